def attn_fwd(
    Q,
    K,
    V,
    Out,
    Lse,
    sm_scale,
    stride_qz,
    stride_qh,
    stride_qm,
    stride_qk,
    stride_kz,
    stride_kh,
    stride_kn,
    stride_kk,
    stride_vz,
    stride_vh,
    stride_vn,
    stride_vk,
    stride_oz,
    stride_oh,
    stride_om,
    stride_ok,
    seqlen_q,
    seqlen_k,
    BLOCK_M: tl.constexpr,
    BLOCK_N: tl.constexpr,
    HEAD_DIM: tl.constexpr,
    CAUSAL: tl.constexpr,
):
    start_m = tl.program_id(0)
    off_hz = tl.program_id(1)
    q_off = off_hz * stride_qh
    k_off = off_hz * stride_kh
    v_off = off_hz * stride_vh
    offs_m = start_m * BLOCK_M + tl.arange(0, BLOCK_M)
    offs_d = tl.arange(0, HEAD_DIM)
    offs_n = tl.arange(0, BLOCK_N)
    q_ptrs = Q + q_off + offs_m[:, None] * stride_qm + offs_d[None, :] * stride_qk
    k_ptrs = K + k_off + offs_d[:, None] * stride_kk + offs_n[None, :] * stride_kn
    v_ptrs = V + v_off + offs_n[:, None] * stride_vn + offs_d[None, :] * stride_vk
    m_i = tl.full([BLOCK_M], float("-inf"), dtype=tl.float32)
    l_i = tl.zeros([BLOCK_M], dtype=tl.float32) + 1.0
    acc = tl.zeros([BLOCK_M, HEAD_DIM], dtype=tl.float32)
    q = tl.load(q_ptrs)
    acc, l_i, m_i = _attn_fwd_inner(
        acc,
        l_i,
        m_i,
        q,
        k_ptrs,
        v_ptrs,
        sm_scale,
        stride_kn,
        stride_vn,
        start_m,
        seqlen_k,
        BLOCK_M,
        BLOCK_N,
        HEAD_DIM,
        CAUSAL,
    )
    acc = acc / l_i[:, None]
    lse = m_i + tl.math.log2(l_i) / 1.4426950408889634
    o_ptrs = (
        Out
        + off_hz * stride_oh
        + offs_m[:, None] * stride_om
        + offs_d[None, :] * stride_ok
    )
    tl.store(o_ptrs, acc.to(Out.dtype.element_ty))
    tl.store(Lse + off_hz * seqlen_q + offs_m, lse)

# config = {"BLOCK_M": 32, "BLOCK_N": 32, "HEAD_DIM": 512, "arch": "sm_90", "causal": true, "dtype": "bf16", "num_stages": 2, "num_warps": 4}
# arch = sm_90


// ===== COMPILED SASS (sm_90a) =====

	.target	sm_90a

	.elftype	@"ET_EXEC"


//--------------------- .note.nv.tkinfo           --------------------------
	.section	.note.nv.tkinfo,"",@"SHT_NOTE"
	.sectionflags	@"SHF_NOTE_NV_TKINFO"
	.tkinfo
        /*0018*/ 	.word	0x00000002
        /*0030*/ 	.string	""
        /*0030*/ 	.string	"ptxas"
        /*0030*/ 	.string	"Cuda compilation tools, release 13.0, V13.0.88"
        /*0030*/ 	.string	"Build cuda_13.0.r13.0/compiler.36424714_0"
        /*0030*/ 	.string	"-v  -suppress-debug-info  -lineinfo  -arch sm_90a "



//--------------------- .note.nv.cuinfo           --------------------------
	.section	.note.nv.cuinfo,"",@"SHT_NOTE"
	.sectionflags	@"SHF_NOTE_NV_CUINFO"
        /*0018*/ 	.short	0x0002
        /*001a*/ 	.short	0x005a
        /*001c*/ 	.short	0x0082
	.zero		2


//--------------------- .nv.info                  --------------------------
	.section	.nv.info,"",@"SHT_CUDA_INFO"
	.align	4


	//----- nvinfo : EIATTR_REGCOUNT
	.align		4
        /*0000*/ 	.byte	0x04, 0x2f
        /*0002*/ 	.short	(.L_2 - .L_1)
	.align		4
.L_1:
        /*0004*/ 	.word	index@(attn_fwd)
        /*0008*/ 	.word	0x000000ff


	//----- nvinfo : EIATTR_FRAME_SIZE
	.align		4
.L_2:
        /*000c*/ 	.byte	0x04, 0x11
        /*000e*/ 	.short	(.L_4 - .L_3)
	.align		4
.L_3:
        /*0010*/ 	.word	index@(attn_fwd)
        /*0014*/ 	.word	0x00000830


	//----- nvinfo : EIATTR_MIN_STACK_SIZE
	.align		4
.L_4:
        /*0018*/ 	.byte	0x04, 0x12
        /*001a*/ 	.short	(.L_6 - .L_5)
	.align		4
.L_5:
        /*001c*/ 	.word	index@(attn_fwd)
        /*0020*/ 	.word	0x00000830
.L_6:


//--------------------- .nv.compat                --------------------------
	.section	.nv.compat,"",@"SHT_CUDA_COMPAT_INFO"
	.align	4
        /*0000*/ 	.byte	0x02, 0x09, 0x01, 0x00, 0x02, 0x02, 0x01, 0x00, 0x02, 0x05, 0x05, 0x00, 0x03, 0x07, 0x01, 0x01
        /*0010*/ 	.byte	0x02, 0x03, 0x00, 0x00, 0x02, 0x06, 0x01, 0x00, 0x04, 0x0b, 0x08, 0x00, 0x00, 0x00, 0x00, 0x00
        /*0020*/ 	.byte	0x00, 0x00, 0x00, 0x00


//--------------------- .nv.info.attn_fwd         --------------------------
	.section	.nv.info.attn_fwd,"",@"SHT_CUDA_INFO"
	.sectionflags	@""
	.align	4


	//----- nvinfo : EIATTR_CUDA_API_VERSION
	.align		4
        /*0000*/ 	.byte	0x04, 0x37
        /*0002*/ 	.short	(.L_8 - .L_7)
.L_7:
        /*0004*/ 	.word	0x00000082


	//----- nvinfo : EIATTR_KPARAM_INFO
	.align		4
.L_8:
        /*0008*/ 	.byte	0x04, 0x17
        /*000a*/ 	.short	(.L_10 - .L_9)
.L_9:
        /*000c*/ 	.word	0x00000000
        /*0010*/ 	.short	0x0019
        /*0012*/ 	.short	0x0080
        /*0014*/ 	.byte	0x00, 0xf4, 0x21, 0x00


	//----- nvinfo : EIATTR_KPARAM_INFO
	.align		4
.L_10:
        /*0018*/ 	.byte	0x04, 0x17
        /*001a*/ 	.short	(.L_12 - .L_11)
.L_11:
        /*001c*/ 	.word	0x00000000
        /*0020*/ 	.short	0x0018
        /*0022*/ 	.short	0x0078
        /*0024*/ 	.byte	0x00, 0xf4, 0x21, 0x00


	//----- nvinfo : EIATTR_KPARAM_INFO
	.align		4
.L_12:
        /*0028*/ 	.byte	0x04, 0x17
        /*002a*/ 	.short	(.L_14 - .L_13)
.L_13:
        /*002c*/ 	.word	0x00000000
        /*0030*/ 	.short	0x0017
        /*0032*/ 	.short	0x0070
        /*0034*/ 	.byte	0x00, 0xf0, 0x11, 0x00


	//----- nvinfo : EIATTR_KPARAM_INFO
	.align		4
.L_14:
        /*0038*/ 	.byte	0x04, 0x17
        /*003a*/ 	.short	(.L_16 - .L_15)
.L_15:
        /*003c*/ 	.word	0x00000000
        /*0040*/ 	.short	0x0016
        /*0042*/ 	.short	0x006c
        /*0044*/ 	.byte	0x00, 0xf0, 0x11, 0x00


	//----- nvinfo : EIATTR_KPARAM_INFO
	.align		4
.L_16:
        /*0048*/ 	.byte	0x04, 0x17
        /*004a*/ 	.short	(.L_18 - .L_17)
.L_17:
        /*004c*/ 	.word	0x00000000
        /*0050*/ 	.short	0x0015
        /*0052*/ 	.short	0x0068
        /*0054*/ 	.byte	0x00, 0xf0, 0x11, 0x00


	//----- nvinfo : EIATTR_KPARAM_INFO
	.align		4
.L_18:
        /*0058*/ 	.byte	0x04, 0x17
        /*005a*/ 	.short	(.L_20 - .L_19)
.L_19:
        /*005c*/ 	.word	0x00000000
        /*0060*/ 	.short	0x0014
        /*0062*/ 	.short	0x0064
        /*0064*/ 	.byte	0x00, 0xf0, 0x11, 0x00


	//----- nvinfo : EIATTR_KPARAM_INFO
	.align		4
.L_20:
        /*0068*/ 	.byte	0x04, 0x17
        /*006a*/ 	.short	(.L_22 - .L_21)
.L_21:
        /*006c*/ 	.word	0x00000000
        /*0070*/ 	.short	0x0013
        /*0072*/ 	.short	0x0060
        /*0074*/ 	.byte	0x00, 0xf0, 0x11, 0x00


	//----- nvinfo : EIATTR_KPARAM_INFO
	.align		4
.L_22:
        /*0078*/ 	.byte	0x04, 0x17
        /*007a*/ 	.short	(.L_24 - .L_23)
.L_23:
        /*007c*/ 	.word	0x00000000
        /*0080*/ 	.short	0x0012
        /*0082*/ 	.short	0x005c
        /*0084*/ 	.byte	0x00, 0xf0, 0x11, 0x00


	//----- nvinfo : EIATTR_KPARAM_INFO
	.align		4
.L_24:
        /*0088*/ 	.byte	0x04, 0x17
        /*008a*/ 	.short	(.L_26 - .L_25)
.L_25:
        /*008c*/ 	.word	0x00000000
        /*0090*/ 	.short	0x0011
        /*0092*/ 	.short	0x0058
        /*0094*/ 	.byte	0x00, 0xf0, 0x11, 0x00


	//----- nvinfo : EIATTR_KPARAM_INFO
	.align		4
.L_26:
        /*0098*/ 	.byte	0x04, 0x17
        /*009a*/ 	.short	(.L_28 - .L_27)
.L_27:
        /*009c*/ 	.word	0x00000000
        /*00a0*/ 	.short	0x0010
        /*00a2*/ 	.short	0x0054
        /*00a4*/ 	.byte	0x00, 0xf0, 0x11, 0x00


	//----- nvinfo : EIATTR_KPARAM_INFO
	.align		4
.L_28:
        /*00a8*/ 	.byte	0x04, 0x17
        /*00aa*/ 	.short	(.L_30 - .L_29)
.L_29:
        /*00ac*/ 	.word	0x00000000
        /*00b0*/ 	.short	0x000f
        /*00b2*/ 	.short	0x0050
        /*00b4*/ 	.byte	0x00, 0xf0, 0x11, 0x00


	//----- nvinfo : EIATTR_KPARAM_INFO
	.align		4
.L_30:
        /*00b8*/ 	.byte	0x04, 0x17
        /*00ba*/ 	.short	(.L_32 - .L_31)
.L_31:
        /*00bc*/ 	.word	0x00000000
        /*00c0*/ 	.short	0x000e
        /*00c2*/ 	.short	0x004c
        /*00c4*/ 	.byte	0x00, 0xf0, 0x11, 0x00


	//----- nvinfo : EIATTR_KPARAM_INFO
	.align		4
.L_32:
        /*00c8*/ 	.byte	0x04, 0x17
        /*00ca*/ 	.short	(.L_34 - .L_33)
.L_33:
        /*00cc*/ 	.word	0x00000000
        /*00d0*/ 	.short	0x000d
        /*00d2*/ 	.short	0x0048
        /*00d4*/ 	.byte	0x00, 0xf0, 0x11, 0x00


	//----- nvinfo : EIATTR_KPARAM_INFO
	.align		4
.L_34:
        /*00d8*/ 	.byte	0x04, 0x17
        /*00da*/ 	.short	(.L_36 - .L_35)
.L_35:
        /*00dc*/ 	.word	0x00000000
        /*00e0*/ 	.short	0x000c
        /*00e2*/ 	.short	0x0044
        /*00e4*/ 	.byte	0x00, 0xf0, 0x11, 0x00


	//----- nvinfo : EIATTR_KPARAM_INFO
	.align		4
.L_36:
        /*00e8*/ 	.byte	0x04, 0x17
        /*00ea*/ 	.short	(.L_38 - .L_37)
.L_37:
        /*00ec*/ 	.word	0x00000000
        /*00f0*/ 	.short	0x000b
        /*00f2*/ 	.short	0x0040
        /*00f4*/ 	.byte	0x00, 0xf0, 0x11, 0x00


	//----- nvinfo : EIATTR_KPARAM_INFO
	.align		4
.L_38:
        /*00f8*/ 	.byte	0x04, 0x17
        /*00fa*/ 	.short	(.L_40 - .L_39)
.L_39:
        /*00fc*/ 	.word	0x00000000
        /*0100*/ 	.short	0x000a
        /*0102*/ 	.short	0x003c
        /*0104*/ 	.byte	0x00, 0xf0, 0x11, 0x00


	//----- nvinfo : EIATTR_KPARAM_INFO
	.align		4
.L_40:
        /*0108*/ 	.byte	0x04, 0x17
        /*010a*/ 	.short	(.L_42 - .L_41)
.L_41:
        /*010c*/ 	.word	0x00000000
        /*0110*/ 	.short	0x0009
        /*0112*/ 	.short	0x0038
        /*0114*/ 	.byte	0x00, 0xf0, 0x11, 0x00


	//----- nvinfo : EIATTR_KPARAM_INFO
	.align		4
.L_42:
        /*0118*/ 	.byte	0x04, 0x17
        /*011a*/ 	.short	(.L_44 - .L_43)
.L_43:
        /*011c*/ 	.word	0x00000000
        /*0120*/ 	.short	0x0008
        /*0122*/ 	.short	0x0034
        /*0124*/ 	.byte	0x00, 0xf0, 0x11, 0x00


	//----- nvinfo : EIATTR_KPARAM_INFO
	.align		4
.L_44:
        /*0128*/ 	.byte	0x04, 0x17
        /*012a*/ 	.short	(.L_46 - .L_45)
.L_45:
        /*012c*/ 	.word	0x00000000
        /*0130*/ 	.short	0x0007
        /*0132*/ 	.short	0x0030
        /*0134*/ 	.byte	0x00, 0xf0, 0x11, 0x00


	//----- nvinfo : EIATTR_KPARAM_INFO
	.align		4
.L_46:
        /*0138*/ 	.byte	0x04, 0x17
        /*013a*/ 	.short	(.L_48 - .L_47)
.L_47:
        /*013c*/ 	.word	0x00000000
        /*0140*/ 	.short	0x0006
        /*0142*/ 	.short	0x002c
        /*0144*/ 	.byte	0x00, 0xf0, 0x11, 0x00


	//----- nvinfo : EIATTR_KPARAM_INFO
	.align		4
.L_48:
        /*0148*/ 	.byte	0x04, 0x17
        /*014a*/ 	.short	(.L_50 - .L_49)
.L_49:
        /*014c*/ 	.word	0x00000000
        /*0150*/ 	.short	0x0005
        /*0152*/ 	.short	0x0028
        /*0154*/ 	.byte	0x00, 0xf0, 0x11, 0x00


	//----- nvinfo : EIATTR_KPARAM_INFO
	.align		4
.L_50:
        /*0158*/ 	.byte	0x04, 0x17
        /*015a*/ 	.short	(.L_52 - .L_51)
.L_51:
        /*015c*/ 	.word	0x00000000
        /*0160*/ 	.short	0x0004
        /*0162*/ 	.short	0x0020
        /*0164*/ 	.byte	0x00, 0xf4, 0x21, 0x00


	//----- nvinfo : EIATTR_KPARAM_INFO
	.align		4
.L_52:
        /*0168*/ 	.byte	0x04, 0x17
        /*016a*/ 	.short	(.L_54 - .L_53)
.L_53:
        /*016c*/ 	.word	0x00000000
        /*0170*/ 	.short	0x0003
        /*0172*/ 	.short	0x0018
        /*0174*/ 	.byte	0x00, 0xf4, 0x21, 0x00


	//----- nvinfo : EIATTR_KPARAM_INFO
	.align		4
.L_54:
        /*0178*/ 	.byte	0x04, 0x17
        /*017a*/ 	.short	(.L_56 - .L_55)
.L_55:
        /*017c*/ 	.word	0x00000000
        /*0180*/ 	.short	0x0002
        /*0182*/ 	.short	0x0010
        /*0184*/ 	.byte	0x00, 0xf4, 0x21, 0x00


	//----- nvinfo : EIATTR_KPARAM_INFO
	.align		4
.L_56:
        /*0188*/ 	.byte	0x04, 0x17
        /*018a*/ 	.short	(.L_58 - .L_57)
.L_57:
        /*018c*/ 	.word	0x00000000
        /*0190*/ 	.short	0x0001
        /*0192*/ 	.short	0x0008
        /*0194*/ 	.byte	0x00, 0xf4, 0x21, 0x00


	//----- nvinfo : EIATTR_KPARAM_INFO
	.align		4
.L_58:
        /*0198*/ 	.byte	0x04, 0x17
        /*019a*/ 	.short	(.L_60 - .L_59)
.L_59:
        /*019c*/ 	.word	0x00000000
        /*01a0*/ 	.short	0x0000
        /*01a2*/ 	.short	0x0000
        /*01a4*/ 	.byte	0x00, 0xf4, 0x21, 0x00


	//----- nvinfo : EIATTR_SPARSE_MMA_MASK
	.align		4
.L_60:
        /*01a8*/ 	.byte	0x03, 0x50
        /*01aa*/ 	.short	0x0000


	//----- nvinfo : EIATTR_MAXREG_COUNT
	.align		4
        /*01ac*/ 	.byte	0x03, 0x1b
        /*01ae*/ 	.short	0x00ff


	//----- nvinfo : EIATTR_NUM_BARRIERS
	.align		4
        /*01b0*/ 	.byte	0x02, 0x4c
        /*01b2*/ 	.byte	0x01
	.zero		1


	//----- nvinfo : EIATTR_ANNOTATIONS
	.align		4
        /*01b4*/ 	.byte	0x04, 0x55
        /*01b6*/ 	.short	(.L_62 - .L_61)


	//   ....[0]....
.L_61:
        /*01b8*/ 	.word	0x00000001
        /*01bc*/ 	.byte	0x00, 0x2a, 0x00, 0x00, 0x01, 0x00, 0x00, 0x00, 0x20, 0x2a, 0x00, 0x00, 0x01, 0x00, 0x00, 0x00
        /* <DEDUP_REMOVED lines=288> */
        /*13cc*/ 	.byte	0xf0, 0xd3, 0x00, 0x00, 0x01, 0x00, 0x00, 0x00, 0x30, 0xd4, 0x00, 0x00


	//----- nvinfo : EIATTR_MERCURY_ISA_VERSION
	.align		4
.L_62:
        /*13d8*/ 	.byte	0x03, 0x5f
        /*13da*/ 	.short	0x0101


	//----- nvinfo : EIATTR_COOP_GROUP_MASK_REGIDS
	.align		4
        /*13dc*/ 	.byte	0x04, 0x29
        /*13de*/ 	.short	(.L_64 - .L_63)


	//   ....[0]....
.L_63:
        /*13e0*/ 	.word	0xffffffff


	//   ....[1]....
        /*13e4*/ 	.word	0xffffffff


	//   ....[2]....
        /*13e8*/ 	.word	0xffffffff


	//   ....[3]....
        /*13ec*/ 	.word	0xffffffff


	//   ....[4]....
        /*13f0*/ 	.word	0xffffffff


	//   ....[5]....
        /*13f4*/ 	.word	0xffffffff


	//   ....[6]....
        /*13f8*/ 	.word	0xffffffff


	//   ....[7]....
        /*13fc*/ 	.word	0xffffffff


	//   ....[8]....
        /*1400*/ 	.word	0xffffffff


	//   ....[9]....
        /*1404*/ 	.word	0xffffffff


	//   ....[10]....
        /*1408*/ 	.word	0xffffffff


	//   ....[11]....
        /*140c*/ 	.word	0xffffffff


	//   ....[12]....
        /*1410*/ 	.word	0xffffffff


	//   ....[13]....
        /*1414*/ 	.word	0xffffffff


	//   ....[14]....
        /*1418*/ 	.word	0xffffffff


	//   ....[15]....
        /*141c*/ 	.word	0xffffffff


	//   ....[16]....
        /*1420*/ 	.word	0xffffffff


	//   ....[17]....
        /*1424*/ 	.word	0xffffffff


	//   ....[18]....
        /*1428*/ 	.word	0xffffffff


	//   ....[19]....
        /*142c*/ 	.word	0xffffffff


	//----- nvinfo : EIATTR_COOP_GROUP_INSTR_OFFSETS
	.align		4
.L_64:
        /*1430*/ 	.byte	0x04, 0x28
        /*1432*/ 	.short	(.L_66 - .L_65)


	//   ....[0]....
.L_65:
        /*1434*/ 	.word	0x000098a0


	//   ....[1]....
        /*1438*/ 	.word	0x000098e0


	//   ....[2]....
        /*143c*/ 	.word	0x000098f0


	//   ....[3]....
        /*1440*/ 	.word	0x00009900


	//   ....[4]....
        /*1444*/ 	.word	0x00009920


	//   ....[5]....
        /*1448*/ 	.word	0x00009950


	//   ....[6]....
        /*144c*/ 	.word	0x00009970


	//   ....[7]....
        /*1450*/ 	.word	0x00009980


	//   ....[8]....
        /*1454*/ 	.word	0x00009b40


	//   ....[9]....
        /*1458*/ 	.word	0x00009b60


	//   ....[10]....
        /*145c*/ 	.word	0x00009dd0


	//   ....[11]....
        /*1460*/ 	.word	0x00009de0


	//   ....[12]....
        /*1464*/ 	.word	0x00009e00


	//   ....[13]....
        /*1468*/ 	.word	0x00009e10


	//   ....[14]....
        /*146c*/ 	.word	0x00009e40


	//   ....[15]....
        /*1470*/ 	.word	0x00009e60


	//   ....[16]....
        /*1474*/ 	.word	0x00009e80


	//   ....[17]....
        /*1478*/ 	.word	0x00009e90


	//   ....[18]....
        /*147c*/ 	.word	0x00009fc0


	//   ....[19]....
        /*1480*/ 	.word	0x00009fe0


	//----- nvinfo : EIATTR_EXIT_INSTR_OFFSETS
	.align		4
.L_66:
        /*1484*/ 	.byte	0x04, 0x1c
        /*1486*/ 	.short	(.L_68 - .L_67)


	//   ....[0]....
.L_67:
        /*1488*/ 	.word	0x00012360


	//   ....[1]....
        /*148c*/ 	.word	0x00012390


	//----- nvinfo : EIATTR_REQNTID
	.align		4
.L_68:
        /*1490*/ 	.byte	0x04, 0x10
        /*1492*/ 	.short	(.L_70 - .L_69)
.L_69:
        /*1494*/ 	.word	0x00000080
        /*1498*/ 	.word	0x00000001
        /*149c*/ 	.word	0x00000001


	//----- nvinfo : EIATTR_CBANK_PARAM_SIZE
	.align		4
.L_70:
        /*14a0*/ 	.byte	0x03, 0x19
        /*14a2*/ 	.short	0x0088


	//----- nvinfo : EIATTR_PARAM_CBANK
	.align		4
        /*14a4*/ 	.byte	0x04, 0x0a
        /*14a6*/ 	.short	(.L_72 - .L_71)
	.align		4
.L_71:
        /*14a8*/ 	.word	index@(.nv.constant0.attn_fwd)
        /*14ac*/ 	.short	0x0210
        /*14ae*/ 	.short	0x0088


	//----- nvinfo : EIATTR_SW_WAR
	.align		4
.L_72:
        /*14b0*/ 	.byte	0x04, 0x36
        /*14b2*/ 	.short	(.L_74 - .L_73)
.L_73:
        /*14b4*/ 	.word	0x00000008
.L_74:


//--------------------- .nv.callgraph             --------------------------
	.section	.nv.callgraph,"",@"SHT_CUDA_CALLGRAPH"
	.align	4
	.sectionentsize	8
	.align		4
        /*0000*/ 	.word	0x00000000
	.align		4
        /*0004*/ 	.word	0xffffffff
	.align		4
        /*0008*/ 	.word	0x00000000
	.align		4
        /*000c*/ 	.word	0xfffffffe
	.align		4
        /*0010*/ 	.word	0x00000000
	.align		4
        /*0014*/ 	.word	0xfffffffd
	.align		4
        /*0018*/ 	.word	0x00000000
	.align		4
        /*001c*/ 	.word	0xfffffffc


//--------------------- .nv.constant4             --------------------------
	.section	.nv.constant4,"a",@progbits
	.align	8
	.align		8
.nv.constant4:
        /*0000*/ 	.dword	_$_str


//--------------------- .text.attn_fwd            --------------------------
	.section	.text.attn_fwd,"ax",@progbits
	.align	128
        .global         attn_fwd
        .type           attn_fwd,@function
        .size           attn_fwd,(.L_x_3 - attn_fwd)
        .other          attn_fwd,@"STO_CUDA_ENTRY STV_DEFAULT"
attn_fwd:
.text.attn_fwd:
[----:B------:R-:W0:Y:S01]  /*0000*/  LDC R1, c[0x0][0x28] ;  /* 0x00000a00ff017b82 */ /* 0x000e220000000800 */
[----:B------:R-:W1:Y:S07]  /*0010*/  S2R R0, SR_CTAID.X ;  /* 0x0000000000007919 */ /* 0x000e6e0000002500 */
[----:B------:R-:W2:Y:S01]  /*0020*/  S2UR UR7, SR_CTAID.Y ;  /* 0x00000000000779c3 */ /* 0x000ea20000002600 */
[----:B------:R-:W-:Y:S01]  /*0030*/  ULDC.64 UR4, c[0x0][0x240] ;  /* 0x0000900000047ab9 */ /* 0x000fe20000000a00 */
[----:B------:R-:W-:Y:S01]  /*0040*/  ULDC.64 UR10, c[0x0][0x208] ;  /* 0x00008200000a7ab9 */ /* 0x000fe20000000a00 */
[----:B------:R-:W3:Y:S01]  /*0050*/  S2R R200, SR_TID.X ;  /* 0x0000000000c87919 */ /* 0x000ee20000002100 */
[----:B0-----:R-:W-:-:S04]  /*0060*/  VIADD R1, R1, 0xfffff7d0 ;  /* 0xfffff7d001017836 */ /* 0x001fc80000000000 */
[----:B------:R-:W0:Y:S08]  /*0070*/  LDC R15, c[0x0][0x248] ;  /* 0x00009200ff0f7b82 */ /* 0x000e300000000800 */
[----:B------:R-:W4:Y:S01]  /*0080*/  LDC.64 R8, c[0x0][0x210] ;  /* 0x00008400ff087b82 */ /* 0x000f220000000a00 */
[----:B--2---:R-:W-:-:S04]  /*0090*/  UIMAD UR4, UR7, UR4, URZ ;  /* 0x00000004070472a4 */ /* 0x004fc8000f8e023f */
[----:B------:R-:W-:Y:S01]  /*00a0*/  USHF.L.U32 UR6, UR4, 0x1, URZ ;  /* 0x0000000104067899 */ /* 0x000fe2000800063f */
[----:B-1----:R-:W-:Y:S01]  /*00b0*/  IMAD.SHL.U32 R0, R0, 0x20, RZ ;  /* 0x0000002000007824 */ /* 0x002fe200078e00ff */
[----:B---3--:R-:W-:-:S04]  /*00c0*/  SHF.R.U32.HI R2, RZ, 0x5, R200 ;  /* 0x00000005ff027819 */ /* 0x008fc800000116c8 */
[----:B------:R-:W-:Y:S02]  /*00d0*/  LOP3.LUT R3, R0, 0x1f, R200, 0xf8, !PT ;  /* 0x0000001f00037812 */ /* 0x000fe400078ef8c8 */
[----:B------:R-:W-:-:S03]  /*00e0*/  SGXT.U32 R2, R2, 0x2 ;  /* 0x000000020202781a */ /* 0x000fc60000000000 */
[----:B------:R-:W-:Y:S01]  /*00f0*/  IMAD R3, R3, UR5, RZ ;  /* 0x0000000503037c24 */ /* 0x000fe2000f8e02ff */
[----:B------:R-:W-:Y:S01]  /*0100*/  UIMAD.WIDE UR4, UR4, 0x2, URZ ;  /* 0x00000002040478a5 */ /* 0x000fe2000f8e023f */
[----:B0-----:R-:W-:Y:S02]  /*0110*/  IMAD R10, R2, R15, RZ ;  /* 0x0000000f020a7224 */ /* 0x001fe400078e02ff */
[C---:B------:R-:W-:Y:S01]  /*0120*/  IMAD.HI R6, R3.reuse, 0x2, RZ ;  /* 0x0000000203067827 */ /* 0x040fe200078e02ff */
[----:B------:R-:W-:-:S03]  /*0130*/  SHF.L.U32 R5, R3, 0x1, RZ ;  /* 0x0000000103057819 */ /* 0x000fc600000006ff */
[----:B------:R-:W-:Y:S01]  /*0140*/  IMAD R14, R15, 0x4, R10 ;  /* 0x000000040f0e7824 */ /* 0x000fe200078e020a */
[----:B----4-:R-:W-:-:S03]  /*0150*/  IADD3 R4, P0, P1, R5, UR6, R8 ;  /* 0x0000000605047c10 */ /* 0x010fc6000f91e008 */
[C---:B------:R-:W-:Y:S01]  /*0160*/  IMAD R16, R15.reuse, 0x4, R14 ;  /* 0x000000040f107824 */ /* 0x040fe200078e020e */
[----:B------:R-:W-:Y:S02]  /*0170*/  IADD3.X R3, R6, UR5, R9, P0, P1 ;  /* 0x0000000506037c10 */ /* 0x000fe400087e2409 */
[C---:B------:R-:W-:Y:S02]  /*0180*/  LEA R8, P0, R10.reuse, R4, 0x1 ;  /* 0x000000040a087211 */ /* 0x040fe400078008ff */
[C---:B------:R-:W-:Y:S02]  /*0190*/  LEA R20, R15.reuse, R16, 0x2 ;  /* 0x000000100f147211 */ /* 0x040fe400078e10ff */
[-C--:B------:R-:W-:Y:S02]  /*01a0*/  LEA.HI.X.SX32 R9, R10, R3.reuse, 0x1, P0 ;  /* 0x000000030a097211 */ /* 0x080fe400000f0eff */
[-C--:B------:R-:W-:Y:S02]  /*01b0*/  LEA R10, P0, R14, R4.reuse, 0x1 ;  /* 0x000000040e0a7211 */ /* 0x080fe400078008ff */
[----:B------:R-:W-:Y:S01]  /*01c0*/  LEA R12, P1, R16, R4, 0x1 ;  /* 0x00000004100c7211 */ /* 0x000fe200078208ff */
[----:B------:R-:W2:Y:S01]  /*01d0*/  LDG.E.U16 R5, desc[UR10][R8.64] ;  /* 0x0000000a08057981 */ /* 0x000ea2000c1e1500 */
[-C--:B------:R-:W-:Y:S01]  /*01e0*/  LEA.HI.X.SX32 R11, R14, R3.reuse, 0x1, P0 ;  /* 0x000000030e0b7211 */ /* 0x080fe200000f0eff */
[----:B------:R-:W-:Y:S01]  /*01f0*/  IMAD R14, R15, 0x4, R20 ;  /* 0x000000040f0e7824 */ /* 0x000fe200078e0214 */
[----:B------:R-:W-:-:S02]  /*0200*/  LEA.HI.X.SX32 R13, R16, R3, 0x1, P1 ;  /* 0x00000003100d7211 */ /* 0x000fc400008f0eff */
[-C--:B------:R-:W-:Y:S01]  /*0210*/  LEA R16, P0, R20, R4.reuse, 0x1 ;  /* 0x0000000414107211 */ /* 0x080fe200078008ff */
[C---:B------:R-:W-:Y:S01]  /*0220*/  IMAD R22, R15.reuse, 0x4, R14 ;  /* 0x000000040f167824 */ /* 0x040fe200078e020e */
[-C--:B------:R-:W-:Y:S01]  /*0230*/  LEA R18, P1, R14, R4.reuse, 0x1 ;  /* 0x000000040e127211 */ /* 0x080fe200078208ff */
[----:B------:R0:W3:Y:S01]  /*0240*/  LDG.E.U16 R6, desc[UR10][R12.64] ;  /* 0x0000000a0c067981 */ /* 0x0000e2000c1e1500 */
[-C--:B------:R-:W-:Y:S02]  /*0250*/  LEA.HI.X.SX32 R17, R20, R3.reuse, 0x1, P0 ;  /* 0x0000000314117211 */ /* 0x080fe400000f0eff */
[-C--:B------:R-:W-:Y:S01]  /*0260*/  LEA.HI.X.SX32 R19, R14, R3.reuse, 0x1, P1 ;  /* 0x000000030e137211 */ /* 0x080fe200008f0eff */
[----:B------:R-:W4:Y:S01]  /*0270*/  LDG.E.U16 R7, desc[UR10][R10.64] ;  /* 0x0000000a0a077981 */ /* 0x000f22000c1e1500 */
[C---:B------:R-:W-:Y:S02]  /*0280*/  LEA R20, P0, R22.reuse, R4, 0x1 ;  /* 0x0000000416147211 */ /* 0x040fe400078008ff */
[----:B------:R-:W-:Y:S01]  /*0290*/  LEA R14, R15, R22, 0x2 ;  /* 0x000000160f0e7211 */ /* 0x000fe200078e10ff */
[----:B------:R1:W5:Y:S01]  /*02a0*/  LDG.E.U16 R8, desc[UR10][R16.64] ;  /* 0x0000000a10087981 */ /* 0x000362000c1e1500 */
[----:B------:R-:W-:-:S02]  /*02b0*/  LEA.HI.X.SX32 R21, R22, R3, 0x1, P0 ;  /* 0x0000000316157211 */ /* 0x000fc400000f0eff */
[CC--:B------:R-:W-:Y:S01]  /*02c0*/  LEA R22, P0, R14.reuse, R4.reuse, 0x1 ;  /* 0x000000040e167211 */ /* 0x0c0fe200078008ff */
[C---:B0-----:R-:W-:Y:S01]  /*02d0*/  IMAD R12, R15.reuse, 0x4, R14 ;  /* 0x000000040f0c7824 */ /* 0x041fe200078e020e */
[----:B------:R-:W4:Y:S02]  /*02e0*/  LDG.E.U16 R9, desc[UR10][R18.64] ;  /* 0x0000000a12097981 */ /* 0x000f24000c1e1500 */
[----:B------:R-:W-:Y:S01]  /*02f0*/  LEA.HI.X.SX32 R23, R14, R3, 0x1, P0 ;  /* 0x000000030e177211 */ /* 0x000fe200000f0eff */
[C---:B------:R-:W-:Y:S01]  /*0300*/  IMAD R14, R15.reuse, 0x4, R12 ;  /* 0x000000040f0e7824 */ /* 0x040fe200078e020c */
[-C--:B------:R-:W-:Y:S01]  /*0310*/  LEA R24, P0, R12, R4.reuse, 0x1 ;  /* 0x000000040c187211 */ /* 0x080fe200078008ff */
[----:B------:R0:W5:Y:S03]  /*0320*/  LDG.E.U16 R10, desc[UR10][R20.64] ;  /* 0x0000000a140a7981 */ /* 0x000166000c1e1500 */
[----:B------:R-:W-:Y:S01]  /*0330*/  LEA R26, P1, R14, R4, 0x1 ;  /* 0x000000040e1a7211 */ /* 0x000fe200078208ff */
[----:B------:R0:W5:Y:S01]  /*0340*/  LDG.E.U16 R11, desc[UR10][R22.64] ;  /* 0x0000000a160b7981 */ /* 0x000162000c1e1500 */
[----:B------:R-:W-:-:S02]  /*0350*/  LEA R30, R15, R14, 0x2 ;  /* 0x0000000e0f1e7211 */ /* 0x000fc400078e10ff */
[----:B------:R-:W-:-:S03]  /*0360*/  LEA.HI.X.SX32 R27, R14, R3, 0x1, P1 ;  /* 0x000000030e1b7211 */ /* 0x000fc600008f0eff */
[C---:B------:R-:W-:Y:S01]  /*0370*/  IMAD R14, R15.reuse, 0x4, R30 ;  /* 0x000000040f0e7824 */ /* 0x040fe200078e021e */
[-C--:B------:R-:W-:Y:S01]  /*0380*/  LEA.HI.X.SX32 R25, R12, R3.reuse, 0x1, P0 ;  /* 0x000000030c197211 */ /* 0x080fe200000f0eff */
[----:B------:R-:W5:Y:S01]  /*0390*/  LDG.E.U16 R13, desc[UR10][R26.64] ;  /* 0x0000000a1a0d7981 */ /* 0x000f62000c1e1500 */
[CC--:B------:R-:W-:Y:S01]  /*03a0*/  LEA R28, P0, R30.reuse, R4.reuse, 0x1 ;  /* 0x000000041e1c7211 */ /* 0x0c0fe200078008ff */
[C---:B-1----:R-:W-:Y:S02]  /*03b0*/  IMAD R16, R15.reuse, 0x4, R14 ;  /* 0x000000040f107824 */ /* 0x042fe400078e020e */
[----:B------:R1:W5:Y:S01]  /*03c0*/  LDG.E.U16 R12, desc[UR10][R24.64] ;  /* 0x0000000a180c7981 */ /* 0x000362000c1e1500 */
[----:B------:R-:W-:Y:S02]  /*03d0*/  LEA.HI.X.SX32 R29, R30, R3, 0x1, P0 ;  /* 0x000000031e1d7211 */ /* 0x000fe400000f0eff */
[----:B0-----:R-:W-:Y:S02]  /*03e0*/  LEA R20, P0, R14, R4, 0x1 ;  /* 0x000000040e147211 */ /* 0x001fe400078008ff */
[----:B------:R-:W-:-:S02]  /*03f0*/  LEA R18, R15, R16, 0x2 ;  /* 0x000000100f127211 */ /* 0x000fc400078e10ff */
[-C--:B------:R-:W-:Y:S02]  /*0400*/  LEA.HI.X.SX32 R21, R14, R3.reuse, 0x1, P0 ;  /* 0x000000030e157211 */ /* 0x080fe400000f0eff */
[CC--:B------:R-:W-:Y:S01]  /*0410*/  LEA R22, P0, R16.reuse, R4.reuse, 0x1 ;  /* 0x0000000410167211 */ /* 0x0c0fe200078008ff */
[C---:B------:R-:W-:Y:S01]  /*0420*/  IMAD R32, R15.reuse, 0x4, R18 ;  /* 0x000000040f207824 */ /* 0x040fe200078e0212 */
[----:B------:R0:W5:Y:S02]  /*0430*/  LDG.E.U16 R14, desc[UR10][R28.64] ;  /* 0x0000000a1c0e7981 */ /* 0x000164000c1e1500 */
[-C--:B------:R-:W-:Y:S01]  /*0440*/  LEA.HI.X.SX32 R23, R16, R3.reuse, 0x1, P0 ;  /* 0x0000000310177211 */ /* 0x080fe200000f0eff */
[----:B------:R-:W-:Y:S01]  /*0450*/  IMAD R34, R15, 0x4, R32 ;  /* 0x000000040f227824 */ /* 0x000fe200078e0220 */
[CC--:B-1----:R-:W-:Y:S01]  /*0460*/  LEA R24, P0, R32.reuse, R4.reuse, 0x1 ;  /* 0x0000000420187211 */ /* 0x0c2fe200078008ff */
[----:B------:R-:W5:Y:S03]  /*0470*/  LDG.E.U16 R16, desc[UR10][R20.64] ;  /* 0x0000000a14107981 */ /* 0x000f66000c1e1500 */
[----:B------:R-:W-:Y:S01]  /*0480*/  LEA.HI.X.SX32 R25, R32, R3, 0x1, P0 ;  /* 0x0000000320197211 */ /* 0x000fe200000f0eff */
[----:B------:R-:W5:Y:S01]  /*0490*/  LDG.E.U16 R17, desc[UR10][R22.64] ;  /* 0x0000000a16117981 */ /* 0x000f62000c1e1500 */
[----:B------:R-:W-:-:S02]  /*04a0*/  LEA R26, P0, R34, R4, 0x1 ;  /* 0x00000004221a7211 */ /* 0x000fc400078008ff */
[----:B------:R-:W-:Y:S01]  /*04b0*/  LEA R36, R15, R34, 0x2 ;  /* 0x000000220f247211 */ /* 0x000fe200078e10ff */
[----:B------:R1:W5:Y:S01]  /*04c0*/  LDG.E.U16 R19, desc[UR10][R24.64] ;  /* 0x0000000a18137981 */ /* 0x000362000c1e1500 */
[----:B------:R-:W-:-:S03]  /*04d0*/  LEA.HI.X.SX32 R27, R34, R3, 0x1, P0 ;  /* 0x00000003221b7211 */ /* 0x000fc600000f0eff */
[C---:B------:R-:W-:Y:S01]  /*04e0*/  IMAD R34, R15.reuse, 0x4, R36 ;  /* 0x000000040f227824 */ /* 0x040fe200078e0224 */
[-C--:B0-----:R-:W-:Y:S01]  /*04f0*/  LEA R28, P0, R36, R4.reuse, 0x1 ;  /* 0x00000004241c7211 */ /* 0x081fe200078008ff */
[----:B------:R-:W5:Y:S02]  /*0500*/  LDG.E.U16 R20, desc[UR10][R26.64] ;  /* 0x0000000a1a147981 */ /* 0x000f64000c1e1500 */
[C---:B------:R-:W-:Y:S01]  /*0510*/  IMAD R38, R15.reuse, 0x4, R34 ;  /* 0x000000040f267824 */ /* 0x040fe200078e0222 */
[----:B------:R-:W-:Y:S02]  /*0520*/  LEA R30, P1, R18, R4, 0x1 ;  /* 0x00000004121e7211 */ /* 0x000fe400078208ff */
[-C--:B------:R-:W-:Y:S02]  /*0530*/  LEA.HI.X.SX32 R29, R36, R3.reuse, 0x1, P0 ;  /* 0x00000003241d7211 */ /* 0x080fe400000f0eff */
[C---:B------:R-:W-:Y:S02]  /*0540*/  LEA R36, R15.reuse, R38, 0x2 ;  /* 0x000000260f247211 */ /* 0x040fe400078e10ff */
[----:B------:R-:W-:Y:S01]  /*0550*/  LEA.HI.X.SX32 R31, R18, R3, 0x1, P1 ;  /* 0x00000003121f7211 */ /* 0x000fe200008f0eff */
[----:B------:R-:W5:Y:S01]  /*0560*/  LDG.E.U16 R21, desc[UR10][R28.64] ;  /* 0x0000000a1c157981 */ /* 0x000f62000c1e1500 */
[----:B------:R-:W-:Y:S01]  /*0570*/  LEA R32, P1, R34, R4, 0x1 ;  /* 0x0000000422207211 */ /* 0x000fe200078208ff */
[----:B-1----:R-:W-:-:S02]  /*0580*/  IMAD R24, R15, 0x4, R36 ;  /* 0x000000040f187824 */ /* 0x002fc400078e0224 */
[----:B------:R0:W5:Y:S01]  /*0590*/  LDG.E.U16 R18, desc[UR10][R30.64] ;  /* 0x0000000a1e127981 */ /* 0x000162000c1e1500 */
[-C--:B------:R-:W-:Y:S02]  /*05a0*/  LEA.HI.X.SX32 R33, R34, R3.reuse, 0x1, P1 ;  /* 0x0000000322217211 */ /* 0x080fe400008f0eff */
[CC--:B------:R-:W-:Y:S01]  /*05b0*/  LEA R34, P0, R38.reuse, R4.reuse, 0x1 ;  /* 0x0000000426227211 */ /* 0x0c0fe200078008ff */
[C---:B------:R-:W-:Y:S02]  /*05c0*/  IMAD R40, R15.reuse, 0x4, R24 ;  /* 0x000000040f287824 */ /* 0x040fe400078e0218 */
[----:B------:R1:W5:Y:S01]  /*05d0*/  LDG.E.U16 R22, desc[UR10][R32.64] ;  /* 0x0000000a20167981 */ /* 0x000362000c1e1500 */
[-C--:B------:R-:W-:Y:S02]  /*05e0*/  LEA.HI.X.SX32 R35, R38, R3.reuse, 0x1, P0 ;  /* 0x0000000326237211 */ /* 0x080fe400000f0eff */
[C---:B0-----:R-:W-:Y:S02]  /*05f0*/  LEA R30, P0, R36.reuse, R4, 0x1 ;  /* 0x00000004241e7211 */ /* 0x041fe400078008ff */
[----:B------:R-:W-:Y:S01]  /*0600*/  LEA R26, R15, R40, 0x2 ;  /* 0x000000280f1a7211 */ /* 0x000fe200078e10ff */
[----:B------:R0:W5:Y:S01]  /*0610*/  LDG.E.U16 R23, desc[UR10][R34.64] ;  /* 0x0000000a22177981 */ /* 0x000162000c1e1500 */
[----:B------:R-:W-:-:S02]  /*0620*/  LEA.HI.X.SX32 R31, R36, R3, 0x1, P0 ;  /* 0x00000003241f7211 */ /* 0x000fc400000f0eff */
[-C--:B------:R-:W-:Y:S02]  /*0630*/  LEA R36, P0, R24, R4.reuse, 0x1 ;  /* 0x0000000418247211 */ /* 0x080fe400078008ff */
[-C--:B------:R-:W-:Y:S01]  /*0640*/  LEA R38, P1, R40, R4.reuse, 0x1 ;  /* 0x0000000428267211 */ /* 0x080fe200078208ff */
[C---:B------:R-:W-:Y:S01]  /*0650*/  IMAD R28, R15.reuse, 0x4, R26 ;  /* 0x000000040f1c7824 */ /* 0x040fe200078e021a */
[-C--:B------:R-:W-:Y:S02]  /*0660*/  LEA.HI.X.SX32 R37, R24, R3.reuse, 0x1, P0 ;  /* 0x0000000318257211 */ /* 0x080fe400000f0eff */
[-C--:B------:R-:W-:Y:S01]  /*0670*/  LEA.HI.X.SX32 R39, R40, R3.reuse, 0x1, P1 ;  /* 0x0000000328277211 */ /* 0x080fe200008f0eff */
[----:B------:R-:W-:Y:S01]  /*0680*/  IMAD R44, R15, 0x4, R28 ;  /* 0x000000040f2c7824 */ /* 0x000fe200078e021c */
[CC--:B------:R-:W-:Y:S01]  /*0690*/  LEA R40, P0, R26.reuse, R4.reuse, 0x1 ;  /* 0x000000041a287211 */ /* 0x0c0fe200078008ff */
[----:B------:R0:W5:Y:S03]  /*06a0*/  LDG.E.U16 R24, desc[UR10][R30.64] ;  /* 0x0000000a1e187981 */ /* 0x000166000c1e1500 */
[----:B------:R-:W-:Y:S01]  /*06b0*/  LEA.HI.X.SX32 R41, R26, R3, 0x1, P0 ;  /* 0x000000031a297211 */ /* 0x000fe200000f0eff */
[----:B------:R0:W5:Y:S01]  /*06c0*/  LDG.E.U16 R25, desc[UR10][R36.64] ;  /* 0x0000000a24197981 */ /* 0x000162000c1e1500 */
[----:B-1----:R-:W-:-:S02]  /*06d0*/  LEA R32, P0, R28, R4, 0x1 ;  /* 0x000000041c207211 */ /* 0x002fc400078008ff */
[C---:B------:R-:W-:Y:S01]  /*06e0*/  LEA R46, R15.reuse, R44, 0x2 ;  /* 0x0000002c0f2e7211 */ /* 0x040fe200078e10ff */
[----:B------:R1:W5:Y:S01]  /*06f0*/  LDG.E.U16 R26, desc[UR10][R38.64] ;  /* 0x0000000a261a7981 */ /* 0x000362000c1e1500 */
[-C--:B------:R-:W-:Y:S02]  /*0700*/  LEA.HI.X.SX32 R33, R28, R3.reuse, 0x1, P0 ;  /* 0x000000031c217211 */ /* 0x080fe400000f0eff */
[-C--:B0-----:R-:W-:Y:S01]  /*0710*/  LEA R34, P0, R44, R4.reuse, 0x1 ;  /* 0x000000042c227211 */ /* 0x081fe200078008ff */
[C---:B------:R-:W-:Y:S01]  /*0720*/  IMAD R30, R15.reuse, 0x4, R46 ;  /* 0x000000040f1e7824 */ /* 0x040fe200078e022e */
[-C--:B------:R-:W-:Y:S01]  /*0730*/  LEA R42, P1, R46, R4.reuse, 0x1 ;  /* 0x000000042e2a7211 */ /* 0x080fe200078208ff */
[----:B------:R0:W5:Y:S01]  /*0740*/  LDG.E.U16 R27, desc[UR10][R40.64] ;  /* 0x0000000a281b7981 */ /* 0x000162000c1e1500 */
[-C--:B------:R-:W-:Y:S01]  /*0750*/  LEA.HI.X.SX32 R35, R44, R3.reuse, 0x1, P0 ;  /* 0x000000032c237211 */ /* 0x080fe200000f0eff */
[----:B------:R-:W-:Y:S01]  /*0760*/  IMAD R44, R15, 0x4, R30 ;  /* 0x000000040f2c7824 */ /* 0x000fe200078e021e */
[----:B------:R-:W-:Y:S01]  /*0770*/  LEA.HI.X.SX32 R43, R46, R3, 0x1, P1 ;  /* 0x000000032e2b7211 */ /* 0x000fe200008f0eff */
[----:B------:R-:W5:Y:S01]  /*0780*/  LDG.E.U16 R28, desc[UR10][R32.64] ;  /* 0x0000000a201c7981 */ /* 0x000f62000c1e1500 */
[----:B------:R-:W-:-:S02]  /*0790*/  LEA R36, P0, R30, R4, 0x1 ;  /* 0x000000041e247211 */ /* 0x000fc400078008ff */
[C---:B------:R-:W-:Y:S01]  /*07a0*/  LEA R46, R15.reuse, R44, 0x2 ;  /* 0x0000002c0f2e7211 */ /* 0x040fe200078e10ff */
[----:B------:R-:W5:Y:S01]  /*07b0*/  LDG.E.U16 R29, desc[UR10][R34.64] ;  /* 0x0000000a221d7981 */ /* 0x000f62000c1e1500 */
[-C--:B------:R-:W-:Y:S02]  /*07c0*/  LEA.HI.X.SX32 R37, R30, R3.reuse, 0x1, P0 ;  /* 0x000000031e257211 */ /* 0x080fe400000f0eff */
[CC--:B-1----:R-:W-:Y:S01]  /*07d0*/  LEA R38, P0, R44.reuse, R4.reuse, 0x1 ;  /* 0x000000042c267211 */ /* 0x0c2fe200078008ff */
[C---:B------:R-:W-:Y:S01]  /*07e0*/  IMAD R48, R15.reuse, 0x4, R46 ;  /* 0x000000040f307824 */ /* 0x040fe200078e022e */
[----:B------:R-:W5:Y:S02]  /*07f0*/  LDG.E.U16 R30, desc[UR10][R42.64] ;  /* 0x0000000a2a1e7981 */ /* 0x000f64000c1e1500 */
[-C--:B------:R-:W-:Y:S01]  /*0800*/  LEA.HI.X.SX32 R39, R44, R3.reuse, 0x1, P0 ;  /* 0x000000032c277211 */ /* 0x080fe200000f0eff */
[C---:B------:R-:W-:Y:S01]  /*0810*/  IMAD R50, R15.reuse, 0x4, R48 ;  /* 0x000000040f327824 */ /* 0x040fe200078e0230 */
[C---:B------:R-:W-:Y:S01]  /*0820*/  LEA R44, P1, R48.reuse, R4, 0x1 ;  /* 0x00000004302c7211 */ /* 0x040fe200078208ff */
[----:B------:R1:W5:Y:S03]  /*0830*/  LDG.E.U16 R31, desc[UR10][R36.64] ;  /* 0x0000000a241f7981 */ /* 0x000366000c1e1500 */
[----:B------:R-:W-:Y:S01]  /*0840*/  LEA.HI.X.SX32 R45, R48, R3, 0x1, P1 ;  /* 0x00000003302d7211 */ /* 0x000fe200008f0eff */
[----:B------:R1:W5:Y:S01]  /*0850*/  LDG.E.U16 R32, desc[UR10][R38.64] ;  /* 0x0000000a26207981 */ /* 0x000362000c1e1500 */
[----:B------:R-:W-:-:S02]  /*0860*/  LEA R48, R15, R50, 0x2 ;  /* 0x000000320f307211 */ /* 0x000fc400078e10ff */
[CC--:B0-----:R-:W-:Y:S01]  /*0870*/  LEA R40, P0, R46.reuse, R4.reuse, 0x1 ;  /* 0x000000042e287211 */ /* 0x0c1fe200078008ff */
[----:B------:R-:W5:Y:S02]  /*0880*/  LDG.E.U16 R34, desc[UR10][R44.64] ;  /* 0x0000000a2c227981 */ /* 0x000f64000c1e1500 */
[C---:B-1----:R-:W-:Y:S01]  /*0890*/  IMAD R36, R15.reuse, 0x4, R48 ;  /* 0x000000040f247824 */ /* 0x042fe200078e0230 */
[-C--:B------:R-:W-:Y:S02]  /*08a0*/  LEA.HI.X.SX32 R41, R46, R3.reuse, 0x1, P0 ;  /* 0x000000032e297211 */ /* 0x080fe400000f0eff */
[C---:B------:R-:W-:Y:S01]  /*08b0*/  LEA R46, P0, R50.reuse, R4, 0x1 ;  /* 0x00000004322e7211 */ /* 0x040fe200078008ff */
[----:B------:R-:W-:Y:S02]  /*08c0*/  IMAD R52, R15, 0x4, R36 ;  /* 0x000000040f347824 */ /* 0x000fe400078e0224 */
[----:B------:R0:W5:Y:S01]  /*08d0*/  LDG.E.U16 R33, desc[UR10][R40.64] ;  /* 0x0000000a28217981 */ /* 0x000162000c1e1500 */
[----:B------:R-:W-:-:S02]  /*08e0*/  LEA.HI.X.SX32 R47, R50, R3, 0x1, P0 ;  /* 0x00000003322f7211 */ /* 0x000fc400000f0eff */
[C---:B------:R-:W-:Y:S02]  /*08f0*/  LEA R42, P0, R48.reuse, R4, 0x1 ;  /* 0x00000004302a7211 */ /* 0x040fe400078008ff */
[C---:B------:R-:W-:Y:S01]  /*0900*/  LEA R38, R15.reuse, R52, 0x2 ;  /* 0x000000340f267211 */ /* 0x040fe200078e10ff */
[----:B------:R1:W5:Y:S01]  /*0910*/  LDG.E.U16 R35, desc[UR10][R46.64] ;  /* 0x0000000a2e237981 */ /* 0x000362000c1e1500 */
[-C--:B------:R-:W-:Y:S02]  /*0920*/  LEA.HI.X.SX32 R43, R48, R3.reuse, 0x1, P0 ;  /* 0x00000003302b7211 */ /* 0x080fe400000f0eff */
[-C--:B------:R-:W-:Y:S02]  /*0930*/  LEA R48, P0, R36, R4.reuse, 0x1 ;  /* 0x0000000424307211 */ /* 0x080fe400078008ff */
[----:B------:R-:W-:Y:S01]  /*0940*/  LEA R50, P1, R52, R4, 0x1 ;  /* 0x0000000434327211 */ /* 0x000fe200078208ff */
[----:B0-----:R-:W-:Y:S01]  /*0950*/  IMAD R40, R15, 0x4, R38 ;  /* 0x000000040f287824 */ /* 0x001fe200078e0226 */
[----:B------:R-:W-:-:S02]  /*0960*/  LEA.HI.X.SX32 R49, R36, R3, 0x1, P0 ;  /* 0x0000000324317211 */ /* 0x000fc400000f0eff */
[-C--:B------:R-:W-:Y:S01]  /*0970*/  LEA.HI.X.SX32 R51, R52, R3.reuse, 0x1, P1 ;  /* 0x0000000334337211 */ /* 0x080fe200008f0eff */
[C---:B------:R-:W-:Y:S01]  /*0980*/  IMAD R56, R15.reuse, 0x4, R40 ;  /* 0x000000040f387824 */ /* 0x040fe200078e0228 */
[CC--:B------:R-:W-:Y:S01]  /*0990*/  LEA R52, P0, R38.reuse, R4.reuse, 0x1 ;  /* 0x0000000426347211 */ /* 0x0c0fe200078008ff */
[----:B------:R0:W5:Y:S03]  /*09a0*/  LDG.E.U16 R36, desc[UR10][R42.64] ;  /* 0x0000000a2a247981 */ /* 0x000166000c1e1500 */
[-C--:B------:R-:W-:Y:S01]  /*09b0*/  LEA.HI.X.SX32 R53, R38, R3.reuse, 0x1, P0 ;  /* 0x0000000326357211 */ /* 0x080fe200000f0eff */
[----:B------:R0:W5:Y:S01]  /*09c0*/  LDG.E.U16 R37, desc[UR10][R48.64] ;  /* 0x0000000a30257981 */ /* 0x000162000c1e1500 */
[C---:B------:R-:W-:Y:S02]  /*09d0*/  LEA R44, P0, R40.reuse, R4, 0x1 ;  /* 0x00000004282c7211 */ /* 0x040fe400078008ff */
[----:B------:R-:W-:Y:S01]  /*09e0*/  LEA R58, R15, R56, 0x2 ;  /* 0x000000380f3a7211 */ /* 0x000fe200078e10ff */
[----:B------:R0:W5:Y:S01]  /*09f0*/  LDG.E.U16 R38, desc[UR10][R50.64] ;  /* 0x0000000a32267981 */ /* 0x000162000c1e1500 */
[----:B------:R-:W-:-:S02]  /*0a00*/  LEA.HI.X.SX32 R45, R40, R3, 0x1, P0 ;  /* 0x00000003282d7211 */ /* 0x000fc400000f0eff */
[-C--:B-1----:R-:W-:Y:S01]  /*0a10*/  LEA R46, P0, R56, R4.reuse, 0x1 ;  /* 0x00000004382e7211 */ /* 0x082fe200078008ff */
[C---:B0-----:R-:W-:Y:S01]  /*0a20*/  IMAD R42, R15.reuse, 0x4, R58 ;  /* 0x000000040f2a7824 */ /* 0x041fe200078e023a */
[-C--:B------:R-:W-:Y:S01]  /*0a30*/  LEA R54, P1, R58, R4.reuse, 0x1 ;  /* 0x000000043a367211 */ /* 0x080fe200078208ff */
[----:B------:R0:W5:Y:S01]  /*0a40*/  LDG.E.U16 R39, desc[UR10][R52.64] ;  /* 0x0000000a34277981 */ /* 0x000162000c1e1500 */
[-C--:B------:R-:W-:Y:S01]  /*0a50*/  LEA.HI.X.SX32 R47, R56, R3.reuse, 0x1, P0 ;  /* 0x00000003382f7211 */ /* 0x080fe200000f0eff */
[C---:B------:R-:W-:Y:S01]  /*0a60*/  IMAD R56, R15.reuse, 0x4, R42 ;  /* 0x000000040f387824 */ /* 0x040fe200078e022a */
[-C--:B------:R-:W-:Y:S01]  /*0a70*/  LEA.HI.X.SX32 R55, R58, R3.reuse, 0x1, P1 ;  /* 0x000000033a377211 */ /* 0x080fe200008f0eff */
[----:B------:R-:W5:Y:S01]  /*0a80*/  LDG.E.U16 R40, desc[UR10][R44.64] ;  /* 0x0000000a2c287981 */ /* 0x000f62000c1e1500 */
[C---:B------:R-:W-:Y:S02]  /*0a90*/  LEA R48, P0, R42.reuse, R4, 0x1 ;  /* 0x000000042a307211 */ /* 0x040fe400078008ff */
[----:B------:R-:W-:Y:S01]  /*0aa0*/  LEA R58, R15, R56, 0x2 ;  /* 0x000000380f3a7211 */ /* 0x000fe200078e10ff */
[----:B------:R-:W5:Y:S01]  /*0ab0*/  LDG.E.U16 R41, desc[UR10][R46.64] ;  /* 0x0000000a2e297981 */ /* 0x000f62000c1e1500 */
[----:B------:R-:W-:-:S02]  /*0ac0*/  LEA.HI.X.SX32 R49, R42, R3, 0x1, P0 ;  /* 0x000000032a317211 */ /* 0x000fc400000f0eff */
[CC--:B------:R-:W-:Y:S01]  /*0ad0*/  LEA R50, P0, R56.reuse, R4.reuse, 0x1 ;  /* 0x0000000438327211 */ /* 0x0c0fe200078008ff */
        /* <DEDUP_REMOVED lines=85> */
[----:B------:R-:W-:Y:S01]  /*1030*/  LEA R78, P1, R82, R4, 0x1 ;  /* 0x00000004524e7211 */ /* 0x000fe200078208ff */
[----:B------:R0:W5:Y:S01]  /*1040*/  LDG.E.U16 R63, desc[UR10][R76.64] ;  /* 0x0000000a4c3f7981 */ /* 0x000162000c1e1500 */
[-C--:B------:R-:W-:Y:S01]  /*1050*/  LEA.HI.X.SX32 R71, R80, R3.reuse, 0x1, P0 ;  /* 0x0000000350477211 */ /* 0x080fe200000f0eff */
[C---:B------:R-:W-:Y:S01]  /*1060*/  IMAD R80, R15.reuse, 0x4, R66 ;  /* 0x000000040f507824 */ /* 0x040fe200078e0242 */
[----:B------:R-:W-:Y:S01]  /*1070*/  LEA.HI.X.SX32 R79, R82, R3, 0x1, P1 ;  /* 0x00000003524f7211 */ /* 0x000fe200008f0eff */
[----:B------:R-:W5:Y:S03]  /*1080*/  LDG.E.U16 R64, desc[UR10][R68.64] ;  /* 0x0000000a44407981 */ /* 0x000f66000c1e1500 */
[C---:B------:R-:W-:Y:S01]  /*1090*/  LEA R82, R15.reuse, R80, 0x2 ;  /* 0x000000500f527211 */ /* 0x040fe200078e10ff */
[----:B------:R-:W5:Y:S04]  /*10a0*/  LDG.E.U16 R65, desc[UR10][R70.64] ;  /* 0x0000000a46417981 */ /* 0x000f68000c1e1500 */
[----:B------:R-:W-:-:S04]  /*10b0*/  IMAD R84, R15, 0x4, R82 ;  /* 0x000000040f547824 */ /* 0x000fc800078e0252 */
[----:B------:R-:W-:Y:S01]  /*10c0*/  IMAD R86, R15, 0x4, R84 ;  /* 0x000000040f567824 */ /* 0x000fe200078e0254 */
[----:B--2---:R-:W-:-:S04]  /*10d0*/  LEA R72, P0, R66, R4, 0x1 ;  /* 0x0000000442487211 */ /* 0x004fc800078008ff */
[----:B------:R-:W-:Y:S02]  /*10e0*/  LEA R88, R15, R86, 0x2 ;  /* 0x000000560f587211 */ /* 0x000fe400078e10ff */
[----:B------:R-:W-:-:S03]  /*10f0*/  LEA.HI.X.SX32 R73, R66, R3, 0x1, P0 ;  /* 0x0000000342497211 */ /* 0x000fc600000f0eff */
[C---:B------:R-:W-:Y:S01]  /*1100*/  IMAD R90, R15.reuse, 0x4, R88 ;  /* 0x000000040f5a7824 */ /* 0x040fe200078e0258 */
[CC--:B---3--:R-:W-:Y:S01]  /*1110*/  LEA R74, P0, R80.reuse, R4.reuse, 0x1 ;  /* 0x00000004504a7211 */ /* 0x0c8fe200078008ff */
[----:B------:R1:W2:Y:S02]  /*1120*/  LDG.E.U16 R66, desc[UR10][R78.64] ;  /* 0x0000000a4e427981 */ /* 0x0002a4000c1e1500 */
[C---:B------:R-:W-:Y:S01]  /*1130*/  IMAD R92, R15.reuse, 0x4, R90 ;  /* 0x000000040f5c7824 */ /* 0x040fe200078e025a */
[-C--:B------:R-:W-:Y:S01]  /*1140*/  LEA.HI.X.SX32 R75, R80, R3.reuse, 0x1, P0 ;  /* 0x00000003504b7211 */ /* 0x080fe200000f0eff */
[----:B------:R-:W3:Y:S01]  /*1150*/  LDG.E.U16 R67, desc[UR10][R72.64] ;  /* 0x0000000a48437981 */ /* 0x000ee2000c1e1500 */
[C---:B0-----:R-:W-:Y:S02]  /*1160*/  LEA R76, P0, R82.reuse, R4, 0x1 ;  /* 0x00000004524c7211 */ /* 0x041fe400078008ff */
[----:B------:R-:W-:Y:S01]  /*1170*/  LEA R94, R15, R92, 0x2 ;  /* 0x0000005c0f5e7211 */ /* 0x000fe200078e10ff */
[----:B------:R-:W3:Y:S01]  /*1180*/  LDG.E.U16 R68, desc[UR10][R74.64] ;  /* 0x0000000a4a447981 */ /* 0x000ee2000c1e1500 */
[----:B------:R-:W-:-:S02]  /*1190*/  LEA.HI.X.SX32 R77, R82, R3, 0x1, P0 ;  /* 0x00000003524d7211 */ /* 0x000fc400000f0eff */
[-C--:B-1----:R-:W-:Y:S01]  /*11a0*/  LEA R78, P0, R86, R4.reuse, 0x1 ;  /* 0x00000004564e7211 */ /* 0x082fe200078008ff */
[C---:B------:R-:W-:Y:S01]  /*11b0*/  IMAD R96, R15.reuse, 0x4, R94 ;  /* 0x000000040f607824 */ /* 0x040fe200078e025e */
[-C--:B------:R-:W-:Y:S01]  /*11c0*/  LEA R80, P1, R84, R4.reuse, 0x1 ;  /* 0x0000000454507211 */ /* 0x080fe200078208ff */
[----:B------:R-:W3:Y:S01]  /*11d0*/  LDG.E.U16 R69, desc[UR10][R76.64] ;  /* 0x0000000a4c457981 */ /* 0x000ee2000c1e1500 */
[-C--:B------:R-:W-:Y:S01]  /*11e0*/  LEA.HI.X.SX32 R79, R86, R3.reuse, 0x1, P0 ;  /* 0x00000003564f7211 */ /* 0x080fe200000f0eff */
[----:B------:R-:W-:Y:S01]  /*11f0*/  IMAD R98, R15, 0x4, R96 ;  /* 0x000000040f627824 */ /* 0x000fe200078e0260 */
[----:B------:R-:W-:Y:S02]  /*1200*/  LEA R82, P0, R88, R4, 0x1 ;  /* 0x0000000458527211 */ /* 0x000fe400078008ff */
[-C--:B------:R-:W-:Y:S01]  /*1210*/  LEA.HI.X.SX32 R81, R84, R3.reuse, 0x1, P1 ;  /* 0x0000000354517211 */ /* 0x080fe200008f0eff */
[----:B------:R-:W3:Y:S01]  /*1220*/  LDG.E.U16 R71, desc[UR10][R78.64] ;  /* 0x0000000a4e477981 */ /* 0x000ee2000c1e1500 */
[----:B------:R-:W-:-:S02]  /*1230*/  LEA.HI.X.SX32 R83, R88, R3, 0x1, P0 ;  /* 0x0000000358537211 */ /* 0x000fc400000f0eff */
[-C--:B------:R-:W-:Y:S01]  /*1240*/  LEA R84, P0, R90, R4.reuse, 0x1 ;  /* 0x000000045a547211 */ /* 0x080fe200078008ff */
[----:B------:R0:W3:Y:S01]  /*1250*/  LDG.E.U16 R70, desc[UR10][R80.64] ;  /* 0x0000000a50467981 */ /* 0x0000e2000c1e1500 */
[----:B------:R-:W-:Y:S02]  /*1260*/  LEA R86, P1, R92, R4, 0x1 ;  /* 0x000000045c567211 */ /* 0x000fe400078208ff */
[C---:B------:R-:W-:Y:S01]  /*1270*/  LEA R100, R15.reuse, R98, 0x2 ;  /* 0x000000620f647211 */ /* 0x040fe200078e10ff */
[----:B------:R1:W3:Y:S01]  /*1280*/  LDG.E.U16 R72, desc[UR10][R82.64] ;  /* 0x0000000a52487981 */ /* 0x0002e2000c1e1500 */
[-C--:B------:R-:W-:Y:S02]  /*1290*/  LEA.HI.X.SX32 R85, R90, R3.reuse, 0x1, P0 ;  /* 0x000000035a557211 */ /* 0x080fe400000f0eff */
[-C--:B------:R-:W-:Y:S01]  /*12a0*/  LEA.HI.X.SX32 R87, R92, R3.reuse, 0x1, P1 ;  /* 0x000000035c577211 */ /* 0x080fe200008f0eff */
[C---:B------:R-:W-:Y:S01]  /*12b0*/  IMAD R92, R15.reuse, 0x4, R100 ;  /* 0x000000040f5c7824 */ /* 0x040fe200078e0264 */
[CC--:B0-----:R-:W-:Y:S01]  /*12c0*/  LEA R80, P0, R94.reuse, R4.reuse, 0x1 ;  /* 0x000000045e507211 */ /* 0x0c1fe200078008ff */
[----:B------:R0:W3:Y:S03]  /*12d0*/  LDG.E.U16 R73, desc[UR10][R84.64] ;  /* 0x0000000a54497981 */ /* 0x0000e6000c1e1500 */
[-C--:B------:R-:W-:Y:S01]  /*12e0*/  LEA.HI.X.SX32 R81, R94, R3.reuse, 0x1, P0 ;  /* 0x000000035e517211 */ /* 0x080fe200000f0eff */
[C---:B------:R-:W-:Y:S01]  /*12f0*/  IMAD R94, R15.reuse, 0x4, R92 ;  /* 0x000000040f5e7824 */ /* 0x040fe200078e025c */
[C---:B------:R-:W-:Y:S01]  /*1300*/  LEA R88, P0, R96.reuse, R4, 0x1 ;  /* 0x0000000460587211 */ /* 0x040fe200078008ff */
[----:B------:R4:W3:Y:S03]  /*1310*/  LDG.E.U16 R74, desc[UR10][R86.64] ;  /* 0x0000000a564a7981 */ /* 0x0008e6000c1e1500 */
[----:B------:R-:W-:Y:S01]  /*1320*/  LEA.HI.X.SX32 R89, R96, R3, 0x1, P0 ;  /* 0x0000000360597211 */ /* 0x000fe200000f0eff */
[----:B------:R-:W3:Y:S01]  /*1330*/  LDG.E.U16 R75, desc[UR10][R80.64] ;  /* 0x0000000a504b7981 */ /* 0x000ee2000c1e1500 */
[----:B------:R-:W-:-:S02]  /*1340*/  LEA R96, R15, R94, 0x2 ;  /* 0x0000005e0f607211 */ /* 0x000fc400078e10ff */
[CC--:B-1----:R-:W-:Y:S01]  /*1350*/  LEA R82, P0, R98.reuse, R4.reuse, 0x1 ;  /* 0x0000000462527211 */ /* 0x0c2fe200078008ff */
[----:B------:R1:W3:Y:S02]  /*1360*/  LDG.E.U16 R76, desc[UR10][R88.64] ;  /* 0x0000000a584c7981 */ /* 0x0002e4000c1e1500 */
[C---:B------:R-:W-:Y:S01]  /*1370*/  IMAD R102, R15.reuse, 0x4, R96 ;  /* 0x000000040f667824 */ /* 0x040fe200078e0260 */
[-C--:B------:R-:W-:Y:S02]  /*1380*/  LEA.HI.X.SX32 R83, R98, R3.reuse, 0x1, P0 ;  /* 0x0000000362537211 */ /* 0x080fe400000f0eff */
[-C--:B------:R-:W-:Y:S01]  /*1390*/  LEA R90, P1, R100, R4.reuse, 0x1 ;  /* 0x00000004645a7211 */ /* 0x080fe200078208ff */
[----:B------:R-:W-:Y:S01]  /*13a0*/  IMAD R98, R15, 0x4, R102 ;  /* 0x000000040f627824 */ /* 0x000fe200078e0266 */
[----:B0-----:R-:W-:Y:S01]  /*13b0*/  LEA R84, P0, R92, R4, 0x1 ;  /* 0x000000045c547211 */ /* 0x001fe200078008ff */
[----:B------:R-:W3:Y:S01]  /*13c0*/  LDG.E.U16 R77, desc[UR10][R82.64] ;  /* 0x0000000a524d7981 */ /* 0x000ee2000c1e1500 */
[----:B------:R-:W-:-:S02]  /*13d0*/  LEA.HI.X.SX32 R91, R100, R3, 0x1, P1 ;  /* 0x00000003645b7211 */ /* 0x000fc400008f0eff */
[C---:B------:R-:W-:Y:S02]  /*13e0*/  LEA R100, R15.reuse, R98, 0x2 ;  /* 0x000000620f647211 */ /* 0x040fe400078e10ff */
[-C--:B------:R-:W-:Y:S01]  /*13f0*/  LEA.HI.X.SX32 R85, R92, R3.reuse, 0x1, P0 ;  /* 0x000000035c557211 */ /* 0x080fe200000f0eff */
[----:B------:R0:W3:Y:S02]  /*1400*/  LDG.E.U16 R78, desc[UR10][R90.64] ;  /* 0x0000000a5a4e7981 */ /* 0x0000e4000c1e1500 */
[C---:B------:R-:W-:Y:S01]  /*1410*/  IMAD R104, R15.reuse, 0x4, R100 ;  /* 0x000000040f687824 */ /* 0x040fe200078e0264 */
[C---:B----4-:R-:W-:Y:S01]  /*1420*/  LEA R86, P0, R94.reuse, R4, 0x1 ;  /* 0x000000045e567211 */ /* 0x050fe200078008ff */
[----:B------:R4:W3:Y:S02]  /*1430*/  LDG.E.U16 R79, desc[UR10][R84.64] ;  /* 0x0000000a544f7981 */ /* 0x0008e4000c1e1500 */
[----:B------:R-:W-:Y:S01]  /*1440*/  IMAD R106, R15, 0x4, R104 ;  /* 0x000000040f6a7824 */ /* 0x000fe200078e0268 */
[----:B------:R-:W-:-:S04]  /*1450*/  LEA.HI.X.SX32 R87, R94, R3, 0x1, P0 ;  /* 0x000000035e577211 */ /* 0x000fc800000f0eff */
[----:B------:R-:W-:Y:S01]  /*1460*/  LEA R94, R15, R106, 0x2 ;  /* 0x0000006a0f5e7211 */ /* 0x000fe200078e10ff */
[----:B------:R4:W3:Y:S01]  /*1470*/  LDG.E.U16 R80, desc[UR10][R86.64] ;  /* 0x0000000a56507981 */ /* 0x0008e2000c1e1500 */
[----:B-1----:R-:W-:-:S03]  /*1480*/  LEA R88, P0, R96, R4, 0x1 ;  /* 0x0000000460587211 */ /* 0x002fc600078008ff */
[----:B------:R-:W-:Y:S01]  /*1490*/  IMAD R108, R15, 0x4, R94 ;  /* 0x000000040f6c7824 */ /* 0x000fe200078e025e */
[----:B------:R-:W-:-:S03]  /*14a0*/  LEA.HI.X.SX32 R89, R96, R3, 0x1, P0 ;  /* 0x0000000360597211 */ /* 0x000fc600000f0eff */
[C---:B------:R-:W-:Y:S01]  /*14b0*/  IMAD R96, R15.reuse, 0x4, R108 ;  /* 0x000000040f607824 */ /* 0x040fe200078e026c */
[C---:B0-----:R-:W-:Y:S01]  /*14c0*/  LEA R90, P0, R98.reuse, R4, 0x1 ;  /* 0x00000004625a7211 */ /* 0x041fe200078008ff */
[----:B------:R-:W3:Y:S03]  /*14d0*/  LDG.E.U16 R81, desc[UR10][R88.64] ;  /* 0x0000000a58517981 */ /* 0x000ee6000c1e1500 */
[----:B------:R-:W-:Y:S02]  /*14e0*/  LEA R110, R15, R96, 0x2 ;  /* 0x000000600f6e7211 */ /* 0x000fe400078e10ff */
[----:B------:R-:W-:-:S03]  /*14f0*/  LEA.HI.X.SX32 R91, R98, R3, 0x1, P0 ;  /* 0x00000003625b7211 */ /* 0x000fc600000f0eff */
[C---:B------:R-:W-:Y:S01]  /*1500*/  IMAD R112, R15.reuse, 0x4, R110 ;  /* 0x000000040f707824 */ /* 0x040fe200078e026e */
[CC--:B----4-:R-:W-:Y:S01]  /*1510*/  LEA R84, P0, R100.reuse, R4.reuse, 0x1 ;  /* 0x0000000464547211 */ /* 0x0d0fe200078008ff */
[----:B------:R-:W4:Y:S02]  /*1520*/  LDG.E.U16 R83, desc[UR10][R90.64] ;  /* 0x0000000a5a537981 */ /* 0x000f24000c1e1500 */
[C---:B------:R-:W-:Y:S01]  /*1530*/  IMAD R114, R15.reuse, 0x4, R112 ;  /* 0x000000040f727824 */ /* 0x040fe200078e0270 */
[----:B------:R-:W-:Y:S02]  /*1540*/  LEA.HI.X.SX32 R85, R100, R3, 0x1, P0 ;  /* 0x0000000364557211 */ /* 0x000fe400000f0eff */
[----:B------:R-:W-:Y:S02]  /*1550*/  LEA R86, P0, R104, R4, 0x1 ;  /* 0x0000000468567211 */ /* 0x000fe400078008ff */
[----:B------:R-:W-:Y:S01]  /*1560*/  LEA R116, R15, R114, 0x2 ;  /* 0x000000720f747211 */ /* 0x000fe200078e10ff */
[----:B------:R-:W4:Y:S01]  /*1570*/  LDG.E.U16 R98, desc[UR10][R84.64] ;  /* 0x0000000a54627981 */ /* 0x000f22000c1e1500 */
[----:B------:R-:W-:-:S02]  /*1580*/  LEA R92, P1, R102, R4, 0x1 ;  /* 0x00000004665c7211 */ /* 0x000fc400078208ff */
[-C--:B------:R-:W-:Y:S01]  /*1590*/  LEA.HI.X.SX32 R87, R104, R3.reuse, 0x1, P0 ;  /* 0x0000000368577211 */ /* 0x080fe200000f0eff */
[----:B------:R-:W-:Y:S01]  /*15a0*/  IMAD R104, R15, 0x4, R116 ;  /* 0x000000040f687824 */ /* 0x000fe200078e0274 */
[----:B------:R-:W-:-:S03]  /*15b0*/  LEA.HI.X.SX32 R93, R102, R3, 0x1, P1 ;  /* 0x00000003665d7211 */ /* 0x000fc600008f0eff */
[C---:B------:R-:W-:Y:S01]  /*15c0*/  IMAD R118, R15.reuse, 0x4, R104 ;  /* 0x000000040f767824 */ /* 0x040fe200078e0268 */
[----:B------:R-:W4:Y:S04]  /*15d0*/  LDG.E.U16 R99, desc[UR10][R86.64] ;  /* 0x0000000a56637981 */ /* 0x000f28000c1e1500 */
[----:B------:R0:W4:Y:S01]  /*15e0*/  LDG.E.U16 R82, desc[UR10][R92.64] ;  /* 0x0000000a5c527981 */ /* 0x000122000c1e1500 */
[----:B------:R-:W-:Y:S02]  /*15f0*/  LEA R120, R15, R118, 0x2 ;  /* 0x000000760f787211 */ /* 0x000fe400078e10ff */
[----:B0-----:R-:W-:-:S03]  /*1600*/  LEA R92, P0, R94, R4, 0x1 ;  /* 0x000000045e5c7211 */ /* 0x001fc600078008ff */
[C---:B------:R-:W-:Y:S01]  /*1610*/  IMAD R122, R15.reuse, 0x4, R120 ;  /* 0x000000040f7a7824 */ /* 0x040fe200078e0278 */
[-C--:B------:R-:W-:Y:S02]  /*1620*/  LEA.HI.X.SX32 R93, R94, R3.reuse, 0x1, P0 ;  /* 0x000000035e5d7211 */ /* 0x080fe400000f0eff */
[-C--:B------:R-:W-:Y:S01]  /*1630*/  LEA R90, P0, R108, R4.reuse, 0x1 ;  /* 0x000000046c5a7211 */ /* 0x080fe200078008ff */
[----:B------:R-:W-:Y:S01]  /*1640*/  IMAD R124, R15, 0x4, R122 ;  /* 0x000000040f7c7824 */ /* 0x000fe200078e027a */
[-C--:B------:R-:W-:Y:S01]  /*1650*/  LEA R88, P1, R106, R4.reuse, 0x1 ;  /* 0x000000046a587211 */ /* 0x080fe200078208ff */
[----:B------:R-:W4:Y:S01]  /*1660*/  LDG.E.U16 R101, desc[UR10][R92.64] ;  /* 0x0000000a5c657981 */ /* 0x000f22000c1e1500 */
[-C--:B------:R-:W-:Y:S02]  /*1670*/  LEA.HI.X.SX32 R91, R108, R3.reuse, 0x1, P0 ;  /* 0x000000036c5b7211 */ /* 0x080fe400000f0eff */
[----:B------:R-:W-:Y:S02]  /*1680*/  LEA R84, P0, R96, R4, 0x1 ;  /* 0x0000000460547211 */ /* 0x000fe400078008ff */
[-C--:B------:R-:W-:Y:S01]  /*1690*/  LEA.HI.X.SX32 R89, R106, R3.reuse, 0x1, P1 ;  /* 0x000000036a597211 */ /* 0x080fe200008f0eff */
[----:B------:R-:W4:Y:S01]  /*16a0*/  LDG.E.U16 R102, desc[UR10][R90.64] ;  /* 0x0000000a5a667981 */ /* 0x000f22000c1e1500 */
[----:B------:R-:W-:-:S02]  /*16b0*/  LEA.HI.X.SX32 R85, R96, R3, 0x1, P0 ;  /* 0x0000000360557211 */ /* 0x000fc400000f0eff */
[----:B------:R-:W-:Y:S01]  /*16c0*/  LEA R96, R15, R124, 0x2 ;  /* 0x0000007c0f607211 */ /* 0x000fe200078e10ff */
[----:B------:R0:W4:Y:S01]  /*16d0*/  LDG.E.U16 R100, desc[UR10][R88.64] ;  /* 0x0000000a58647981 */ /* 0x000122000c1e1500 */
[----:B------:R-:W-:-:S03]  /*16e0*/  LEA R86, P0, R112, R4, 0x1 ;  /* 0x0000000470567211 */ /* 0x000fc600078008ff */
[C---:B------:R-:W-:Y:S01]  /*16f0*/  IMAD R126, R15.reuse, 0x4, R96 ;  /* 0x000000040f7e7824 */ /* 0x040fe200078e0260 */
[----:B------:R-:W-:Y:S01]  /*1700*/  LEA.HI.X.SX32 R87, R112, R3, 0x1, P0 ;  /* 0x0000000370577211 */ /* 0x000fe200000f0eff */
[----:B------:R1:W4:Y:S02]  /*1710*/  LDG.E.U16 R103, desc[UR10][R84.64] ;  /* 0x0000000a54677981 */ /* 0x000324000c1e1500 */
[C---:B------:R-:W-:Y:S01]  /*1720*/  IMAD R112, R15.reuse, 0x4, R126 ;  /* 0x000000040f707824 */ /* 0x040fe200078e027e */
[----:B0-----:R-:W-:Y:S01]  /*1730*/  LEA R88, P0, R114, R4, 0x1 ;  /* 0x0000000472587211 */ /* 0x001fe200078008ff */
[----:B------:R-:W4:Y:S03]  /*1740*/  LDG.E.U16 R107, desc[UR10][R86.64] ;  /* 0x0000000a566b7981 */ /* 0x000f26000c1e1500 */
[----:B------:R-:W-:Y:S02]  /*1750*/  LEA R128, R15, R112, 0x2 ;  /* 0x000000700f807211 */ /* 0x000fe400078e10ff */
[----:B------:R-:W-:-:S02]  /*1760*/  LEA R94, P1, R110, R4, 0x1 ;  /* 0x000000046e5e7211 */ /* 0x000fc400078208ff */
[-C--:B------:R-:W-:Y:S01]  /*1770*/  LEA.HI.X.SX32 R89, R114, R3.reuse, 0x1, P0 ;  /* 0x0000000372597211 */ /* 0x080fe200000f0eff */
[C---:B------:R-:W-:Y:S01]  /*1780*/  IMAD R114, R15.reuse, 0x4, R128 ;  /* 0x000000040f727824 */ /* 0x040fe200078e0280 */
[-C--:B------:R-:W-:Y:S02]  /*1790*/  LEA.HI.X.SX32 R95, R110, R3.reuse, 0x1, P1 ;  /* 0x000000036e5f7211 */ /* 0x080fe400008f0eff */
[-C--:B------:R-:W-:Y:S01]  /*17a0*/  LEA R92, P1, R104, R4.reuse, 0x1 ;  /* 0x00000004685c7211 */ /* 0x080fe200078208ff */
[C---:B------:R-:W-:Y:S01]  /*17b0*/  IMAD R130, R15.reuse, 0x4, R114 ;  /* 0x000000040f827824 */ /* 0x040fe200078e0272 */
[----:B------:R-:W-:Y:S01]  /*17c0*/  LEA R90, P0, R116, R4, 0x1 ;  /* 0x00000004745a7211 */ /* 0x000fe200078008ff */
[----:B------:R0:W4:Y:S01]  /*17d0*/  LDG.E.U16 R106, desc[UR10][R94.64] ;  /* 0x0000000a5e6a7981 */ /* 0x000122000c1e1500 */
[-C--:B------:R-:W-:Y:S02]  /*17e0*/  LEA.HI.X.SX32 R93, R104, R3.reuse, 0x1, P1 ;  /* 0x00000003685d7211 */ /* 0x080fe400008f0eff */
[----:B------:R-:W-:Y:S01]  /*17f0*/  LEA R104, R15, R130, 0x2 ;  /* 0x000000820f687211 */ /* 0x000fe200078e10ff */
[----:B------:R0:W4:Y:S01]  /*1800*/  LDG.E.U16 R108, desc[UR10][R88.64] ;  /* 0x0000000a586c7981 */ /* 0x000122000c1e1500 */
[----:B------:R-:W-:-:S02]  /*1810*/  LEA.HI.X.SX32 R91, R116, R3, 0x1, P0 ;  /* 0x00000003745b7211 */ /* 0x000fc400000f0eff */
[CC--:B-1----:R-:W-:Y:S01]  /*1820*/  LEA R84, P0, R118.reuse, R4.reuse, 0x1 ;  /* 0x0000000476547211 */ /* 0x0c2fe200078008ff */
[----:B------:R-:W4:Y:S01]  /*1830*/  LDG.E.U16 R110, desc[UR10][R92.64] ;  /* 0x0000000a5c6e7981 */ /* 0x000f22000c1e1500 */
[C---:B0-----:R-:W-:Y:S02]  /*1840*/  IMAD R94, R15.reuse, 0x4, R104 ;  /* 0x000000040f5e7824 */ /* 0x041fe400078e0268 */
[----:B------:R-:W-:Y:S01]  /*1850*/  LEA.HI.X.SX32 R85, R118, R3, 0x1, P0 ;  /* 0x0000000376557211 */ /* 0x000fe200000f0eff */
[----:B------:R0:W4:Y:S01]  /*1860*/  LDG.E.U16 R109, desc[UR10][R90.64] ;  /* 0x0000000a5a6d7981 */ /* 0x000122000c1e1500 */
[C---:B------:R-:W-:Y:S01]  /*1870*/  IMAD R116, R15.reuse, 0x4, R94 ;  /* 0x000000040f747824 */ /* 0x040fe200078e025e */
[----:B------:R-:W-:Y:S02]  /*1880*/  LEA R86, P0, R120, R4, 0x1 ;  /* 0x0000000478567211 */ /* 0x000fe400078008ff */
[----:B------:R1:W4:Y:S02]  /*1890*/  LDG.E.U16 R111, desc[UR10][R84.64] ;  /* 0x0000000a546f7981 */ /* 0x000324000c1e1500 */
[----:B------:R-:W-:-:S02]  /*18a0*/  LEA R118, R15, R116, 0x2 ;  /* 0x000000740f767211 */ /* 0x000fc400078e10ff */
[-C--:B------:R-:W-:Y:S02]  /*18b0*/  LEA.HI.X.SX32 R87, R120, R3.reuse, 0x1, P0 ;  /* 0x0000000378577211 */ /* 0x080fe400000f0eff */
[-C--:B------:R-:W-:Y:S01]  /*18c0*/  LEA R88, P0, R122, R4.reuse, 0x1 ;  /* 0x000000047a587211 */ /* 0x080fe200078008ff */
[C---:B------:R-:W-:Y:S01]  /*18d0*/  IMAD R120, R15.reuse, 0x4, R118 ;  /* 0x000000040f787824 */ /* 0x040fe200078e0276 */
[-C--:B0-----:R-:W-:Y:S01]  /*18e0*/  LEA R90, P1, R124, R4.reuse, 0x1 ;  /* 0x000000047c5a7211 */ /* 0x081fe200078208ff */
[----:B------:R0:W4:Y:S01]  /*18f0*/  LDG.E.U16 R113, desc[UR10][R86.64] ;  /* 0x0000000a56717981 */ /* 0x000122000c1e1500 */
[-C--:B------:R-:W-:Y:S01]  /*1900*/  LEA.HI.X.SX32 R89, R122, R3.reuse, 0x1, P0 ;  /* 0x000000037a597211 */ /* 0x080fe200000f0eff */
[C---:B------:R-:W-:Y:S01]  /*1910*/  IMAD R122, R15.reuse, 0x4, R120 ;  /* 0x000000040f7a7824 */ /* 0x040fe200078e0278 */
[----:B------:R-:W-:Y:S02]  /*1920*/  LEA.HI.X.SX32 R91, R124, R3, 0x1, P1 ;  /* 0x000000037c5b7211 */ /* 0x000fe400008f0eff */
[----:B------:R-:W-:Y:S01]  /*1930*/  LEA R92, P0, R96, R4, 0x1 ;  /* 0x00000004605c7211 */ /* 0x000fe200078008ff */
[----:B------:R0:W4:Y:S01]  /*1940*/  LDG.E.U16 R115, desc[UR10][R88.64] ;  /* 0x0000000a58737981 */ /* 0x000122000c1e1500 */
[----:B------:R-:W-:-:S02]  /*1950*/  LEA R124, R15, R122, 0x2 ;  /* 0x0000007a0f7c7211 */ /* 0x000fc400078e10ff */
[-C--:B------:R-:W-:Y:S01]  /*1960*/  LEA.HI.X.SX32 R93, R96, R3.reuse, 0x1, P0 ;  /* 0x00000003605d7211 */ /* 0x080fe200000f0eff */
[----:B------:R0:W4:Y:S01]  /*1970*/  LDG.E.U16 R117, desc[UR10][R90.64] ;  /* 0x0000000a5a757981 */ /* 0x000122000c1e1500 */
[-C--:B-1----:R-:W-:Y:S01]  /*1980*/  LEA R84, P0, R126, R4.reuse, 0x1 ;  /* 0x000000047e547211 */ /* 0x082fe200078008ff */
[C---:B------:R-:W-:Y:S01]  /*1990*/  IMAD R132, R15.reuse, 0x4, R124 ;  /* 0x000000040f847824 */ /* 0x040fe200078e027c */
[-C--:B------:R-:W-:Y:S01]  /*19a0*/  LEA R96, P1, R130, R4.reuse, 0x1 ;  /* 0x0000000482607211 */ /* 0x080fe200078208ff */
[----:B------:R-:W4:Y:S01]  /*19b0*/  LDG.E.U16 R119, desc[UR10][R92.64] ;  /* 0x0000000a5c777981 */ /* 0x000f22000c1e1500 */
[-C--:B------:R-:W-:Y:S01]  /*19c0*/  LEA.HI.X.SX32 R85, R126, R3.reuse, 0x1, P0 ;  /* 0x000000037e557211 */ /* 0x080fe200000f0eff */
[C---:B------:R-:W-:Y:S01]  /*19d0*/  IMAD R126, R15.reuse, 0x4, R132 ;  /* 0x000000040f7e7824 */ /* 0x040fe200078e0284 */
[----:B0-----:R-:W-:Y:S02]  /*19e0*/  LEA R86, P0, R128, R4, 0x1 ;  /* 0x0000000480567211 */ /* 0x001fe400078008ff */
[----:B------:R-:W-:Y:S01]  /*19f0*/  LEA.HI.X.SX32 R97, R130, R3, 0x1, P1 ;  /* 0x0000000382617211 */ /* 0x000fe200008f0eff */
[----:B------:R0:W4:Y:S01]  /*1a00*/  LDG.E.U16 R121, desc[UR10][R84.64] ;  /* 0x0000000a54797981 */ /* 0x000122000c1e1500 */
[----:B------:R-:W-:-:S02]  /*1a10*/  LEA R134, R15, R126, 0x2 ;  /* 0x0000007e0f867211 */ /* 0x000fc400078e10ff */
[-C--:B------:R-:W-:Y:S01]  /*1a20*/  LEA.HI.X.SX32 R87, R128, R3.reuse, 0x1, P0 ;  /* 0x0000000380577211 */ /* 0x080fe200000f0eff */
[----:B------:R1:W4:Y:S02]  /*1a30*/  LDG.E.U16 R125, desc[UR10][R96.64] ;  /* 0x0000000a607d7981 */ /* 0x000324000c1e1500 */
[C---:B------:R-:W-:Y:S01]  /*1a40*/  IMAD R128, R15.reuse, 0x4, R134 ;  /* 0x000000040f807824 */ /* 0x040fe200078e0286 */
[C---:B------:R-:W-:Y:S01]  /*1a50*/  LEA R88, P0, R94.reuse, R4, 0x1 ;  /* 0x000000045e587211 */ /* 0x040fe200078008ff */
[----:B------:R1:W4:Y:S02]  /*1a60*/  LDG.E.U16 R123, desc[UR10][R86.64] ;  /* 0x0000000a567b7981 */ /* 0x000324000c1e1500 */
[----:B------:R-:W-:Y:S01]  /*1a70*/  IMAD R130, R15, 0x4, R128 ;  /* 0x000000040f827824 */ /* 0x000fe200078e0280 */
[----:B------:R-:W-:-:S04]  /*1a80*/  LEA.HI.X.SX32 R89, R94, R3, 0x1, P0 ;  /* 0x000000035e597211 */ /* 0x000fc800000f0eff */
[----:B------:R-:W-:Y:S01]  /*1a90*/  LEA R136, R15, R130, 0x2 ;  /* 0x000000820f887211 */ /* 0x000fe200078e10ff */
[----:B------:R1:W4:Y:S01]  /*1aa0*/  LDG.E.U16 R127, desc[UR10][R88.64] ;  /* 0x0000000a587f7981 */ /* 0x000322000c1e1500 */
[----:B------:R-:W-:-:S03]  /*1ab0*/  LEA R94, P0, R118, R4, 0x1 ;  /* 0x00000004765e7211 */ /* 0x000fc600078008ff */
[C---:B------:R-:W-:Y:S01]  /*1ac0*/  IMAD R138, R15.reuse, 0x4, R136 ;  /* 0x000000040f8a7824 */ /* 0x040fe200078e0288 */
[-C--:B------:R-:W-:Y:S02]  /*1ad0*/  LEA.HI.X.SX32 R95, R118, R3.reuse, 0x1, P0 ;  /* 0x00000003765f7211 */ /* 0x080fe400000f0eff */
[-C--:B------:R-:W-:Y:S01]  /*1ae0*/  LEA R90, P1, R122, R4.reuse, 0x1 ;  /* 0x000000047a5a7211 */ /* 0x080fe200078208ff */
[C---:B------:R-:W-:Y:S01]  /*1af0*/  IMAD R118, R15.reuse, 0x4, R138 ;  /* 0x000000040f767824 */ /* 0x040fe200078e028a */
[----:B0-----:R-:W-:Y:S01]  /*1b00*/  LEA R84, P0, R132, R4, 0x1 ;  /* 0x0000000484547211 */ /* 0x001fe200078008ff */
[----:B------:R-:W4:Y:S01]  /*1b10*/  LDG.E.U16 R129, desc[UR10][R94.64] ;  /* 0x0000000a5e817981 */ /* 0x000f22000c1e1500 */
[-C--:B------:R-:W-:Y:S02]  /*1b20*/  LEA.HI.X.SX32 R91, R122, R3.reuse, 0x1, P1 ;  /* 0x000000037a5b7211 */ /* 0x080fe400008f0eff */
[C---:B------:R-:W-:Y:S02]  /*1b30*/  LEA R122, R15.reuse, R118, 0x2 ;  /* 0x000000760f7a7211 */ /* 0x040fe400078e10ff */
[-C--:B------:R-:W-:Y:S01]  /*1b40*/  LEA.HI.X.SX32 R85, R132, R3.reuse, 0x1, P0 ;  /* 0x0000000384557211 */ /* 0x080fe200000f0eff */
[----:B------:R0:W4:Y:S02]  /*1b50*/  LDG.E.U16 R131, desc[UR10][R90.64] ;  /* 0x0000000a5a837981 */ /* 0x000124000c1e1500 */
[C---:B------:R-:W-:Y:S01]  /*1b60*/  IMAD R132, R15.reuse, 0x4, R122 ;  /* 0x000000040f847824 */ /* 0x040fe200078e027a */
[C---:B------:R-:W-:Y:S01]  /*1b70*/  LEA R92, P0, R134.reuse, R4, 0x1 ;  /* 0x00000004865c7211 */ /* 0x040fe200078008ff */
[----:B------:R0:W4:Y:S02]  /*1b80*/  LDG.E.U16 R133, desc[UR10][R84.64] ;  /* 0x0000000a54857981 */ /* 0x000124000c1e1500 */
[----:B-1----:R-:W-:Y:S01]  /*1b90*/  IMAD R96, R15, 0x4, R132 ;  /* 0x000000040f607824 */ /* 0x002fe200078e0284 */
[----:B------:R-:W-:-:S02]  /*1ba0*/  LEA.HI.X.SX32 R93, R134, R3, 0x1, P0 ;  /* 0x00000003865d7211 */ /* 0x000fc400000f0eff */
[C---:B------:R-:W-:Y:S02]  /*1bb0*/  LEA R86, P1, R130.reuse, R4, 0x1 ;  /* 0x0000000482567211 */ /* 0x040fe400078208ff */
[C---:B------:R-:W-:Y:S01]  /*1bc0*/  LEA R134, R15.reuse, R96, 0x2 ;  /* 0x000000600f867211 */ /* 0x040fe200078e10ff */
[----:B------:R1:W4:Y:S01]  /*1bd0*/  LDG.E.U16 R135, desc[UR10][R92.64] ;  /* 0x0000000a5c877981 */ /* 0x000322000c1e1500 */
[-C--:B------:R-:W-:Y:S02]  /*1be0*/  LEA.HI.X.SX32 R87, R130, R3.reuse, 0x1, P1 ;  /* 0x0000000382577211 */ /* 0x080fe400008f0eff */
[-C--:B------:R-:W-:Y:S01]  /*1bf0*/  LEA R88, P0, R138, R4.reuse, 0x1 ;  /* 0x000000048a587211 */ /* 0x080fe200078008ff */
[C---:B------:R-:W-:Y:S01]  /*1c00*/  IMAD R130, R15.reuse, 0x4, R134 ;  /* 0x000000040f827824 */ /* 0x040fe200078e0286 */
[-C--:B0-----:R-:W-:Y:S01]  /*1c10*/  LEA R90, P1, R96, R4.reuse, 0x1 ;  /* 0x00000004605a7211 */ /* 0x081fe200078208ff */
[----:B------:R0:W4:Y:S01]  /*1c20*/  LDG.E.U16 R137, desc[UR10][R86.64] ;  /* 0x0000000a56897981 */ /* 0x000122000c1e1500 */
[----:B------:R-:W-:Y:S01]  /*1c30*/  LEA.HI.X.SX32 R89, R138, R3, 0x1, P0 ;  /* 0x000000038a597211 */ /* 0x000fe200000f0eff */
[----:B------:R-:W-:Y:S01]  /*1c40*/  IMAD R138, R15, 0x4, R130 ;  /* 0x000000040f8a7824 */ /* 0x000fe200078e0282 */
[----:B------:R-:W-:-:S02]  /*1c50*/  LEA R94, P0, R122, R4, 0x1 ;  /* 0x000000047a5e7211 */ /* 0x000fc400078008ff */
[-C--:B------:R-:W-:Y:S01]  /*1c60*/  LEA.HI.X.SX32 R91, R96, R3.reuse, 0x1, P1 ;  /* 0x00000003605b7211 */ /* 0x080fe200008f0eff */
[----:B------:R5:W4:Y:S01]  /*1c70*/  LDG.E.U16 R139, desc[UR10][R88.64] ;  /* 0x0000000a588b7981 */ /* 0x000b22000c1e1500 */
[C---:B------:R-:W-:Y:S02]  /*1c80*/  LEA R140, R15.reuse, R138, 0x2 ;  /* 0x0000008a0f8c7211 */ /* 0x040fe400078e10ff */
[-C--:B------:R-:W-:Y:S01]  /*1c90*/  LEA.HI.X.SX32 R95, R122, R3.reuse, 0x1, P0 ;  /* 0x000000037a5f7211 */ /* 0x080fe200000f0eff */
[----:B------:R-:W4:Y:S02]  /*1ca0*/  LDG.E.U16 R143, desc[UR10][R90.64] ;  /* 0x0000000a5a8f7981 */ /* 0x000f24000c1e1500 */
[C---:B------:R-:W-:Y:S01]  /*1cb0*/  IMAD R122, R15.reuse, 0x4, R140 ;  /* 0x000000040f7a7824 */ /* 0x040fe200078e028c */
[C---:B------:R-:W-:Y:S01]  /*1cc0*/  LEA R84, P0, R130.reuse, R4, 0x1 ;  /* 0x0000000482547211 */ /* 0x040fe200078008ff */
[----:B------:R5:W4:Y:S02]  /*1cd0*/  LDG.E.U16 R141, desc[UR10][R94.64] ;  /* 0x0000000a5e8d7981 */ /* 0x000b24000c1e1500 */
[----:B------:R-:W-:Y:S01]  /*1ce0*/  IMAD R96, R15, 0x4, R122 ;  /* 0x000000040f607824 */ /* 0x000fe200078e027a */
[----:B------:R-:W-:-:S04]  /*1cf0*/  LEA.HI.X.SX32 R85, R130, R3, 0x1, P0 ;  /* 0x0000000382557211 */ /* 0x000fc800000f0eff */
[----:B------:R-:W-:Y:S01]  /*1d00*/  LEA R130, R15, R96, 0x2 ;  /* 0x000000600f827211 */ /* 0x000fe200078e10ff */
[----:B------:R2:W4:Y:S01]  /*1d10*/  LDG.E.U16 R145, desc[UR10][R84.64] ;  /* 0x0000000a54917981 */ /* 0x000522000c1e1500 */
[----:B-1----:R-:W-:-:S03]  /*1d20*/  LEA R92, P0, R140, R4, 0x1 ;  /* 0x000000048c5c7211 */ /* 0x002fc600078008ff */
[----:B------:R-:W-:Y:S01]  /*1d30*/  IMAD R142, R15, 0x4, R130 ;  /* 0x000000040f8e7824 */ /* 0x000fe200078e0282 */
[----:B------:R-:W-:-:S03]  /*1d40*/  LEA.HI.X.SX32 R93, R140, R3, 0x1, P0 ;  /* 0x000000038c5d7211 */ /* 0x000fc600000f0eff */
[C---:B------:R-:W-:Y:S01]  /*1d50*/  IMAD R140, R15.reuse, 0x4, R142 ;  /* 0x000000040f8c7824 */ /* 0x040fe200078e028e */
[-C--:B0-----:R-:W-:Y:S01]  /*1d60*/  LEA R86, P1, R96, R4.reuse, 0x1 ;  /* 0x0000000460567211 */ /* 0x081fe200078208ff */
[----:B------:R0:W4:Y:S01]  /*1d70*/  LDG.E.U16 R146, desc[UR10][R92.64] ;  /* 0x0000000a5c927981 */ /* 0x000122000c1e1500 */
[----:B-----5:R-:W-:Y:S02]  /*1d80*/  LEA R88, P0, R142, R4, 0x1 ;  /* 0x000000048e587211 */ /* 0x020fe400078008ff */
[----:B------:R-:W-:Y:S02]  /*1d90*/  LEA R144, R15, R140, 0x2 ;  /* 0x0000008c0f907211 */ /* 0x000fe400078e10ff */
[-C--:B------:R-:W-:Y:S02]  /*1da0*/  LEA.HI.X.SX32 R87, R96, R3.reuse, 0x1, P1 ;  /* 0x0000000360577211 */ /* 0x080fe400008f0eff */
[----:B------:R-:W-:Y:S02]  /*1db0*/  LEA.HI.X.SX32 R89, R142, R3, 0x1, P0 ;  /* 0x000000038e597211 */ /* 0x000fe400000f0eff */
[-C--:B------:R-:W-:Y:S01]  /*1dc0*/  LEA R94, P1, R144, R4.reuse, 0x1 ;  /* 0x00000004905e7211 */ /* 0x080fe200078208ff */
[----:B------:R1:W5:Y:S01]  /*1dd0*/  LDG.E.U16 R142, desc[UR10][R86.64] ;  /* 0x0000000a568e7981 */ /* 0x000362000c1e1500 */
[----:B------:R-:W-:-:S02]  /*1de0*/  LEA R90, P0, R112, R4, 0x1 ;  /* 0x00000004705a7211 */ /* 0x000fc400078008ff */
[-C--:B------:R-:W-:Y:S01]  /*1df0*/  LEA.HI.X.SX32 R95, R144, R3.reuse, 0x1, P1 ;  /* 0x00000003905f7211 */ /* 0x080fe200008f0eff */
[----:B------:R1:W5:Y:S01]  /*1e00*/  LDG.E.U16 R147, desc[UR10][R88.64] ;  /* 0x0000000a58937981 */ /* 0x000362000c1e1500 */
[-C--:B------:R-:W-:Y:S02]  /*1e10*/  LEA.HI.X.SX32 R91, R112, R3.reuse, 0x1, P0 ;  /* 0x00000003705b7211 */ /* 0x080fe400000f0eff */
[-C--:B--2---:R-:W-:Y:S01]  /*1e20*/  LEA R84, P1, R114, R4.reuse, 0x1 ;  /* 0x0000000472547211 */ /* 0x084fe200078208ff */
[----:B------:R2:W5:Y:S01]  /*1e30*/  LDG.E.U16 R148, desc[UR10][R94.64] ;  /* 0x0000000a5e947981 */ /* 0x000562000c1e1500 */
[-C--:B------:R-:W-:Y:S02]  /*1e40*/  LEA R96, P0, R104, R4.reuse, 0x1 ;  /* 0x0000000468607211 */ /* 0x080fe400078008ff */
[-C--:B------:R-:W-:Y:S01]  /*1e50*/  LEA.HI.X.SX32 R85, R114, R3.reuse, 0x1, P1 ;  /* 0x0000000372557211 */ /* 0x080fe200008f0eff */
[----:B------:R-:W-:Y:S01]  /*1e60*/  IMAD R15, R15, 0x4, R144 ;  /* 0x000000040f0f7824 */ /* 0x000fe200078e0290 */
[----:B------:R-:W-:Y:S01]  /*1e70*/  LEA.HI.X.SX32 R97, R104, R3, 0x1, P0 ;  /* 0x0000000368617211 */ /* 0x000fe200000f0eff */
[----:B------:R-:W5:Y:S01]  /*1e80*/  LDG.E.U16 R112, desc[UR10][R90.64] ;  /* 0x0000000a5a707981 */ /* 0x000f62000c1e1500 */
[----:B0-----:R-:W-:-:S02]  /*1e90*/  LEA R92, P1, R116, R4, 0x1 ;  /* 0x00000004745c7211 */ /* 0x001fc400078208ff */
[-C--:B-1----:R-:W-:Y:S01]  /*1ea0*/  LEA R86, P0, R120, R4.reuse, 0x1 ;  /* 0x0000000478567211 */ /* 0x082fe200078008ff */
[----:B------:R0:W5:Y:S01]  /*1eb0*/  LDG.E.U16 R114, desc[UR10][R84.64] ;  /* 0x0000000a54727981 */ /* 0x000162000c1e1500 */
[-C--:B------:R-:W-:Y:S02]  /*1ec0*/  LEA.HI.X.SX32 R93, R116, R3.reuse, 0x1, P1 ;  /* 0x00000003745d7211 */ /* 0x080fe400008f0eff */
[-C--:B------:R-:W-:Y:S01]  /*1ed0*/  LEA.HI.X.SX32 R87, R120, R3.reuse, 0x1, P0 ;  /* 0x0000000378577211 */ /* 0x080fe200000f0eff */
[----:B------:R-:W5:Y:S01]  /*1ee0*/  LDG.E.U16 R116, desc[UR10][R96.64] ;  /* 0x0000000a60747981 */ /* 0x000f62000c1e1500 */
[-C--:B------:R-:W-:Y:S02]  /*1ef0*/  LEA R88, P0, R124, R4.reuse, 0x1 ;  /* 0x000000047c587211 */ /* 0x080fe400078008ff */
[----:B--2---:R-:W-:Y:S01]  /*1f00*/  LEA R94, P1, R126, R4, 0x1 ;  /* 0x000000047e5e7211 */ /* 0x004fe200078208ff */
[----:B------:R1:W2:Y:S01]  /*1f10*/  LDG.E.U16 R120, desc[UR10][R92.64] ;  /* 0x0000000a5c787981 */ /* 0x0002a2000c1e1500 */
[----:B------:R-:W-:-:S02]  /*1f20*/  LEA.HI.X.SX32 R89, R124, R3, 0x1, P0 ;  /* 0x000000037c597211 */ /* 0x000fc400000f0eff */
[-C--:B------:R-:W-:Y:S01]  /*1f30*/  LEA.HI.X.SX32 R95, R126, R3.reuse, 0x1, P1 ;  /* 0x000000037e5f7211 */ /* 0x080fe200008f0eff */
[----:B------:R1:W2:Y:S01]  /*1f40*/  LDG.E.U16 R124, desc[UR10][R86.64] ;  /* 0x0000000a567c7981 */ /* 0x0002a2000c1e1500 */
[CC--:B0-----:R-:W-:Y:S02]  /*1f50*/  LEA R84, P1, R15.reuse, R4.reuse, 0x1 ;  /* 0x000000040f547211 */ /* 0x0c1fe400078208ff */
[CC--:B------:R-:W-:Y:S01]  /*1f60*/  LEA R90, P0, R128.reuse, R4.reuse, 0x1 ;  /* 0x00000004805a7211 */ /* 0x0c0fe200078008ff */
[----:B------:R0:W2:Y:S01]  /*1f70*/  LDG.E.U16 R126, desc[UR10][R88.64] ;  /* 0x0000000a587e7981 */ /* 0x0000a2000c1e1500 */
[-C--:B------:R-:W-:Y:S02]  /*1f80*/  LEA.HI.X.SX32 R85, R15, R3.reuse, 0x1, P1 ;  /* 0x000000030f557211 */ /* 0x080fe400008f0eff */
[----:B------:R-:W-:Y:S01]  /*1f90*/  LEA.HI.X.SX32 R91, R128, R3, 0x1, P0 ;  /* 0x00000003805b7211 */ /* 0x000fe200000f0eff */
[----:B------:R-:W2:Y:S01]  /*1fa0*/  LDG.E.U16 R15, desc[UR10][R94.64] ;  /* 0x0000000a5e0f7981 */ /* 0x000ea2000c1e1500 */
[----:B-1----:R-:W-:-:S02]  /*1fb0*/  LEA R92, P1, R136, R4, 0x1 ;  /* 0x00000004885c7211 */ /* 0x002fc400078208ff */
[-C--:B------:R-:W-:Y:S01]  /*1fc0*/  LEA R86, P0, R118, R4.reuse, 0x1 ;  /* 0x0000000476567211 */ /* 0x080fe200078008ff */
[----:B------:R1:W2:Y:S01]  /*1fd0*/  LDG.E.U16 R144, desc[UR10][R84.64] ;  /* 0x0000000a54907981 */ /* 0x0002a2000c1e1500 */
[-C--:B------:R-:W-:Y:S02]  /*1fe0*/  LEA.HI.X.SX32 R93, R136, R3.reuse, 0x1, P1 ;  /* 0x00000003885d7211 */ /* 0x080fe400008f0eff */
[-C--:B------:R-:W-:Y:S01]  /*1ff0*/  LEA.HI.X.SX32 R87, R118, R3.reuse, 0x1, P0 ;  /* 0x0000000376577211 */ /* 0x080fe200000f0eff */
[----:B------:R1:W2:Y:S01]  /*2000*/  LDG.E.U16 R128, desc[UR10][R90.64] ;  /* 0x0000000a5a807981 */ /* 0x0002a2000c1e1500 */
[-C--:B------:R-:W-:Y:S02]  /*2010*/  LEA R96, P1, R132, R4.reuse, 0x1 ;  /* 0x0000000484607211 */ /* 0x080fe400078208ff */
[----:B0-----:R-:W-:Y:S01]  /*2020*/  LEA R88, P0, R134, R4, 0x1 ;  /* 0x0000000486587211 */ /* 0x001fe200078008ff */
[----:B------:R-:W2:Y:S01]  /*2030*/  LDG.E.U16 R92, desc[UR10][R92.64] ;  /* 0x0000000a5c5c7981 */ /* 0x000ea2000c1e1500 */
[----:B------:R-:W-:-:S02]  /*2040*/  LEA.HI.X.SX32 R97, R132, R3, 0x1, P1 ;  /* 0x0000000384617211 */ /* 0x000fc400008f0eff */
[-C--:B------:R-:W-:Y:S01]  /*2050*/  LEA.HI.X.SX32 R89, R134, R3.reuse, 0x1, P0 ;  /* 0x0000000386597211 */ /* 0x080fe200000f0eff */
[----:B------:R-:W2:Y:S01]  /*2060*/  LDG.E.U16 R86, desc[UR10][R86.64] ;  /* 0x0000000a56567981 */ /* 0x000ea2000c1e1500 */
[-C--:B-1----:R-:W-:Y:S02]  /*2070*/  LEA R84, P0, R138, R4.reuse, 0x1 ;  /* 0x000000048a547211 */ /* 0x082fe400078008ff */
[-C--:B------:R-:W-:Y:S01]  /*2080*/  LEA R94, P1, R122, R4.reuse, 0x1 ;  /* 0x000000047a5e7211 */ /* 0x080fe200078208ff */
[----:B------:R-:W2:Y:S01]  /*2090*/  LDG.E.U16 R96, desc[UR10][R96.64] ;  /* 0x0000000a60607981 */ /* 0x000ea2000c1e1500 */
[-C--:B------:R-:W-:Y:S02]  /*20a0*/  LEA.HI.X.SX32 R85, R138, R3.reuse, 0x1, P0 ;  /* 0x000000038a557211 */ /* 0x080fe400000f0eff */
[----:B------:R-:W-:Y:S01]  /*20b0*/  LEA.HI.X.SX32 R95, R122, R3, 0x1, P1 ;  /* 0x000000037a5f7211 */ /* 0x000fe200008f0eff */
[----:B------:R-:W2:Y:S01]  /*20c0*/  LDG.E.U16 R88, desc[UR10][R88.64] ;  /* 0x0000000a58587981 */ /* 0x000ea2000c1e1500 */
[----:B------:R-:W-:-:S02]  /*20d0*/  LEA R90, P0, R130, R4, 0x1 ;  /* 0x00000004825a7211 */ /* 0x000fc400078008ff */
[----:B------:R-:W-:Y:S01]  /*20e0*/  LEA R104, P1, R140, R4, 0x1 ;  /* 0x000000048c687211 */ /* 0x000fe200078208ff */
[----:B------:R-:W2:Y:S01]  /*20f0*/  LDG.E.U16 R84, desc[UR10][R84.64] ;  /* 0x0000000a54547981 */ /* 0x000ea2000c1e1500 */
[-C--:B------:R-:W-:Y:S02]  /*2100*/  LEA.HI.X.SX32 R91, R130, R3.reuse, 0x1, P0 ;  /* 0x00000003825b7211 */ /* 0x080fe400000f0eff */
[----:B------:R-:W-:Y:S01]  /*2110*/  LEA.HI.X.SX32 R105, R140, R3, 0x1, P1 ;  /* 0x000000038c697211 */ /* 0x000fe200008f0eff */
[----:B------:R-:W2:Y:S04]  /*2120*/  LDG.E.U16 R94, desc[UR10][R94.64] ;  /* 0x0000000a5e5e7981 */ /* 0x000ea8000c1e1500 */
[----:B------:R-:W2:Y:S04]  /*2130*/  LDG.E.U16 R90, desc[UR10][R90.64] ;  /* 0x0000000a5a5a7981 */ /* 0x000ea8000c1e1500 */
[----:B------:R-:W2:Y:S01]  /*2140*/  LDG.E.U16 R104, desc[UR10][R104.64] ;  /* 0x0000000a68687981 */ /* 0x000ea2000c1e1500 */
[----:B------:R-:W0:Y:S01]  /*2150*/  S2UR UR6, SR_CgaCtaId ;  /* 0x00000000000679c3 */ /* 0x000e220000008800 */
[----:B------:R-:W-:-:S02]  /*2160*/  LOP3.LUT R3, R200, 0x3f, RZ, 0xc0, !PT ;  /* 0x0000003fc8037812 */ /* 0x000fc400078ec0ff */
[----:B------:R-:W-:Y:S01]  /*2170*/  SHF.R.S32.HI R4, RZ, 0x6, R200 ;  /* 0x00000006ff047819 */ /* 0x000fe200000114c8 */
[----:B------:R-:W-:Y:S02]  /*2180*/  UMOV UR4, 0x400 ;  /* 0x0000040000047882 */ /* 0x000fe40000000000 */
[----:B------:R-:W-:Y:S01]  /*2190*/  IMAD.SHL.U32 R3, R3, 0x2, RZ ;  /* 0x0000000203037824 */ /* 0x000fe200078e00ff */
[----:B------:R-:W-:-:S04]  /*21a0*/  SGXT R4, R4, 0x1 ;  /* 0x000000010404781a */ /* 0x000fc80000000200 */
[----:B------:R-:W-:-:S04]  /*21b0*/  LOP3.LUT R3, R3, 0x90, R4, 0x78, !PT ;  /* 0x0000009003037812 */ /* 0x000fc800078e7804 */
[----:B------:R-:W-:Y:S01]  /*21c0*/  LOP3.LUT R4, R3, 0x20, RZ, 0x3c, !PT ;  /* 0x0000002003047812 */ /* 0x000fe200078e3cff */
[----:B0-----:R-:W-:-:S09]  /*21d0*/  ULEA UR6, UR6, UR4, 0x18 ;  /* 0x0000000406067291 */ /* 0x001fd2000f8ec03f */
[----:B------:R0:W-:Y:S04]  /*21e0*/  STS.U16 [R3+UR6], R5 ;  /* 0x0000000503007988 */ /* 0x0001e80008000406 */
[----:B------:R-:W-:Y:S04]  /*21f0*/  STS.U16 [R3+UR6+0x200], R6 ;  /* 0x0002000603007988 */ /* 0x000fe80008000406 */
[----:B------:R-:W-:Y:S01]  /*2200*/  STS.U16 [R3+UR6+0x400], R9 ;  /* 0x0004000903007988 */ /* 0x000fe20008000406 */
[----:B0-----:R-:W-:-:S03]  /*2210*/  IMAD.MOV.U32 R5, RZ, RZ, 0x3f800000 ;  /* 0x3f800000ff057424 */ /* 0x001fc600078e00ff */
[----:B------:R-:W-:Y:S04]  /*2220*/  STS.U16 [R3+UR6+0x600], R11 ;  /* 0x0006000b03007988 */ /* 0x000fe80008000406 */
        /* <DEDUP_REMOVED lines=27> */
[----:B---3--:R-:W-:Y:S04]  /*23e0*/  STS.U16 [R3+UR6+0x3e00], R68 ;  /* 0x003e004403007988 */ /* 0x008fe80008000406 */
[----:B------:R-:W-:Y:S04]  /*23f0*/  STS.U16 [R3+UR6+0x4000], R70 ;  /* 0x0040004603007988 */ /* 0x000fe80008000406 */
[----:B------:R-:W-:Y:S04]  /*2400*/  STS.U16 [R3+UR6+0x4200], R72 ;  /* 0x0042004803007988 */ /* 0x000fe80008000406 */
[----:B------:R-:W-:Y:S04]  /*2410*/  STS.U16 [R3+UR6+0x4400], R74 ;  /* 0x0044004a03007988 */ /* 0x000fe80008000406 */
[----:B------:R-:W-:Y:S04]  /*2420*/  STS.U16 [R3+UR6+0x4600], R76 ;  /* 0x0046004c03007988 */ /* 0x000fe80008000406 */
[----:B------:R-:W-:Y:S04]  /*2430*/  STS.U16 [R3+UR6+0x4800], R78 ;  /* 0x0048004e03007988 */ /* 0x000fe80008000406 */
[----:B------:R-:W-:Y:S04]  /*2440*/  STS.U16 [R3+UR6+0x4a00], R80 ;  /* 0x004a005003007988 */ /* 0x000fe80008000406 */
[----:B----4-:R-:W-:Y:S04]  /*2450*/  STS.U16 [R3+UR6+0x4c00], R82 ;  /* 0x004c005203007988 */ /* 0x010fe80008000406 */
        /* <DEDUP_REMOVED lines=22> */
[----:B-----5:R-:W-:Y:S04]  /*25c0*/  STS.U16 [R3+UR6+0x7a00], R142 ;  /* 0x007a008e03007988 */ /* 0x020fe80008000406 */
[----:B------:R-:W-:Y:S04]  /*25d0*/  STS.U16 [R3+UR6+0x7c00], R147 ;  /* 0x007c009303007988 */ /* 0x000fe80008000406 */
[----:B------:R0:W-:Y:S04]  /*25e0*/  STS.U16 [R3+UR6+0x7e00], R148 ;  /* 0x007e009403007988 */ /* 0x0001e80008000406 */
[----:B------:R-:W-:Y:S04]  /*25f0*/  STS.U16 [R4+UR6+0x100], R7 ;  /* 0x0001000704007988 */ /* 0x000fe80008000406 */
[----:B------:R-:W-:Y:S01]  /*2600*/  STS.U16 [R4+UR6+0x300], R8 ;  /* 0x0003000804007988 */ /* 0x000fe20008000406 */
[----:B0-----:R-:W-:-:S03]  /*2610*/  MOV R3, 0x3f800000 ;  /* 0x3f80000000037802 */ /* 0x001fc60000000f00 */
        /* <DEDUP_REMOVED lines=28> */
[----:B--2---:R-:W-:Y:S04]  /*27e0*/  STS.U16 [R4+UR6+0x7f00], R144 ;  /* 0x007f009004007988 */ /* 0x004fe80008000406 */
        /* <DEDUP_REMOVED lines=32> */
[----:B------:R0:W-:Y:S04]  /*29f0*/  STS.U16 [R4+UR6+0x7d00], R104 ;  /* 0x007d006804007988 */ /* 0x0001e80008000406 */
[----:B------:R-:W-:Y:S01]  /*2a00*/  STL [R1+0x1c], R3 ;  /* 0x00001c0301007387 */ /* 0x000fe20000100800 */
[----:B0-----:R-:W-:-:S03]  /*2a10*/  MOV R4, 0x3f800000 ;  /* 0x3f80000000047802 */ /* 0x001fc60000000f00 */
[----:B------:R-:W-:Y:S04]  /*2a20*/  STL [R1+0x18], R5 ;  /* 0x0000180501007387 */ /* 0x000fe80000100800 */
[----:B------:R-:W-:Y:S04]  /*2a30*/  STL [R1+0x14], R4 ;  /* 0x0000140401007387 */ /* 0x000fe80000100800 */
[----:B------:R0:W-:Y:S02]  /*2a40*/  STL [R1+0x10], R3 ;  /* 0x0000100301007387 */ /* 0x0001e40000100800 */
[----:B0-----:R-:W-:-:S05]  /*2a50*/  VIADD R3, R0, 0x20 ;  /* 0x0000002000037836 */ /* 0x001fca0000000000 */
[----:B------:R-:W-:Y:S01]  /*2a60*/  ISETP.GE.AND P0, PT, R3, 0x1, PT ;  /* 0x000000010300780c */ /* 0x000fe20003f06270 */
[----:B------:R-:W-:Y:S01]  /*2a70*/  IMAD.MOV.U32 R222, RZ, RZ, -0x800000 ;  /* 0xff800000ffde7424 */ /* 0x000fe200078e00ff */
[----:B------:R-:W-:Y:S01]  /*2a80*/  MOV R220, 0xff800000 ;  /* 0xff80000000dc7802 */ /* 0x000fe20000000f00 */
[----:B------:R-:W-:Y:S01]  /*2a90*/  IMAD.MOV.U32 R221, RZ, RZ, -0x800000 ;  /* 0xff800000ffdd7424 */ /* 0x000fe200078e00ff */
[----:B------:R-:W-:Y:S01]  /*2aa0*/  CS2R R44, SRZ ;  /* 0x00000000002c7805 */ /* 0x000fe2000001ff00 */
[----:B------:R-:W-:Y:S01]  /*2ab0*/  IMAD.MOV.U32 R219, RZ, RZ, -0x800000 ;  /* 0xff800000ffdb7424 */ /* 0x000fe200078e00ff */
[----:B------:R-:W-:Y:S02]  /*2ac0*/  CS2R R46, SRZ ;  /* 0x00000000002e7805 */ /* 0x000fe4000001ff00 */
[----:B------:R-:W-:Y:S02]  /*2ad0*/  CS2R R40, SRZ ;  /* 0x0000000000287805 */ /* 0x000fe4000001ff00 */
[----:B------:R-:W-:-:S02]  /*2ae0*/  CS2R R42, SRZ ;  /* 0x00000000002a7805 */ /* 0x000fc4000001ff00 */
[----:B------:R-:W-:Y:S02]  /*2af0*/  CS2R R36, SRZ ;  /* 0x0000000000247805 */ /* 0x000fe4000001ff00 */
[----:B------:R-:W-:Y:S02]  /*2b00*/  CS2R R38, SRZ ;  /* 0x0000000000267805 */ /* 0x000fe4000001ff00 */
[----:B------:R-:W-:Y:S02]  /*2b10*/  CS2R R32, SRZ ;  /* 0x0000000000207805 */ /* 0x000fe4000001ff00 */
        /* <DEDUP_REMOVED lines=57> */
[C---:B------:R-:W-:Y:S02]  /*2eb0*/  LOP3.LUT R48, R200.reuse, 0x7f, RZ, 0xc0, !PT ;  /* 0x0000007fc8307812 */ /* 0x040fe400078ec0ff */
[----:B------:R-:W-:Y:S01]  /*2ec0*/  LOP3.LUT R49, R200, 0x1c, RZ, 0xc0, !PT ;  /* 0x0000001cc8317812 */ /* 0x000fe200078ec0ff */
[----:B------:R-:W-:Y:S06]  /*2ed0*/  @!P0 BRA `(.L_x_0) ;  /* 0x000000a400188947 */ /* 0x000fec0003800000 */
[----:B------:R-:W0:Y:S01]  /*2ee0*/  LDC R7, c[0x0][0x268] ;  /* 0x00009a00ff077b82 */ /* 0x000e220000000800 */
[C---:B------:R-:W-:Y:S01]  /*2ef0*/  LEA.HI R5, R49.reuse, 0x18, RZ, 0x1e ;  /* 0x0000001831057811 */ /* 0x040fe200078ff0ff */
[----:B------:R-:W-:Y:S01]  /*2f00*/  ULDC.64 UR4, c[0x0][0x260] ;  /* 0x0000980000047ab9 */ /* 0x000fe20000000a00 */
[C---:B------:R-:W-:Y:S01]  /*2f10*/  LEA.HI R83, R49.reuse, 0x10, RZ, 0x1e ;  /* 0x0000001031537811 */ /* 0x040fe200078ff0ff */
[----:B------:R-:W-:Y:S01]  /*2f20*/  UIMAD UR4, UR7, UR4, URZ ;  /* 0x00000004070472a4 */ /* 0x000fe2000f8e023f */
[C---:B------:R-:W-:Y:S01]  /*2f30*/  LEA.HI R87, R49.reuse, 0x8, RZ, 0x1e ;  /* 0x0000000831577811 */ /* 0x040fe200078ff0ff */
[----:B------:R-:W-:Y:S01]  /*2f40*/  IMAD.IADD R6, R0, 0x1, R5 ;  /* 0x0000000100067824 */ /* 0x000fe200078e0205 */
[----:B------:R-:W-:Y:S01]  /*2f50*/  LEA.HI R8, R49, R0, RZ, 0x1e ;  /* 0x0000000031087211 */ /* 0x000fe200078ff0ff */
[----:B------:R-:W1:Y:S01]  /*2f60*/  LDC R91, c[0x0][0x258] ;  /* 0x00009600ff5b7b82 */ /* 0x000e620000000800 */
[----:B------:R-:W-:Y:S02]  /*2f70*/  LOP3.LUT R4, R200, 0x1f, RZ, 0xc0, !PT ;  /* 0x0000001fc8047812 */ /* 0x000fe400078ec0ff */
[----:B------:R-:W-:-:S02]  /*2f80*/  CS2R R120, SRZ ;  /* 0x0000000000787805 */ /* 0x000fc4000001ff00 */
[C---:B------:R-:W-:Y:S01]  /*2f90*/  IADD3 R5, R0.reuse, R83, RZ ;  /* 0x0000005300057210 */ /* 0x040fe20007ffe0ff */
[----:B------:R-:W-:Y:S01]  /*2fa0*/  IMAD.IADD R0, R0, 0x1, R87 ;  /* 0x0000000100007824 */ /* 0x000fe200078e0257 */
[----:B------:R-:W-:Y:S01]  /*2fb0*/  LOP3.LUT P6, RZ, R200, 0x3, RZ, 0xc0, !PT ;  /* 0x00000003c8ff7812 */ /* 0x000fe200078cc0ff */
[----:B------:R-:W-:Y:S01]  /*2fc0*/  IMAD R4, R4, UR5, RZ ;  /* 0x0000000504047c24 */ /* 0x000fe2000f8e02ff */
[----:B------:R-:W-:Y:S01]  /*2fd0*/  USHF.L.U32 UR5, UR4, 0x1, URZ ;  /* 0x0000000104057899 */ /* 0x000fe2000800063f */
[----:B------:R-:W2:Y:S01]  /*2fe0*/  LDC.64 R94, c[0x0][0x218] ;  /* 0x00008600ff5e7b82 */ /* 0x000ea20000000a00 */
[----:B------:R-:W-:Y:S01]  /*2ff0*/  CS2R R122, SRZ ;  /* 0x00000000007a7805 */ /* 0x000fe2000001ff00 */
[C---:B------:R-:W-:Y:S01]  /*3000*/  IMAD.HI R8, R4.reuse, 0x2, RZ ;  /* 0x0000000204087827 */ /* 0x040fe200078e02ff */
[----:B------:R-:W-:Y:S02]  /*3010*/  SHF.L.U32 R5, R4, 0x1, RZ ;  /* 0x0000000104057819 */ /* 0x000fe400000006ff */
[----:B------:R-:W-:-:S02]  /*3020*/  CS2R R176, SRZ ;  /* 0x0000000000b07805 */ /* 0x000fc4000001ff00 */
[----:B------:R-:W-:Y:S02]  /*3030*/  CS2R R178, SRZ ;  /* 0x0000000000b27805 */ /* 0x000fe4000001ff00 */
[----:B------:R-:W-:Y:S02]  /*3040*/  CS2R R172, SRZ ;  /* 0x0000000000ac7805 */ /* 0x000fe4000001ff00 */
[----:B------:R-:W-:Y:S01]  /*3050*/  CS2R R174, SRZ ;  /* 0x0000000000ae7805 */ /* 0x000fe2000001ff00 */
[----:B0-----:R-:W-:Y:S01]  /*3060*/  IMAD R9, R2, R7, RZ ;  /* 0x0000000702097224 */ /* 0x001fe200078e02ff */
[----:B------:R-:W0:Y:S01]  /*3070*/  LDC.64 R96, c[0x0][0x220] ;  /* 0x00008800ff607b82 */ /* 0x000e220000000a00 */
[----:B------:R-:W-:Y:S02]  /*3080*/  CS2R R196, SRZ ;  /* 0x0000000000c47805 */ /* 0x000fe4000001ff00 */
[----:B------:R-:W-:Y:S01]  /*3090*/  CS2R R198, SRZ ;  /* 0x0000000000c67805 */ /* 0x000fe2000001ff00 */
[----:B------:R-:W-:Y:S01]  /*30a0*/  IMAD R11, R7, 0x4, R9 ;  /* 0x00000004070b7824 */ /* 0x000fe200078e0209 */
[----:B------:R-:W-:-:S02]  /*30b0*/  CS2R R192, SRZ ;  /* 0x0000000000c07805 */ /* 0x000fc4000001ff00 */
[----:B------:R-:W-:Y:S02]  /*30c0*/  CS2R R194, SRZ ;  /* 0x0000000000c27805 */ /* 0x000fe4000001ff00 */
[----:B------:R-:W-:Y:S01]  /*30d0*/  CS2R R116, SRZ ;  /* 0x0000000000747805 */ /* 0x000fe2000001ff00 */
[----:B-1----:R-:W-:Y:S01]  /*30e0*/  IMAD R48, R48, R91, RZ ;  /* 0x0000005b30307224 */ /* 0x002fe200078e02ff */
[----:B------:R-:W-:Y:S01]  /*30f0*/  LEA R13, R7, R11, 0x2 ;  /* 0x0000000b070d7211 */ /* 0x000fe200078e10ff */
[----:B------:R-:W1:Y:S01]  /*3100*/  LDC.64 R2, c[0x0][0x250] ;  /* 0x00009400ff027b82 */ /* 0x000e620000000a00 */
[----:B------:R-:W-:Y:S02]  /*3110*/  CS2R R118, SRZ ;  /* 0x0000000000767805 */ /* 0x000fe4000001ff00 */
[----:B------:R-:W-:Y:S02]  /*3120*/  CS2R R128, SRZ ;  /* 0x0000000000807805 */ /* 0x000fe4000001ff00 */
[----:B------:R-:W-:Y:S01]  /*3130*/  LEA R0, R91, R48, 0x7 ;  /* 0x000000305b007211 */ /* 0x000fe200078e38ff */
[----:B------:R-:W-:Y:S01]  /*3140*/  IMAD R15, R7, 0x4, R13 ;  /* 0x00000004070f7824 */ /* 0x000fe200078e020d */
[----:B------:R-:W-:-:S02]  /*3150*/  CS2R R130, SRZ ;  /* 0x0000000000827805 */ /* 0x000fc4000001ff00 */
[----:B------:R-:W-:Y:S02]  /*3160*/  CS2R R124, SRZ ;  /* 0x00000000007c7805 */ /* 0x000fe4000001ff00 */
[----:B------:R-:W-:Y:S01]  /*3170*/  CS2R R126, SRZ ;  /* 0x00000000007e7805 */ /* 0x000fe2000001ff00 */
[----:B------:R-:W-:Y:S01]  /*3180*/  IMAD R17, R7, 0x4, R15 ;  /* 0x0000000407117824 */ /* 0x000fe200078e020f */
[----:B------:R-:W-:Y:S02]  /*3190*/  CS2R R136, SRZ ;  /* 0x0000000000887805 */ /* 0x000fe4000001ff00 */
[----:B------:R-:W-:Y:S02]  /*31a0*/  CS2R R138, SRZ ;  /* 0x00000000008a7805 */ /* 0x000fe4000001ff00 */
[----:B------:R-:W-:Y:S02]  /*31b0*/  CS2R R132, SRZ ;  /* 0x0000000000847805 */ /* 0x000fe4000001ff00 */
[----:B------:R-:W-:-:S02]  /*31c0*/  CS2R R134, SRZ ;  /* 0x0000000000867805 */ /* 0x000fc4000001ff00 */
[----:B------:R-:W-:Y:S02]  /*31d0*/  LEA R19, R7, R17, 0x2 ;  /* 0x0000001107137211 */ /* 0x000fe400078e10ff */
[----:B------:R-:W-:Y:S02]  /*31e0*/  CS2R R144, SRZ ;  /* 0x0000000000907805 */ /* 0x000fe4000001ff00 */
[----:B0-----:R-:W-:Y:S01]  /*31f0*/  IADD3 R6, P3, P4, R5, UR5, R96 ;  /* 0x0000000505067c10 */ /* 0x001fe2000fc7e060 */
[----:B------:R-:W-:Y:S01]  /*3200*/  UIMAD.WIDE UR4, UR4, 0x2, URZ ;  /* 0x00000002040478a5 */ /* 0x000fe2000f8e023f */
[----:B------:R-:W-:Y:S01]  /*3210*/  CS2R R146, SRZ ;  /* 0x0000000000927805 */ /* 0x000fe2000001ff00 */
[----:B------:R-:W-:Y:S01]  /*3220*/  IMAD R21, R7, 0x4, R19 ;  /* 0x0000000407157824 */ /* 0x000fe200078e0213 */
[----:B------:R-:W-:Y:S02]  /*3230*/  CS2R R140, SRZ ;  /* 0x00000000008c7805 */ /* 0x000fe4000001ff00 */
[----:B------:R-:W-:-:S02]  /*3240*/  CS2R R142, SRZ ;  /* 0x00000000008e7805 */ /* 0x000fc4000001ff00 */
[----:B------:R-:W-:Y:S01]  /*3250*/  CS2R R152, SRZ ;  /* 0x0000000000987805 */ /* 0x000fe2000001ff00 */
[----:B------:R-:W-:Y:S01]  /*3260*/  IMAD R23, R7, 0x4, R21 ;  /* 0x0000000407177824 */ /* 0x000fe200078e0215 */
[----:B------:R-:W-:Y:S01]  /*3270*/  CS2R R154, SRZ ;  /* 0x00000000009a7805 */ /* 0x000fe2000001ff00 */
[----:B-1----:R-:W-:Y:S01]  /*3280*/  IMAD R2, R2, UR7, RZ ;  /* 0x0000000702027c24 */ /* 0x002fe2000f8e02ff */
[----:B------:R-:W-:Y:S01]  /*3290*/  CS2R R148, SRZ ;  /* 0x0000000000947805 */ /* 0x000fe2000001ff00 */
[----:B------:R-:W-:Y:S01]  /*32a0*/  IMAD.SHL.U32 R74, R3, 0x4, RZ ;  /* 0x00000004034a7824 */ /* 0x000fe200078e00ff */
[----:B------:R-:W-:Y:S02]  /*32b0*/  LEA R25, R7, R23, 0x2 ;  /* 0x0000001707197211 */ /* 0x000fe400078e10ff */
[----:B------:R-:W-:Y:S02]  /*32c0*/  CS2R R150, SRZ ;  /* 0x0000000000967805 */ /* 0x000fe4000001ff00 */
[----:B--2---:R-:W-:-:S02]  /*32d0*/  LEA R215, P0, R2, R94, 0x1 ;  /* 0x0000005e02d77211 */ /* 0x004fc400078008ff */
[----:B------:R-:W-:Y:S02]  /*32e0*/  CS2R R168, SRZ ;  /* 0x0000000000a87805 */ /* 0x000fe4000001ff00 */
[----:B------:R-:W-:Y:S01]  /*32f0*/  CS2R R170, SRZ ;  /* 0x0000000000aa7805 */ /* 0x000fe2000001ff00 */
[----:B------:R-:W-:Y:S01]  /*3300*/  IMAD R27, R7, 0x4, R25 ;  /* 0x00000004071b7824 */ /* 0x000fe200078e0219 */
[----:B------:R-:W-:Y:S01]  /*3310*/  LEA.HI.X.SX32 R95, R2, R95, 0x1, P0 ;  /* 0x0000005f025f7211 */ /* 0x000fe200000f0eff */
[----:B------:R-:W-:Y:S01]  /*3320*/  IMAD R2, R91, 0x80, R0 ;  /* 0x000000805b027824 */ /* 0x000fe200078e0200 */
[-C--:B------:R-:W-:Y:S01]  /*3330*/  LEA R212, P0, R48, R215.reuse, 0x1 ;  /* 0x000000d730d47211 */ /* 0x080fe200078008ff */
[----:B------:R-:W-:Y:S01]  /*3340*/  IMAD R29, R7, 0x4, R27 ;  /* 0x00000004071d7824 */ /* 0x000fe200078e021b */
[----:B------:R-:W-:Y:S01]  /*3350*/  LEA R210, P1, R0, R215, 0x1 ;  /* 0x000000d700d27211 */ /* 0x000fe200078208ff */
[----:B------:R-:W-:Y:S01]  /*3360*/  IMAD R4, R91, 0x80, R2 ;  /* 0x000000805b047824 */ /* 0x000fe200078e0202 */
[----:B------:R-:W-:-:S02]  /*3370*/  LEA.HI.X.SX32 R213, R48, R95, 0x1, P0 ;  /* 0x0000005f30d57211 */ /* 0x000fc400000f0eff */
[----:B------:R-:W-:Y:S02]  /*3380*/  CS2R R188, SRZ ;  /* 0x0000000000bc7805 */ /* 0x000fe4000001ff00 */
[C---:B------:R-:W-:Y:S02]  /*3390*/  LEA R31, R7.reuse, R29, 0x2 ;  /* 0x0000001d071f7211 */ /* 0x040fe400078e10ff */
[----:B------:R-:W-:Y:S02]  /*33a0*/  CS2R R190, SRZ ;  /* 0x0000000000be7805 */ /* 0x000fe4000001ff00 */
[----:B------:R-:W-:Y:S02]  /*33b0*/  LEA R208, P0, R2, R215, 0x1 ;  /* 0x000000d702d07211 */ /* 0x000fe400078008ff */
[----:B------:R-:W-:Y:S02]  /*33c0*/  CS2R R180, SRZ ;  /* 0x0000000000b47805 */ /* 0x000fe4000001ff00 */
[-C--:B------:R-:W-:Y:S01]  /*33d0*/  LEA.HI.X.SX32 R211, R0, R95.reuse, 0x1, P1 ;  /* 0x0000005f00d37211 */ /* 0x080fe200008f0eff */
[----:B------:R-:W-:Y:S01]  /*33e0*/  IMAD R33, R7, 0x4, R31 ;  /* 0x0000000407217824 */ /* 0x000fe200078e021f */
[----:B------:R-:W-:-:S02]  /*33f0*/  LEA.HI.X.SX32 R209, R2, R95, 0x1, P0 ;  /* 0x0000005f02d17211 */ /* 0x000fc400000f0eff */
[----:B------:R-:W-:Y:S02]  /*3400*/  CS2R R182, SRZ ;  /* 0x0000000000b67805 */ /* 0x000fe4000001ff00 */
[----:B------:R-:W-:Y:S01]  /*3410*/  IADD3.X R0, R8, UR5, R97, P3, P4 ;  /* 0x0000000508007c10 */ /* 0x000fe20009fe8461 */
[----:B------:R-:W-:Y:S01]  /*3420*/  IMAD R35, R7, 0x4, R33 ;  /* 0x0000000407237824 */ /* 0x000fe200078e0221 */
[----:B------:R-:W-:Y:S02]  /*3430*/  LEA R98, P0, R9, R6, 0x1 ;  /* 0x0000000609627211 */ /* 0x000fe400078008ff */
[----:B------:R-:W-:Y:S02]  /*3440*/  CS2R R184, SRZ ;  /* 0x0000000000b87805 */ /* 0x000fe4000001ff00 */
[----:B------:R-:W-:Y:S02]  /*3450*/  LEA R214, P2, R4, R215, 0x1 ;  /* 0x000000d704d67211 */ /* 0x000fe400078408ff */
[----:B------:R-:W-:-:S02]  /*3460*/  CS2R R186, SRZ ;  /* 0x0000000000ba7805 */ /* 0x000fc4000001ff00 */
[----:B------:R-:W-:Y:S02]  /*3470*/  LEA R37, R7, R35, 0x2 ;  /* 0x0000002307257211 */ /* 0x000fe400078e10ff */
[----:B------:R-:W-:Y:S02]  /*3480*/  CS2R R156, SRZ ;  /* 0x00000000009c7805 */ /* 0x000fe4000001ff00 */
[----:B------:R-:W-:Y:S02]  /*3490*/  LEA.HI.X.SX32 R99, R9, R0, 0x1, P0 ;  /* 0x0000000009637211 */ /* 0x000fe400000f0eff */
[----:B------:R-:W-:Y:S02]  /*34a0*/  CS2R R158, SRZ ;  /* 0x00000000009e7805 */ /* 0x000fe4000001ff00 */
[----:B------:R-:W-:Y:S01]  /*34b0*/  LEA.HI.X.SX32 R215, R4, R95, 0x1, P2 ;  /* 0x0000005f04d77211 */ /* 0x000fe200010f0eff */
[----:B------:R-:W-:Y:S01]  /*34c0*/  IMAD R39, R7, 0x4, R37 ;  /* 0x0000000407277824 */ /* 0x000fe200078e0225 */
[-C--:B------:R-:W-:Y:S01]  /*34d0*/  LEA R102, P1, R11, R6.reuse, 0x1 ;  /* 0x000000060b667211 */ /* 0x080fe200078208ff */
[----:B------:R0:W-:Y:S01]  /*34e0*/  STL.64 [R1+0x420], R98 ;  /* 0x0004206201007387 */ /* 0x0001e20000100a00 */
[----:B------:R-:W-:Y:S01]  /*34f0*/  LEA R100, P2, R13, R6, 0x1 ;  /* 0x000000060d647211 */ /* 0x000fe200078408ff */
[----:B------:R-:W-:Y:S01]  /*3500*/  IMAD R41, R7, 0x4, R39 ;  /* 0x0000000407297824 */ /* 0x000fe200078e0227 */
[----:B------:R-:W-:-:S02]  /*3510*/  LEA.HI.X.SX32 R103, R11, R0, 0x1, P1 ;  /* 0x000000000b677211 */ /* 0x000fc400008f0eff */
[----:B------:R-:W-:Y:S02]  /*3520*/  CS2R R164, SRZ ;  /* 0x0000000000a47805 */ /* 0x000fe4000001ff00 */
[----:B------:R-:W-:Y:S02]  /*3530*/  LEA.HI.X.SX32 R101, R13, R0, 0x1, P2 ;  /* 0x000000000d657211 */ /* 0x000fe400010f0eff */
[----:B------:R-:W-:Y:S02]  /*3540*/  CS2R R166, SRZ ;  /* 0x0000000000a67805 */ /* 0x000fe4000001ff00 */
[C---:B------:R-:W-:Y:S01]  /*3550*/  LEA R43, R7.reuse, R41, 0x2 ;  /* 0x00000029072b7211 */ /* 0x040fe200078e10ff */
[----:B------:R1:W-:Y:S01]  /*3560*/  STL.64 [R1+0x418], R102 ;  /* 0x0004186601007387 */ /* 0x0003e20000100a00 */
[----:B------:R-:W-:Y:S02]  /*3570*/  CS2R R160, SRZ ;  /* 0x0000000000a07805 */ /* 0x000fe4000001ff00 */
[----:B------:R-:W-:Y:S01]  /*3580*/  CS2R R162, SRZ ;  /* 0x0000000000a27805 */ /* 0x000fe2000001ff00 */
[----:B------:R-:W-:Y:S01]  /*3590*/  UMOV UR4, URZ ;  /* 0x0000003f00047c82 */ /* 0x000fe20008000000 */
[----:B------:R-:W-:Y:S01]  /*35a0*/  IMAD R45, R7, 0x4, R43 ;  /* 0x00000004072d7824 */ /* 0x000fe200078e022b */
[----:B0-----:R-:W-:Y:S01]  /*35b0*/  LEA R98, P0, R15, R6, 0x1 ;  /* 0x000000060f627211 */ /* 0x001fe200078008ff */
[----:B------:R0:W-:Y:S01]  /*35c0*/  STL.64 [R1+0x410], R100 ;  /* 0x0004106401007387 */ /* 0x0001e20000100a00 */
[----:B------:R-:W-:Y:S01]  /*35d0*/  UMOV UR5, URZ ;  /* 0x0000003f00057c82 */ /* 0x000fe20008000000 */
[----:B------:R-:W-:Y:S01]  /*35e0*/  IMAD R47, R7, 0x4, R45 ;  /* 0x00000004072f7824 */ /* 0x000fe200078e022d */
[----:B------:R-:W-:Y:S01]  /*35f0*/  LEA.HI.X.SX32 R99, R15, R0, 0x1, P0 ;  /* 0x000000000f637211 */ /* 0x000fe200000f0eff */
[----:B------:R-:W-:Y:S01]  /*3600*/  ULDC UR9, c[0x0][0x238] ;  /* 0x00008e0000097ab9 */ /* 0x000fe20000000800 */
[----:B-1----:R-:W-:-:S02]  /*3610*/  LEA R102, P0, R17, R6, 0x1 ;  /* 0x0000000611667211 */ /* 0x002fc400078008ff */
[----:B------:R-:W-:Y:S01]  /*3620*/  LEA R51, R7, R47, 0x2 ;  /* 0x0000002f07337211 */ /* 0x000fe200078e10ff */
[----:B------:R1:W-:Y:S01]  /*3630*/  STL.64 [R1+0x408], R98 ;  /* 0x0004086201007387 */ /* 0x0003e20000100a00 */
[----:B------:R-:W-:Y:S02]  /*3640*/  LEA.HI.X.SX32 R103, R17, R0, 0x1, P0 ;  /* 0x0000000011677211 */ /* 0x000fe400000f0eff */
[----:B0-----:R-:W-:Y:S01]  /*3650*/  LEA R100, P1, R19, R6, 0x1 ;  /* 0x0000000613647211 */ /* 0x001fe200078208ff */
[----:B------:R-:W-:Y:S02]  /*3660*/  IMAD R53, R7, 0x4, R51 ;  /* 0x0000000407357824 */ /* 0x000fe400078e0233 */
[----:B------:R-:W-:Y:S01]  /*3670*/  STL.64 [R1+0x400], R102 ;  /* 0x0004006601007387 */ /* 0x000fe20000100a00 */
[----:B------:R-:W-:Y:S01]  /*3680*/  LEA.HI.X.SX32 R101, R19, R0, 0x1, P1 ;  /* 0x0000000013657211 */ /* 0x000fe200008f0eff */
[----:B------:R-:W-:Y:S01]  /*3690*/  IMAD R55, R7, 0x4, R53 ;  /* 0x0000000407377824 */ /* 0x000fe200078e0235 */
[----:B-1----:R-:W-:-:S03]  /*36a0*/  LEA R98, P2, R21, R6, 0x1 ;  /* 0x0000000615627211 */ /* 0x002fc600078408ff */
[----:B------:R0:W-:Y:S01]  /*36b0*/  STL.64 [R1+0x3f8], R100 ;  /* 0x0003f86401007387 */ /* 0x0001e20000100a00 */
[----:B------:R-:W-:Y:S02]  /*36c0*/  LEA R57, R7, R55, 0x2 ;  /* 0x0000003707397211 */ /* 0x000fe400078e10ff */
[----:B------:R-:W-:Y:S02]  /*36d0*/  LEA.HI.X.SX32 R99, R21, R0, 0x1, P2 ;  /* 0x0000000015637211 */ /* 0x000fe400010f0eff */
[----:B------:R-:W-:Y:S01]  /*36e0*/  LEA R18, P2, R27, R6, 0x1 ;  /* 0x000000061b127211 */ /* 0x000fe200078408ff */
[----:B------:R-:W-:Y:S02]  /*36f0*/  IMAD R59, R7, 0x4, R57 ;  /* 0x00000004073b7824 */ /* 0x000fe400078e0239 */
[----:B------:R1:W-:Y:S01]  /*3700*/  STL.64 [R1+0x3f0], R98 ;  /* 0x0003f06201007387 */ /* 0x0003e20000100a00 */
[----:B------:R-:W-:Y:S01]  /*3710*/  LEA.HI.X.SX32 R19, R27, R0, 0x1, P2 ;  /* 0x000000001b137211 */ /* 0x000fe200010f0eff */
[----:B------:R-:W-:Y:S01]  /*3720*/  IMAD R61, R7, 0x4, R59 ;  /* 0x00000004073d7824 */ /* 0x000fe200078e023b */
[----:B------:R-:W-:-:S02]  /*3730*/  LEA R22, P2, R33, R6, 0x1 ;  /* 0x0000000621167211 */ /* 0x000fc400078408ff */
[----:B0-----:R-:W-:Y:S01]  /*3740*/  LEA R100, P0, R23, R6, 0x1 ;  /* 0x0000000617647211 */ /* 0x001fe200078008ff */
[----:B------:R-:W-:Y:S01]  /*3750*/  STL.64 [R1+0x3d8], R18 ;  /* 0x0003d81201007387 */ /* 0x000fe20000100a00 */
[----:B------:R-:W-:Y:S02]  /*3760*/  LEA R63, R7, R61, 0x2 ;  /* 0x0000003d073f7211 */ /* 0x000fe400078e10ff */
[-C--:B------:R-:W-:Y:S02]  /*3770*/  LEA.HI.X.SX32 R101, R23, R0.reuse, 0x1, P0 ;  /* 0x0000000017657211 */ /* 0x080fe400000f0eff */
[----:B------:R-:W-:Y:S01]  /*3780*/  LEA.HI.X.SX32 R23, R33, R0, 0x1, P2 ;  /* 0x0000000021177211 */ /* 0x000fe200010f0eff */
[----:B------:R-:W-:Y:S01]  /*3790*/  IMAD R65, R7, 0x4, R63 ;  /* 0x0000000407417824 */ /* 0x000fe200078e023f */
[-C--:B-1----:R-:W-:Y:S01]  /*37a0*/  LEA R98, P1, R25, R6.reuse, 0x1 ;  /* 0x0000000619627211 */ /* 0x082fe200078208ff */
[----:B------:R-:W-:Y:S01]  /*37b0*/  STL.64 [R1+0x3e8], R100 ;  /* 0x0003e86401007387 */ /* 0x000fe20000100a00 */
[----:B------:R-:W-:Y:S01]  /*37c0*/  LEA R26, P2, R39, R6, 0x1 ;  /* 0x00000006271a7211 */ /* 0x000fe200078408ff */
[----:B------:R-:W-:Y:S01]  /*37d0*/  IMAD R67, R7, 0x4, R65 ;  /* 0x0000000407437824 */ /* 0x000fe200078e0241 */
[----:B------:R-:W-:-:S02]  /*37e0*/  LEA.HI.X.SX32 R99, R25, R0, 0x1, P1 ;  /* 0x0000000019637211 */ /* 0x000fc400008f0eff */
[----:B------:R-:W-:Y:S02]  /*37f0*/  LEA R24, P1, R31, R6, 0x1 ;  /* 0x000000061f187211 */ /* 0x000fe400078208ff */
[----:B------:R-:W-:Y:S01]  /*3800*/  LEA R69, R7, R67, 0x2 ;  /* 0x0000004307457211 */ /* 0x000fe200078e10ff */
[----:B------:R0:W-:Y:S01]  /*3810*/  STL.64 [R1+0x3e0], R98 ;  /* 0x0003e06201007387 */ /* 0x0001e20000100a00 */
[-C--:B------:R-:W-:Y:S02]  /*3820*/  LEA.HI.X.SX32 R25, R31, R0.reuse, 0x1, P1 ;  /* 0x000000001f197211 */ /* 0x080fe400008f0eff */
[----:B------:R-:W-:Y:S01]  /*3830*/  LEA.HI.X.SX32 R27, R39, R0, 0x1, P2 ;  /* 0x00000000271b7211 */ /* 0x000fe200010f0eff */
[----:B------:R-:W-:Y:S01]  /*3840*/  IMAD R71, R7, 0x4, R69 ;  /* 0x0000000407477824 */ /* 0x000fe200078e0245 */
[----:B------:R-:W-:Y:S01]  /*3850*/  STL.64 [R1+0x3c0], R22 ;  /* 0x0003c01601007387 */ /* 0x000fe20000100a00 */
[-C--:B------:R-:W-:Y:S02]  /*3860*/  LEA R28, P1, R37, R6.reuse, 0x1 ;  /* 0x00000006251c7211 */ /* 0x080fe400078208ff */
[----:B------:R-:W-:Y:S01]  /*3870*/  IMAD R73, R7, 0x4, R71 ;  /* 0x0000000407497824 */ /* 0x000fe200078e0247 */
[----:B0-----:R-:W-:-:S04]  /*3880*/  LEA R98, P0, R29, R6, 0x1 ;  /* 0x000000061d627211 */ /* 0x001fc800078008ff */
[----:B------:R-:W-:Y:S02]  /*3890*/  LEA R75, R7, R73, 0x2 ;  /* 0x00000049074b7211 */ /* 0x000fe400078e10ff */
[----:B------:R-:W-:Y:S02]  /*38a0*/  LEA.HI.X.SX32 R99, R29, R0, 0x1, P0 ;  /* 0x000000001d637211 */ /* 0x000fe400000f0eff */
[----:B------:R-:W-:Y:S01]  /*38b0*/  LEA R30, P0, R35, R6, 0x1 ;  /* 0x00000006231e7211 */ /* 0x000fe200078008ff */
[----:B------:R-:W-:Y:S01]  /*38c0*/  IMAD R77, R7, 0x4, R75 ;  /* 0x00000004074d7824 */ /* 0x000fe200078e024b */
[-C--:B------:R-:W-:Y:S01]  /*38d0*/  LEA.HI.X.SX32 R29, R37, R0.reuse, 0x1, P1 ;  /* 0x00000000251d7211 */ /* 0x080fe200008f0eff */
[----:B------:R-:W-:Y:S01]  /*38e0*/  STL.64 [R1+0x3d0], R98 ;  /* 0x0003d06201007387 */ /* 0x000fe20000100a00 */
[----:B------:R-:W-:Y:S01]  /*38f0*/  LEA.HI.X.SX32 R31, R35, R0, 0x1, P0 ;  /* 0x00000000231f7211 */ /* 0x000fe200000f0eff */
[----:B------:R-:W-:Y:S01]  /*3900*/  IMAD R79, R7, 0x4, R77 ;  /* 0x00000004074f7824 */ /* 0x000fe200078e024d */
[-C--:B------:R-:W-:Y:S01]  /*3910*/  LEA R34, P0, R41, R6.reuse, 0x1 ;  /* 0x0000000629227211 */ /* 0x080fe200078008ff */
[----:B------:R-:W-:Y:S01]  /*3920*/  STL.64 [R1+0x3c8], R24 ;  /* 0x0003c81801007387 */ /* 0x000fe20000100a00 */
[----:B------:R-:W-:-:S02]  /*3930*/  LEA R32, P1, R43, R6, 0x1 ;  /* 0x000000062b207211 */ /* 0x000fc400078208ff */
[----:B------:R-:W-:Y:S01]  /*3940*/  LEA R81, R7, R79, 0x2 ;  /* 0x0000004f07517211 */ /* 0x000fe200078e10ff */
[----:B------:R-:W-:Y:S01]  /*3950*/  STL.64 [R1+0x3a8], R26 ;  /* 0x0003a81a01007387 */ /* 0x000fe20000100a00 */
[----:B------:R-:W-:Y:S02]  /*3960*/  LEA.HI.X.SX32 R35, R41, R0, 0x1, P0 ;  /* 0x0000000029237211 */ /* 0x000fe400000f0eff */
[----:B------:R-:W-:Y:S01]  /*3970*/  LEA R38, P0, R47, R6, 0x1 ;  /* 0x000000062f267211 */ /* 0x000fe200078008ff */
[----:B------:R-:W-:Y:S01]  /*3980*/  IMAD R49, R7, 0x4, R81 ;  /* 0x0000000407317824 */ /* 0x000fe200078e0251 */
[----:B------:R0:W-:Y:S01]  /*3990*/  STL.64 [R1+0x3b8], R30 ;  /* 0x0003b81e01007387 */ /* 0x0001e20000100a00 */
[-C--:B------:R-:W-:Y:S02]  /*39a0*/  LEA.HI.X.SX32 R33, R43, R0.reuse, 0x1, P1 ;  /* 0x000000002b217211 */ /* 0x080fe400008f0eff */
[----:B------:R-:W-:Y:S01]  /*39b0*/  IMAD R83, R7, 0x4, R49 ;  /* 0x0000000407537824 */ /* 0x000fe200078e0231 */
[----:B------:R-:W-:Y:S01]  /*39c0*/  STL.64 [R1+0x3b0], R28 ;  /* 0x0003b01c01007387 */ /* 0x000fe20000100a00 */
[----:B------:R-:W-:-:S02]  /*39d0*/  LEA.HI.X.SX32 R39, R47, R0, 0x1, P0 ;  /* 0x000000002f277211 */ /* 0x000fc400000f0eff */
[----:B------:R-:W-:Y:S01]  /*39e0*/  IMAD R85, R7, 0x4, R83 ;  /* 0x0000000407557824 */ /* 0x000fe200078e0253 */
[-C--:B------:R-:W-:Y:S02]  /*39f0*/  LEA R36, P1, R51, R6.reuse, 0x1 ;  /* 0x0000000633247211 */ /* 0x080fe400078208ff */
[-C--:B------:R-:W-:Y:S01]  /*3a00*/  LEA R42, P0, R55, R6.reuse, 0x1 ;  /* 0x00000006372a7211 */ /* 0x080fe200078008ff */
[----:B------:R-:W-:Y:S01]  /*3a10*/  IMAD R87, R7, 0x4, R85 ;  /* 0x0000000407577824 */ /* 0x000fe200078e0255 */
[----:B0-----:R-:W-:Y:S02]  /*3a20*/  LEA R30, P2, R45, R6, 0x1 ;  /* 0x000000062d1e7211 */ /* 0x001fe400078408ff */
[-C--:B------:R-:W-:Y:S01]  /*3a30*/  LEA.HI.X.SX32 R37, R51, R0.reuse, 0x1, P1 ;  /* 0x0000000033257211 */ /* 0x080fe200008f0eff */
[----:B------:R-:W-:Y:S01]  /*3a40*/  IMAD R5, R7, 0x4, R87 ;  /* 0x0000000407057824 */ /* 0x000fe200078e0257 */
[-C--:B------:R-:W-:Y:S02]  /*3a50*/  LEA.HI.X.SX32 R31, R45, R0.reuse, 0x1, P2 ;  /* 0x000000002d1f7211 */ /* 0x080fe400010f0eff */
[----:B------:R-:W-:-:S02]  /*3a60*/  LEA.HI.X.SX32 R43, R55, R0, 0x1, P0 ;  /* 0x00000000372b7211 */ /* 0x000fc400000f0eff */
[----:B------:R-:W-:Y:S01]  /*3a70*/  LEA R89, R7, R5, 0x2 ;  /* 0x0000000507597211 */ /* 0x000fe200078e10ff */
[----:B------:R-:W-:Y:S01]  /*3a80*/  STL.64 [R1+0x390], R30 ;  /* 0x0003901e01007387 */ /* 0x000fe20000100a00 */
[-C--:B------:R-:W-:Y:S02]  /*3a90*/  LEA R40, P1, R57, R6.reuse, 0x1 ;  /* 0x0000000639287211 */ /* 0x080fe400078208ff */
[----:B------:R-:W-:Y:S01]  /*3aa0*/  LEA R46, P0, R61, R6, 0x1 ;  /* 0x000000063d2e7211 */ /* 0x000fe200078008ff */
[----:B------:R-:W-:Y:S01]  /*3ab0*/  IMAD R91, R7, 0x4, R89 ;  /* 0x00000004075b7824 */ /* 0x000fe200078e0259 */
[----:B------:R0:W-:Y:S01]  /*3ac0*/  STL.64 [R1+0x3a0], R34 ;  /* 0x0003a02201007387 */ /* 0x0001e20000100a00 */
[-C--:B------:R-:W-:Y:S02]  /*3ad0*/  LEA.HI.X.SX32 R41, R57, R0.reuse, 0x1, P1 ;  /* 0x0000000039297211 */ /* 0x080fe400008f0eff */
[----:B------:R-:W-:Y:S01]  /*3ae0*/  LEA.HI.X.SX32 R47, R61, R0, 0x1, P0 ;  /* 0x000000003d2f7211 */ /* 0x000fe200000f0eff */
[----:B------:R-:W-:Y:S01]  /*3af0*/  STL.64 [R1+0x398], R32 ;  /* 0x0003982001007387 */ /* 0x000fe20000100a00 */
[----:B------:R-:W-:-:S02]  /*3b00*/  LEA R93, R7, R91, 0x2 ;  /* 0x0000005b075d7211 */ /* 0x000fc400078e10ff */
[-C--:B------:R-:W-:Y:S02]  /*3b10*/  LEA R44, P1, R63, R6.reuse, 0x1 ;  /* 0x000000063f2c7211 */ /* 0x080fe400078208ff */
[----:B------:R-:W-:Y:S01]  /*3b20*/  LEA R52, P0, R67, R6, 0x1 ;  /* 0x0000000643347211 */ /* 0x000fe200078008ff */
[----:B------:R-:W-:Y:S01]  /*3b30*/  IMAD R95, R7, 0x4, R93 ;  /* 0x00000004075f7824 */ /* 0x000fe200078e025d */
[----:B------:R-:W-:Y:S02]  /*3b40*/  LEA.HI.X.SX32 R45, R63, R0, 0x1, P1 ;  /* 0x000000003f2d7211 */ /* 0x000fe400008f0eff */
[-C--:B0-----:R-:W-:Y:S01]  /*3b50*/  LEA R34, P2, R53, R6.reuse, 0x1 ;  /* 0x0000000635227211 */ /* 0x081fe200078408ff */
[----:B------:R-:W-:Y:S01]  /*3b60*/  IMAD R97, R7, 0x4, R95 ;  /* 0x0000000407617824 */ /* 0x000fe200078e025f */
[----:B------:R-:W-:Y:S02]  /*3b70*/  LEA R50, P1, R69, R6, 0x1 ;  /* 0x0000000645327211 */ /* 0x000fe400078208ff */
[----:B------:R-:W-:-:S02]  /*3b80*/  LEA.HI.X.SX32 R35, R53, R0, 0x1, P2 ;  /* 0x0000000035237211 */ /* 0x000fc400010f0eff */
[----:B------:R-:W-:Y:S02]  /*3b90*/  LEA R9, R7, R97, 0x2 ;  /* 0x0000006107097211 */ /* 0x000fe400078e10ff */
[-C--:B------:R-:W-:Y:S01]  /*3ba0*/  LEA.HI.X.SX32 R53, R67, R0.reuse, 0x1, P0 ;  /* 0x0000000043357211 */ /* 0x080fe200000f0eff */
[----:B------:R-:W-:Y:S01]  /*3bb0*/  STL.64 [R1+0x378], R34 ;  /* 0x0003782201007387 */ /* 0x000fe20000100a00 */
[----:B------:R-:W-:Y:S01]  /*3bc0*/  LEA.HI.X.SX32 R51, R69, R0, 0x1, P1 ;  /* 0x0000000045337211 */ /* 0x000fe200008f0eff */
[----:B------:R-:W-:Y:S01]  /*3bd0*/  IMAD R11, R7, 0x4, R9 ;  /* 0x00000004070b7824 */ /* 0x000fe200078e0209 */
[-C--:B------:R-:W-:Y:S01]  /*3be0*/  LEA R56, P0, R73, R6.reuse, 0x1 ;  /* 0x0000000649387211 */ /* 0x080fe200078008ff */
[----:B------:R0:W-:Y:S01]  /*3bf0*/  STL.64 [R1+0x388], R38 ;  /* 0x0003882601007387 */ /* 0x0001e20000100a00 */
[----:B------:R-:W-:Y:S01]  /*3c00*/  LEA R54, P1, R75, R6, 0x1 ;  /* 0x000000064b367211 */ /* 0x000fe200078208ff */
[----:B------:R-:W-:Y:S01]  /*3c10*/  IMAD R13, R7, 0x4, R11 ;  /* 0x00000004070d7824 */ /* 0x000fe200078e020b */
[-C--:B------:R-:W-:Y:S01]  /*3c20*/  LEA.HI.X.SX32 R57, R73, R0.reuse, 0x1, P0 ;  /* 0x0000000049397211 */ /* 0x080fe200000f0eff */
[----:B------:R-:W-:Y:S01]  /*3c30*/  STL.64 [R1+0x380], R36 ;  /* 0x0003802401007387 */ /* 0x000fe20000100a00 */
[----:B------:R-:W-:-:S02]  /*3c40*/  LEA.HI.X.SX32 R55, R75, R0, 0x1, P1 ;  /* 0x000000004b377211 */ /* 0x000fc400008f0eff */
[----:B------:R-:W-:Y:S02]  /*3c50*/  LEA R15, R7, R13, 0x2 ;  /* 0x0000000d070f7211 */ /* 0x000fe400078e10ff */
[-C--:B------:R-:W-:Y:S02]  /*3c60*/  LEA R60, P0, R79, R6.reuse, 0x1 ;  /* 0x000000064f3c7211 */ /* 0x080fe400078008ff */
[-C--:B------:R-:W-:Y:S01]  /*3c70*/  LEA R58, P1, R81, R6.reuse, 0x1 ;  /* 0x00000006513a7211 */ /* 0x080fe200078208ff */
[----:B------:R-:W-:Y:S01]  /*3c80*/  IMAD R17, R7, 0x4, R15 ;  /* 0x0000000407117824 */ /* 0x000fe200078e020f */
[----:B0-----:R-:W-:Y:S02]  /*3c90*/  LEA R38, P2, R59, R6, 0x1 ;  /* 0x000000063b267211 */ /* 0x001fe400078408ff */
[-C--:B------:R-:W-:Y:S01]  /*3ca0*/  LEA.HI.X.SX32 R61, R79, R0.reuse, 0x1, P0 ;  /* 0x000000004f3d7211 */ /* 0x080fe200000f0eff */
[----:B------:R-:W-:Y:S01]  /*3cb0*/  IMAD R19, R7, 0x4, R17 ;  /* 0x0000000407137824 */ /* 0x000fe200078e0211 */
[----:B------:R-:W-:-:S02]  /*3cc0*/  LEA.HI.X.SX32 R39, R59, R0, 0x1, P2 ;  /* 0x000000003b277211 */ /* 0x000fc400010f0eff */
[----:B------:R-:W-:Y:S02]  /*3cd0*/  LEA.HI.X.SX32 R59, R81, R0, 0x1, P1 ;  /* 0x00000000513b7211 */ /* 0x000fe400008f0eff */
[----:B------:R-:W-:Y:S01]  /*3ce0*/  LEA R21, R7, R19, 0x2 ;  /* 0x0000001307157211 */ /* 0x000fe200078e10ff */
[----:B------:R-:W-:Y:S01]  /*3cf0*/  STL.64 [R1+0x358], R38 ;  /* 0x0003582601007387 */ /* 0x000fe20000100a00 */
[----:B------:R-:W-:-:S03]  /*3d00*/  LEA R62, P0, R83, R6, 0x1 ;  /* 0x00000006533e7211 */ /* 0x000fc600078008ff */
[----:B------:R-:W-:Y:S01]  /*3d10*/  IMAD R23, R7, 0x4, R21 ;  /* 0x0000000407177824 */ /* 0x000fe200078e0215 */
[----:B------:R0:W-:Y:S01]  /*3d20*/  STL.64 [R1+0x370], R42 ;  /* 0x0003702a01007387 */ /* 0x0001e20000100a00 */
[----:B------:R-:W-:Y:S02]  /*3d30*/  LEA.HI.X.SX32 R63, R83, R0, 0x1, P0 ;  /* 0x00000000533f7211 */ /* 0x000fe400000f0eff */
[----:B------:R-:W-:Y:S01]  /*3d40*/  IMAD R25, R7, 0x4, R23 ;  /* 0x0000000407197824 */ /* 0x000fe200078e0217 */
[----:B------:R-:W-:Y:S01]  /*3d50*/  STL.64 [R1+0x360], R40 ;  /* 0x0003602801007387 */ /* 0x000fe20000100a00 */
[----:B------:R-:W-:-:S03]  /*3d60*/  LEA R66, P0, R5, R6, 0x1 ;  /* 0x0000000605427211 */ /* 0x000fc600078008ff */
[----:B------:R-:W-:Y:S02]  /*3d70*/  LEA R27, R7, R25, 0x2 ;  /* 0x00000019071b7211 */ /* 0x000fe400078e10ff */
[----:B------:R-:W-:Y:S02]  /*3d80*/  LEA.HI.X.SX32 R67, R5, R0, 0x1, P0 ;  /* 0x0000000005437211 */ /* 0x000fe400000f0eff */
[-C--:B0-----:R-:W-:Y:S01]  /*3d90*/  LEA R42, P2, R65, R6.reuse, 0x1 ;  /* 0x00000006412a7211 */ /* 0x081fe200078408ff */
[----:B------:R-:W-:Y:S01]  /*3da0*/  IMAD R29, R7, 0x4, R27 ;  /* 0x00000004071d7824 */ /* 0x000fe200078e021b */
[----:B------:R-:W-:Y:S02]  /*3db0*/  LEA R68, P0, R93, R6, 0x1 ;  /* 0x000000065d447211 */ /* 0x000fe400078008ff */
[-C--:B------:R-:W-:Y:S01]  /*3dc0*/  LEA.HI.X.SX32 R43, R65, R0.reuse, 0x1, P2 ;  /* 0x00000000412b7211 */ /* 0x080fe200010f0eff */
[----:B------:R-:W-:Y:S01]  /*3dd0*/  IMAD R31, R7, 0x4, R29 ;  /* 0x00000004071f7824 */ /* 0x000fe200078e021d */
[----:B------:R-:W-:-:S02]  /*3de0*/  LEA.HI.X.SX32 R69, R93, R0, 0x1, P0 ;  /* 0x000000005d457211 */ /* 0x000fc400000f0eff */
[----:B------:R-:W-:Y:S01]  /*3df0*/  LEA R72, P0, R9, R6, 0x1 ;  /* 0x0000000609487211 */ /* 0x000fe200078008ff */
[----:B------:R-:W-:Y:S01]  /*3e00*/  STL.64 [R1+0x340], R42 ;  /* 0x0003402a01007387 */ /* 0x000fe20000100a00 */
[----:B------:R-:W-:Y:S02]  /*3e10*/  LEA R33, R7, R31, 0x2 ;  /* 0x0000001f07217211 */ /* 0x000fe400078e10ff */
[----:B------:R-:W-:Y:S01]  /*3e20*/  LEA.HI.X.SX32 R73, R9, R0, 0x1, P0 ;  /* 0x0000000009497211 */ /* 0x000fe200000f0eff */
[----:B------:R0:W-:Y:S02]  /*3e30*/  STL.64 [R1+0x350], R46 ;  /* 0x0003502e01007387 */ /* 0x0001e40000100a00 */
[C---:B------:R-:W-:Y:S02]  /*3e40*/  IMAD R35, R7.reuse, 0x4, R33 ;  /* 0x0000000407237824 */ /* 0x040fe400078e0221 */
[----:B------:R1:W-:Y:S02]  /*3e50*/  STL.64 [R1+0x348], R44 ;  /* 0x0003482c01007387 */ /* 0x0003e40000100a00 */
[----:B------:R-:W-:-:S05]  /*3e60*/  IMAD R37, R7, 0x4, R35 ;  /* 0x0000000407257824 */ /* 0x000fca00078e0223 */
[----:B------:R-:W-:Y:S02]  /*3e70*/  LEA R39, R7, R37, 0x2 ;  /* 0x0000002507277211 */ /* 0x000fe400078e10ff */
[----:B0-----:R-:W-:-:S03]  /*3e80*/  LEA R46, P2, R71, R6, 0x1 ;  /* 0x00000006472e7211 */ /* 0x001fc600078408ff */
[----:B------:R-:W-:Y:S01]  /*3e90*/  IMAD R41, R7, 0x4, R39 ;  /* 0x0000000407297824 */ /* 0x000fe200078e0227 */
[----:B------:R-:W-:-:S03]  /*3ea0*/  LEA.HI.X.SX32 R47, R71, R0, 0x1, P2 ;  /* 0x00000000472f7211 */ /* 0x000fc600010f0eff */
[C---:B------:R-:W-:Y:S02]  /*3eb0*/  IMAD R43, R7.reuse, 0x4, R41 ;  /* 0x00000004072b7824 */ /* 0x040fe400078e0229 */
[----:B------:R0:W-:Y:S03]  /*3ec0*/  STL.64 [R1+0x328], R46 ;  /* 0x0003282e01007387 */ /* 0x0001e60000100a00 */
[C---:B-1----:R-:W-:Y:S01]  /*3ed0*/  LEA R45, R7.reuse, R43, 0x2 ;  /* 0x0000002b072d7211 */ /* 0x042fe200078e10ff */
[----:B------:R1:W-:Y:S04]  /*3ee0*/  STL.64 [R1+0x338], R52 ;  /* 0x0003383401007387 */ /* 0x0003e80000100a00 */
[----:B------:R2:W-:Y:S01]  /*3ef0*/  STL.64 [R1+0x330], R50 ;  /* 0x0003303201007387 */ /* 0x0005e20000100a00 */
[----:B0-----:R-:W-:Y:S01]  /*3f00*/  IMAD R47, R7, 0x4, R45 ;  /* 0x00000004072f7824 */ /* 0x001fe200078e022d */
[----:B-1----:R-:W-:-:S04]  /*3f10*/  LEA R52, P2, R77, R6, 0x1 ;  /* 0x000000064d347211 */ /* 0x002fc800078408ff */
[----:B------:R-:W-:Y:S01]  /*3f20*/  LEA.HI.X.SX32 R53, R77, R0, 0x1, P2 ;  /* 0x000000004d357211 */ /* 0x000fe200010f0eff */
[----:B--2---:R-:W-:-:S04]  /*3f30*/  IMAD R51, R7, 0x4, R47 ;  /* 0x0000000407337824 */ /* 0x004fc800078e022f */
[----:B------:R0:W-:Y:S04]  /*3f40*/  STL.64 [R1+0x310], R52 ;  /* 0x0003103401007387 */ /* 0x0001e80000100a00 */
[----:B------:R1:W-:Y:S04]  /*3f50*/  STL.64 [R1+0x320], R56 ;  /* 0x0003203801007387 */ /* 0x0003e80000100a00 */
[----:B------:R2:W-:Y:S01]  /*3f60*/  STL.64 [R1+0x318], R54 ;  /* 0x0003183601007387 */ /* 0x0005e20000100a00 */
[----:B0-----:R-:W-:-:S03]  /*3f70*/  LEA R53, R7, R51, 0x2 ;  /* 0x0000003307357211 */ /* 0x001fc600078e10ff */
[----:B------:R0:W-:Y:S01]  /*3f80*/  STL.64 [R1+0x308], R60 ;  /* 0x0003083c01007387 */ /* 0x0001e20000100a00 */
[----:B-1----:R-:W-:-:S03]  /*3f90*/  LEA R56, P2, R49, R6, 0x1 ;  /* 0x0000000631387211 */ /* 0x002fc600078408ff */
[----:B------:R1:W-:Y:S01]  /*3fa0*/  STL.64 [R1+0x300], R58 ;  /* 0x0003003a01007387 */ /* 0x0003e20000100a00 */
[----:B--2---:R-:W-:Y:S01]  /*3fb0*/  IMAD R55, R7, 0x4, R53 ;  /* 0x0000000407377824 */ /* 0x004fe200078e0235 */
[----:B------:R-:W-:Y:S01]  /*3fc0*/  LEA.HI.X.SX32 R57, R49, R0, 0x1, P2 ;  /* 0x0000000031397211 */ /* 0x000fe200010f0eff */
[----:B------:R-:W-:Y:S02]  /*3fd0*/  IMAD R54, R3, 0xb, RZ ;  /* 0x0000000b03367824 */ /* 0x000fe400078e02ff */
[----:B------:R-:W-:Y:S01]  /*3fe0*/  IMAD R49, R7, 0x4, R55 ;  /* 0x0000000407317824 */ /* 0x000fe200078e0237 */
[-C--:B0-----:R-:W-:Y:S01]  /*3ff0*/  LEA R60, P1, R85, R6.reuse, 0x1 ;  /* 0x00000006553c7211 */ /* 0x081fe200078208ff */
[----:B------:R0:W-:Y:S01]  /*4000*/  STL.64 [R1+0x2f8], R56 ;  /* 0x0002f83801007387 */ /* 0x0001e20000100a00 */
[----:B-1----:R-:W-:Y:S02]  /*4010*/  LEA R58, P2, R87, R6, 0x1 ;  /* 0x00000006573a7211 */ /* 0x002fe400078408ff */
[----:B------:R-:W-:-:S02]  /*4020*/  LEA.HI.X.SX32 R61, R85, R0, 0x1, P1 ;  /* 0x00000000553d7211 */ /* 0x000fc400008f0eff */
[----:B------:R-:W-:Y:S02]  /*4030*/  LEA.HI.X.SX32 R59, R87, R0, 0x1, P2 ;  /* 0x00000000573b7211 */ /* 0x000fe400010f0eff */
[----:B------:R-:W-:Y:S02]  /*4040*/  LEA R64, P1, R89, R6, 0x1 ;  /* 0x0000000659407211 */ /* 0x000fe400078208ff */
[----:B0-----:R-:W-:Y:S01]  /*4050*/  LEA R57, R7, R49, 0x2 ;  /* 0x0000003107397211 */ /* 0x001fe200078e10ff */
[----:B------:R0:W-:Y:S01]  /*4060*/  STL.64 [R1+0x2e0], R58 ;  /* 0x0002e03a01007387 */ /* 0x0001e20000100a00 */
[----:B------:R-:W-:Y:S01]  /*4070*/  LEA.HI.X.SX32 R65, R89, R0, 0x1, P1 ;  /* 0x0000000059417211 */ /* 0x000fe200008f0eff */
[----:B------:R-:W-:Y:S02]  /*4080*/  IMAD R56, R3, 0xd, RZ ;  /* 0x0000000d03387824 */ /* 0x000fe400078e02ff */
[----:B------:R1:W-:Y:S04]  /*4090*/  STL.64 [R1+0x2f0], R62 ;  /* 0x0002f03e01007387 */ /* 0x0003e80000100a00 */
[----:B------:R2:W-:Y:S01]  /*40a0*/  STL.64 [R1+0x2e8], R60 ;  /* 0x0002e83c01007387 */ /* 0x0005e20000100a00 */
[----:B0-----:R-:W-:-:S03]  /*40b0*/  IMAD R59, R7, 0x4, R57 ;  /* 0x00000004073b7824 */ /* 0x001fc600078e0239 */
[----:B------:R0:W-:Y:S01]  /*40c0*/  STL.64 [R1+0x2d8], R66 ;  /* 0x0002d84201007387 */ /* 0x0001e20000100a00 */
[----:B------:R-:W-:Y:S01]  /*40d0*/  IMAD R58, R3, 0xf, RZ ;  /* 0x0000000f033a7824 */ /* 0x000fe200078e02ff */
[----:B-1----:R-:W-:Y:S02]  /*40e0*/  LEA R62, P2, R91, R6, 0x1 ;  /* 0x000000065b3e7211 */ /* 0x002fe400078408ff */
[----:B------:R1:W-:Y:S01]  /*40f0*/  STL.64 [R1+0x2d0], R64 ;  /* 0x0002d04001007387 */ /* 0x0003e20000100a00 */
[----:B--2---:R-:W-:Y:S01]  /*4100*/  IMAD R61, R7, 0x4, R59 ;  /* 0x00000004073d7824 */ /* 0x004fe200078e023b */
[----:B------:R-:W-:Y:S01]  /*4110*/  LEA.HI.X.SX32 R63, R91, R0, 0x1, P2 ;  /* 0x000000005b3f7211 */ /* 0x000fe200010f0eff */
[----:B------:R-:W-:-:S03]  /*4120*/  IMAD R60, R3, 0x11, RZ ;  /* 0x00000011033c7824 */ /* 0x000fc600078e02ff */
[----:B------:R-:W-:Y:S01]  /*4130*/  LEA R5, R7, R61, 0x2 ;  /* 0x0000003d07057211 */ /* 0x000fe200078e10ff */
[----:B------:R2:W-:Y:S01]  /*4140*/  STL.64 [R1+0x2c8], R62 ;  /* 0x0002c83e01007387 */ /* 0x0005e20000100a00 */
[-C--:B0-----:R-:W-:Y:S02]  /*4150*/  LEA R66, P1, R95, R6.reuse, 0x1 ;  /* 0x000000065f427211 */ /* 0x081fe400078208ff */
[----:B-1----:R-:W-:Y:S02]  /*4160*/  LEA R64, P2, R97, R6, 0x1 ;  /* 0x0000000661407211 */ /* 0x002fe400078408ff */
[-C--:B------:R-:W-:Y:S02]  /*4170*/  LEA.HI.X.SX32 R67, R95, R0.reuse, 0x1, P1 ;  /* 0x000000005f437211 */ /* 0x080fe400008f0eff */
[----:B------:R-:W-:Y:S02]  /*4180*/  LEA.HI.X.SX32 R65, R97, R0, 0x1, P2 ;  /* 0x0000000061417211 */ /* 0x000fe400010f0eff */
[----:B------:R-:W-:Y:S01]  /*4190*/  LEA R70, P1, R11, R6, 0x1 ;  /* 0x000000060b467211 */ /* 0x000fe200078208ff */
[----:B--2---:R-:W-:-:S02]  /*41a0*/  IMAD R63, R7, 0x4, R5 ;  /* 0x00000004073f7824 */ /* 0x004fc400078e0205 */
        /* <DEDUP_REMOVED lines=8> */
[C---:B-1----:R-:W-:Y:S02]  /*4230*/  LEA R68, P2, R13.reuse, R6, 0x1 ;  /* 0x000000060d447211 */ /* 0x042fe400078408ff */
[----:B------:R1:W-:Y:S02]  /*4240*/  STL.64 [R1+0x2a0], R70 ;  /* 0x0002a04601007387 */ /* 0x0003e40000100a00 */
[----:B------:R-:W-:Y:S01]  /*4250*/  LEA.HI.X.SX32 R69, R13, R0, 0x1, P2 ;  /* 0x000000000d457211 */ /* 0x000fe200010f0eff */
[----:B--2---:R-:W-:Y:S01]  /*4260*/  IMAD R66, R3, 0x17, RZ ;  /* 0x0000001703427824 */ /* 0x004fe200078e02ff */
[----:B------:R-:W-:Y:S02]  /*4270*/  LEA R67, R7, R65, 0x2 ;  /* 0x0000004107437211 */ /* 0x000fe400078e10ff */
[-C--:B0-----:R-:W-:Y:S01]  /*4280*/  LEA R72, P0, R15, R6.reuse, 0x1 ;  /* 0x000000060f487211 */ /* 0x081fe200078008ff */
[----:B------:R0:W-:Y:S02]  /*4290*/  STL.64 [R1+0x298], R68 ;  /* 0x0002984401007387 */ /* 0x0001e40000100a00 */
[----:B------:R-:W-:Y:S01]  /*42a0*/  IMAD R9, R7, 0x4, R67 ;  /* 0x0000000407097824 */ /* 0x000fe200078e0243 */
[----:B-1----:R-:W-:-:S02]  /*42b0*/  LEA R70, P1, R17, R6, 0x1 ;  /* 0x0000000611467211 */ /* 0x002fc400078208ff */
[-C--:B------:R-:W-:Y:S01]  /*42c0*/  LEA.HI.X.SX32 R73, R15, R0.reuse, 0x1, P0 ;  /* 0x000000000f497211 */ /* 0x080fe200000f0eff */
[----:B------:R-:W-:Y:S01]  /*42d0*/  IMAD R11, R7, 0x4, R9 ;  /* 0x00000004070b7824 */ /* 0x000fe200078e0209 */
[----:B------:R-:W-:-:S03]  /*42e0*/  LEA.HI.X.SX32 R71, R17, R0, 0x1, P1 ;  /* 0x0000000011477211 */ /* 0x000fc600008f0eff */
[----:B------:R1:W-:Y:S01]  /*42f0*/  STL.64 [R1+0x290], R72 ;  /* 0x0002904801007387 */ /* 0x0003e20000100a00 */
[----:B------:R-:W-:Y:S02]  /*4300*/  LEA R13, R7, R11, 0x2 ;  /* 0x0000000b070d7211 */ /* 0x000fe400078e10ff */
[----:B0-----:R-:W-:Y:S01]  /*4310*/  LEA R68, P2, R19, R6, 0x1 ;  /* 0x0000000613447211 */ /* 0x001fe200078408ff */
[----:B------:R0:W-:Y:S02]  /*4320*/  STL.64 [R1+0x288], R70 ;  /* 0x0002884601007387 */ /* 0x0001e40000100a00 */
[----:B------:R-:W-:Y:S01]  /*4330*/  IMAD R15, R7, 0x4, R13 ;  /* 0x00000004070f7824 */ /* 0x000fe200078e020d */
[----:B------:R-:W-:Y:S02]  /*4340*/  LEA.HI.X.SX32 R69, R19, R0, 0x1, P2 ;  /* 0x0000000013457211 */ /* 0x000fe400010f0eff */
[----:B------:R-:W-:-:S03]  /*4350*/  LEA R16, P2, R25, R6, 0x1 ;  /* 0x0000000619107211 */ /* 0x000fc600078408ff */
[----:B------:R2:W-:Y:S01]  /*4360*/  STL.64 [R1+0x280], R68 ;  /* 0x0002804401007387 */ /* 0x0005e20000100a00 */
[----:B------:R-:W-:Y:S01]  /*4370*/  LEA.HI.X.SX32 R17, R25, R0, 0x1, P2 ;  /* 0x0000000019117211 */ /* 0x000fe200010f0eff */
[----:B-1----:R-:W-:Y:S01]  /*4380*/  IMAD R72, R3, 0x1d, RZ ;  /* 0x0000001d03487824 */ /* 0x002fe200078e02ff */
[-C--:B------:R-:W-:Y:S01]  /*4390*/  LEA R20, P2, R31, R6.reuse, 0x1 ;  /* 0x000000061f147211 */ /* 0x080fe200078408ff */
[----:B------:R-:W-:Y:S01]  /*43a0*/  IMAD R73, R3, 0x1e, RZ ;  /* 0x0000001e03497824 */ /* 0x000fe200078e02ff */
[C---:B0-----:R-:W-:Y:S01]  /*43b0*/  LEA R70, P0, R21.reuse, R6, 0x1 ;  /* 0x0000000615467211 */ /* 0x041fe200078008ff */
[----:B------:R0:W-:Y:S03]  /*43c0*/  STL.64 [R1+0x268], R16 ;  /* 0x0002681001007387 */ /* 0x0001e60000100a00 */
[-C--:B------:R-:W-:Y:S02]  /*43d0*/  LEA.HI.X.SX32 R71, R21, R0.reuse, 0x1, P0 ;  /* 0x0000000015477211 */ /* 0x080fe400000f0eff */
[----:B------:R-:W-:-:S02]  /*43e0*/  LEA.HI.X.SX32 R21, R31, R0, 0x1, P2 ;  /* 0x000000001f157211 */ /* 0x000fc400010f0eff */
[-C--:B--2---:R-:W-:Y:S01]  /*43f0*/  LEA R68, P1, R23, R6.reuse, 0x1 ;  /* 0x0000000617447211 */ /* 0x084fe200078208ff */
[----:B------:R1:W-:Y:S01]  /*4400*/  STL.64 [R1+0x278], R70 ;  /* 0x0002784601007387 */ /* 0x0003e20000100a00 */
[----:B------:R-:W-:Y:S02]  /*4410*/  LEA R24, P2, R37, R6, 0x1 ;  /* 0x0000000625187211 */ /* 0x000fe400078408ff */
[----:B------:R-:W-:Y:S01]  /*4420*/  LEA.HI.X.SX32 R69, R23, R0, 0x1, P1 ;  /* 0x0000000017457211 */ /* 0x000fe200008f0eff */
[----:B0-----:R-:W-:Y:S01]  /*4430*/  IMAD R17, R7, 0x4, R15 ;  /* 0x0000000407117824 */ /* 0x001fe200078e020f */
[----:B------:R-:W-:Y:S02]  /*4440*/  LEA R22, P1, R29, R6, 0x1 ;  /* 0x000000061d167211 */ /* 0x000fe400078208ff */
[----:B------:R-:W-:Y:S01]  /*4450*/  LEA.HI.X.SX32 R25, R37, R0, 0x1, P2 ;  /* 0x0000000025197211 */ /* 0x000fe200010f0eff */
[----:B------:R0:W-:Y:S01]  /*4460*/  STL.64 [R1+0x270], R68 ;  /* 0x0002704401007387 */ /* 0x0001e20000100a00 */
[----:B------:R-:W-:-:S02]  /*4470*/  LEA R19, R7, R17, 0x2 ;  /* 0x0000001107137211 */ /* 0x000fc400078e10ff */
[----:B------:R-:W-:Y:S01]  /*4480*/  LEA.HI.X.SX32 R23, R29, R0, 0x1, P1 ;  /* 0x000000001d177211 */ /* 0x000fe200008f0eff */
[----:B------:R2:W-:Y:S01]  /*4490*/  STL.64 [R1+0x250], R20 ;  /* 0x0002501401007387 */ /* 0x0005e20000100a00 */
[-C--:B------:R-:W-:Y:S01]  /*44a0*/  LEA R26, P1, R35, R6.reuse, 0x1 ;  /* 0x00000006231a7211 */ /* 0x080fe200078208ff */
[C---:B-1----:R-:W-:Y:S02]  /*44b0*/  IMAD R70, R3.reuse, 0x1b, RZ ;  /* 0x0000001b03467824 */ /* 0x042fe400078e02ff */
[----:B------:R-:W-:Y:S01]  /*44c0*/  IMAD R71, R3, 0x1c, RZ ;  /* 0x0000001c03477824 */ /* 0x000fe200078e02ff */
[----:B0-----:R-:W-:-:S04]  /*44d0*/  LEA R68, P0, R27, R6, 0x1 ;  /* 0x000000061b447211 */ /* 0x001fc800078008ff */
[----:B------:R-:W-:Y:S01]  /*44e0*/  LEA.HI.X.SX32 R69, R27, R0, 0x1, P0 ;  /* 0x000000001b457211 */ /* 0x000fe200000f0eff */
[----:B--2---:R-:W-:Y:S01]  /*44f0*/  IMAD R21, R7, 0x4, R19 ;  /* 0x0000000407157824 */ /* 0x004fe200078e0213 */
[----:B------:R-:W-:Y:S02]  /*4500*/  LEA R28, P0, R33, R6, 0x1 ;  /* 0x00000006211c7211 */ /* 0x000fe400078008ff */
[-C--:B------:R-:W-:Y:S01]  /*4510*/  LEA.HI.X.SX32 R27, R35, R0.reuse, 0x1, P1 ;  /* 0x00000000231b7211 */ /* 0x080fe200008f0eff */
[----:B------:R0:W-:Y:S01]  /*4520*/  STL.64 [R1+0x260], R68 ;  /* 0x0002604401007387 */ /* 0x0001e20000100a00 */
[----:B------:R-:W-:Y:S02]  /*4530*/  LEA.HI.X.SX32 R29, R33, R0, 0x1, P0 ;  /* 0x00000000211d7211 */ /* 0x000fe400000f0eff */
[-C--:B------:R-:W-:Y:S01]  /*4540*/  LEA R30, P1, R41, R6.reuse, 0x1 ;  /* 0x00000006291e7211 */ /* 0x080fe200078208ff */
[----:B------:R1:W-:Y:S01]  /*4550*/  STL.64 [R1+0x258], R22 ;  /* 0x0002581601007387 */ /* 0x0003e20000100a00 */
[----:B------:R-:W-:-:S02]  /*4560*/  LEA R32, P0, R39, R6, 0x1 ;  /* 0x0000000627207211 */ /* 0x000fc400078008ff */
[-C--:B------:R-:W-:Y:S01]  /*4570*/  LEA.HI.X.SX32 R31, R41, R0.reuse, 0x1, P1 ;  /* 0x00000000291f7211 */ /* 0x080fe200008f0eff */
[----:B------:R2:W-:Y:S01]  /*4580*/  STL.64 [R1+0x238], R24 ;  /* 0x0002381801007387 */ /* 0x0005e20000100a00 */
[----:B------:R-:W-:Y:S02]  /*4590*/  LEA.HI.X.SX32 R33, R39, R0, 0x1, P0 ;  /* 0x0000000027217211 */ /* 0x000fe400000f0eff */
[-C--:B------:R-:W-:Y:S01]  /*45a0*/  LEA R34, P1, R47, R6.reuse, 0x1 ;  /* 0x000000062f227211 */ /* 0x080fe200078208ff */
[----:B------:R3:W-:Y:S01]  /*45b0*/  STL.64 [R1+0x248], R28 ;  /* 0x0002481c01007387 */ /* 0x0007e20000100a00 */
[----:B------:R-:W-:Y:S01]  /*45c0*/  LEA R36, P0, R45, R6, 0x1 ;  /* 0x000000062d247211 */ /* 0x000fe200078008ff */
[----:B0-----:R-:W-:Y:S01]  /*45d0*/  IMAD R68, R3, 0x19, RZ ;  /* 0x0000001903447824 */ /* 0x001fe200078e02ff */
[-C--:B------:R-:W-:Y:S01]  /*45e0*/  LEA.HI.X.SX32 R35, R47, R0.reuse, 0x1, P1 ;  /* 0x000000002f237211 */ /* 0x080fe200008f0eff */
[----:B-1----:R-:W-:Y:S01]  /*45f0*/  IMAD R23, R7, 0x4, R21 ;  /* 0x0000000407177824 */ /* 0x002fe200078e0215 */
[----:B------:R0:W-:Y:S01]  /*4600*/  STL.64 [R1+0x240], R26 ;  /* 0x0002401a01007387 */ /* 0x0001e20000100a00 */
[----:B------:R-:W-:Y:S01]  /*4610*/  LEA.HI.X.SX32 R37, R45, R0, 0x1, P0 ;  /* 0x000000002d257211 */ /* 0x000fe200000f0eff */
[----:B------:R-:W-:Y:S01]  /*4620*/  IMAD R69, R3, 0x1a, RZ ;  /* 0x0000001a03457824 */ /* 0x000fe200078e02ff */
[----:B------:R-:W-:Y:S01]  /*4630*/  LEA R38, P1, R55, R6, 0x1 ;  /* 0x0000000637267211 */ /* 0x000fe200078208ff */
[----:B------:R1:W-:Y:S01]  /*4640*/  STL.64 [R1+0x228], R30 ;  /* 0x0002281e01007387 */ /* 0x0003e20000100a00 */
[----:B--2---:R-:W-:-:S02]  /*4650*/  LEA R25, R7, R23, 0x2 ;  /* 0x0000001707197211 */ /* 0x004fc400078e10ff */
[----:B------:R-:W-:Y:S01]  /*4660*/  LEA R40, P0, R53, R6, 0x1 ;  /* 0x0000000635287211 */ /* 0x000fe200078008ff */
[----:B------:R2:W-:Y:S01]  /*4670*/  STL.64 [R1+0x230], R32 ;  /* 0x0002302001007387 */ /* 0x0005e20000100a00 */
[-C--:B------:R-:W-:Y:S01]  /*4680*/  LEA.HI.X.SX32 R39, R55, R0.reuse, 0x1, P1 ;  /* 0x0000000037277211 */ /* 0x080fe200008f0eff */
[----:B---3--:R-:W-:Y:S01]  /*4690*/  IMAD R29, R7, 0x4, R25 ;  /* 0x00000004071d7824 */ /* 0x008fe200078e0219 */
[----:B------:R-:W-:Y:S01]  /*46a0*/  LEA.HI.X.SX32 R41, R53, R0, 0x1, P0 ;  /* 0x0000000035297211 */ /* 0x000fe200000f0eff */
[----:B------:R-:W-:Y:S01]  /*46b0*/  IMAD R55, R3, 0xc, RZ ;  /* 0x0000000c03377824 */ /* 0x000fe200078e02ff */
[-C--:B0-----:R-:W-:Y:S02]  /*46c0*/  LEA R26, P2, R43, R6.reuse, 0x1 ;  /* 0x000000062b1a7211 */ /* 0x081fe400078408ff */
[----:B------:R-:W-:Y:S01]  /*46d0*/  LEA R42, P1, R59, R6, 0x1 ;  /* 0x000000063b2a7211 */ /* 0x000fe200078208ff */
[----:B-1----:R-:W-:Y:S01]  /*46e0*/  IMAD R31, R7, 0x4, R29 ;  /* 0x00000004071f7824 */ /* 0x002fe200078e021d */
[----:B------:R-:W-:-:S02]  /*46f0*/  LEA.HI.X.SX32 R27, R43, R0, 0x1, P2 ;  /* 0x000000002b1b7211 */ /* 0x000fc400010f0eff */
[----:B------:R-:W-:Y:S02]  /*4700*/  LEA R44, P0, R57, R6, 0x1 ;  /* 0x00000006392c7211 */ /* 0x000fe400078008ff */
[----:B--2---:R-:W-:Y:S01]  /*4710*/  LEA R33, R7, R31, 0x2 ;  /* 0x0000001f07217211 */ /* 0x004fe200078e10ff */
[----:B------:R0:W-:Y:S01]  /*4720*/  STL.64 [R1+0x220], R26 ;  /* 0x0002201a01007387 */ /* 0x0001e20000100a00 */
[-C--:B------:R-:W-:Y:S02]  /*4730*/  LEA.HI.X.SX32 R43, R59, R0.reuse, 0x1, P1 ;  /* 0x000000003b2b7211 */ /* 0x080fe400008f0eff */
[----:B------:R-:W-:Y:S01]  /*4740*/  LEA.HI.X.SX32 R45, R57, R0, 0x1, P0 ;  /* 0x00000000392d7211 */ /* 0x000fe200000f0eff */
[----:B------:R1:W-:Y:S01]  /*4750*/  STL.64 [R1+0x210], R34 ;  /* 0x0002102201007387 */ /* 0x0003e20000100a00 */
[-C--:B------:R-:W-:Y:S01]  /*4760*/  LEA R48, P0, R5, R6.reuse, 0x1 ;  /* 0x0000000605307211 */ /* 0x080fe200078008ff */
[----:B------:R-:W-:Y:S01]  /*4770*/  IMAD R57, R3, 0xe, RZ ;  /* 0x0000000e03397824 */ /* 0x000fe200078e02ff */
[----:B------:R-:W-:Y:S01]  /*4780*/  LEA R46, P1, R63, R6, 0x1 ;  /* 0x000000063f2e7211 */ /* 0x000fe200078208ff */
[----:B------:R2:W-:Y:S01]  /*4790*/  STL.64 [R1+0x218], R36 ;  /* 0x0002182401007387 */ /* 0x0005e20000100a00 */
[----:B------:R-:W-:-:S02]  /*47a0*/  SHF.L.U32 R59, R3, 0x4, RZ ;  /* 0x00000004033b7819 */ /* 0x000fc400000006ff */
[----:B------:R-:W-:Y:S01]  /*47b0*/  LEA.HI.X.SX32 R47, R63, R0, 0x1, P1 ;  /* 0x000000003f2f7211 */ /* 0x000fe200008f0eff */
[----:B------:R-:W-:Y:S01]  /*47c0*/  IMAD R63, R3, 0x14, RZ ;  /* 0x00000014033f7824 */ /* 0x000fe200078e02ff */
[----:B0-----:R-:W-:Y:S01]  /*47d0*/  LEA R26, P2, R51, R6, 0x1 ;  /* 0x00000006331a7211 */ /* 0x001fe200078408ff */
[----:B-1----:R-:W-:-:S03]  /*47e0*/  IMAD R35, R7, 0x4, R33 ;  /* 0x0000000407237824 */ /* 0x002fc600078e0221 */
[----:B------:R-:W-:Y:S01]  /*47f0*/  LEA.HI.X.SX32 R27, R51, R0, 0x1, P2 ;  /* 0x00000000331b7211 */ /* 0x000fe200010f0eff */
[----:B--2---:R-:W-:-:S04]  /*4800*/  IMAD R37, R7, 0x4, R35 ;  /* 0x0000000407257824 */ /* 0x004fc800078e0223 */
[----:B------:R0:W-:Y:S04]  /*4810*/  STL.64 [R1+0x208], R26 ;  /* 0x0002081a01007387 */ /* 0x0001e80000100a00 */
[----:B------:R1:W-:Y:S04]  /*4820*/  STL.64 [R1+0x1f8], R38 ;  /* 0x0001f82601007387 */ /* 0x0003e80000100a00 */
[----:B------:R2:W-:Y:S01]  /*4830*/  STL.64 [R1+0x200], R40 ;  /* 0x0002002801007387 */ /* 0x0005e20000100a00 */
[----:B0-----:R-:W-:-:S04]  /*4840*/  LEA R26, P2, R49, R6, 0x1 ;  /* 0x00000006311a7211 */ /* 0x001fc800078408ff */
[-C--:B------:R-:W-:Y:S02]  /*4850*/  LEA.HI.X.SX32 R27, R49, R0.reuse, 0x1, P2 ;  /* 0x00000000311b7211 */ /* 0x080fe400010f0eff */
[----:B-1----:R-:W-:Y:S02]  /*4860*/  LEA R39, R7, R37, 0x2 ;  /* 0x0000002507277211 */ /* 0x002fe400078e10ff */
[----:B------:R-:W-:Y:S01]  /*4870*/  LEA.HI.X.SX32 R49, R5, R0, 0x1, P0 ;  /* 0x0000000005317211 */ /* 0x000fe200000f0eff */
[----:B------:R0:W-:Y:S01]  /*4880*/  STL.64 [R1+0x1f0], R26 ;  /* 0x0001f01a01007387 */ /* 0x0001e20000100a00 */
[----:B------:R-:W-:Y:S01]  /*4890*/  LEA R50, P0, R67, R6, 0x1 ;  /* 0x0000000643327211 */ /* 0x000fe200078008ff */
[----:B--2---:R-:W-:Y:S02]  /*48a0*/  IMAD R41, R7, 0x4, R39 ;  /* 0x0000000407297824 */ /* 0x004fe400078e0227 */
[----:B------:R1:W-:Y:S01]  /*48b0*/  STL.64 [R1+0x1e0], R42 ;  /* 0x0001e02a01007387 */ /* 0x0003e20000100a00 */
[----:B------:R-:W-:Y:S01]  /*48c0*/  LEA.HI.X.SX32 R51, R67, R0, 0x1, P0 ;  /* 0x0000000043337211 */ /* 0x000fe200000f0eff */
[----:B------:R-:W-:Y:S01]  /*48d0*/  IMAD R67, R3, 0x18, RZ ;  /* 0x0000001803437824 */ /* 0x000fe200078e02ff */
[C---:B------:R-:W-:Y:S01]  /*48e0*/  LEA R52, P0, R13.reuse, R6, 0x1 ;  /* 0x000000060d347211 */ /* 0x040fe200078008ff */
[----:B------:R2:W-:Y:S03]  /*48f0*/  STL.64 [R1+0x1e8], R44 ;  /* 0x0001e82c01007387 */ /* 0x0005e60000100a00 */
[----:B------:R-:W-:-:S02]  /*4900*/  LEA.HI.X.SX32 R53, R13, R0, 0x1, P0 ;  /* 0x000000000d357211 */ /* 0x000fc400000f0eff */
[-C--:B0-----:R-:W-:Y:S02]  /*4910*/  LEA R26, P2, R61, R6.reuse, 0x1 ;  /* 0x000000063d1a7211 */ /* 0x081fe400078408ff */
[----:B------:R-:W-:Y:S01]  /*4920*/  LEA R14, P0, R19, R6, 0x1 ;  /* 0x00000006130e7211 */ /* 0x000fe200078008ff */
[----:B-1----:R-:W-:Y:S01]  /*4930*/  IMAD R43, R7, 0x4, R41 ;  /* 0x00000004072b7824 */ /* 0x002fe200078e0229 */
[----:B------:R-:W-:Y:S01]  /*4940*/  LEA.HI.X.SX32 R27, R61, R0, 0x1, P2 ;  /* 0x000000003d1b7211 */ /* 0x000fe200010f0eff */
[----:B------:R-:W-:-:S03]  /*4950*/  IMAD R61, R3, 0x12, RZ ;  /* 0x00000012033d7824 */ /* 0x000fc600078e02ff */
[C---:B--2---:R-:W-:Y:S01]  /*4960*/  LEA R45, R7.reuse, R43, 0x2 ;  /* 0x0000002b072d7211 */ /* 0x044fe200078e10ff */
[----:B------:R0:W-:Y:S04]  /*4970*/  STL.64 [R1+0x1d8], R26 ;  /* 0x0001d81a01007387 */ /* 0x0001e80000100a00 */
[----:B------:R1:W-:Y:S01]  /*4980*/  STL.64 [R1+0x1d0], R48 ;  /* 0x0001d03001007387 */ /* 0x0003e20000100a00 */
[----:B------:R-:W-:-:S03]  /*4990*/  IMAD R5, R7, 0x4, R45 ;  /* 0x0000000407057824 */ /* 0x000fc600078e022d */
[----:B------:R2:W-:Y:S01]  /*49a0*/  STL.64 [R1+0x1c8], R46 ;  /* 0x0001c82e01007387 */ /* 0x0005e20000100a00 */
[----:B0-----:R-:W-:-:S04]  /*49b0*/  LEA R26, P2, R65, R6, 0x1 ;  /* 0x00000006411a7211 */ /* 0x001fc800078408ff */
[----:B------:R-:W-:Y:S01]  /*49c0*/  LEA.HI.X.SX32 R27, R65, R0, 0x1, P2 ;  /* 0x00000000411b7211 */ /* 0x000fe200010f0eff */
[----:B------:R-:W-:Y:S01]  /*49d0*/  IMAD R65, R3, 0x16, RZ ;  /* 0x0000001603417824 */ /* 0x000fe200078e02ff */
[----:B-1----:R-:W-:Y:S01]  /*49e0*/  LEA R48, P1, R9, R6, 0x1 ;  /* 0x0000000609307211 */ /* 0x002fe200078208ff */
[----:B--2---:R-:W-:Y:S02]  /*49f0*/  IMAD R47, R7, 0x4, R5 ;  /* 0x00000004072f7824 */ /* 0x004fe400078e0205 */
[----:B------:R0:W-:Y:S01]  /*4a00*/  STL.64 [R1+0x1c0], R26 ;  /* 0x0001c01a01007387 */ /* 0x0001e20000100a00 */
[----:B------:R-:W-:-:S05]  /*4a10*/  LEA.HI.X.SX32 R49, R9, R0, 0x1, P1 ;  /* 0x0000000009317211 */ /* 0x000fca00008f0eff */
[----:B------:R1:W-:Y:S04]  /*4a20*/  STL.64 [R1+0x1b0], R48 ;  /* 0x0001b03001007387 */ /* 0x0003e80000100a00 */
[----:B------:R2:W-:Y:S01]  /*4a30*/  STL.64 [R1+0x1b8], R50 ;  /* 0x0001b83201007387 */ /* 0x0005e20000100a00 */
[----:B0-----:R-:W-:-:S04]  /*4a40*/  LEA R26, P2, R11, R6, 0x1 ;  /* 0x000000060b1a7211 */ /* 0x001fc800078408ff */
[----:B------:R-:W-:Y:S02]  /*4a50*/  LEA.HI.X.SX32 R27, R11, R0, 0x1, P2 ;  /* 0x000000000b1b7211 */ /* 0x000fe400010f0eff */
[----:B-1----:R-:W-:Y:S01]  /*4a60*/  LEA R49, R7, R47, 0x2 ;  /* 0x0000002f07317211 */ /* 0x002fe200078e10ff */
[----:B------:R-:W-:Y:S01]  /*4a70*/  IMAD R48, R3, 0x5, RZ ;  /* 0x0000000503307824 */ /* 0x000fe200078e02ff */
[----:B------:R-:W-:Y:S01]  /*4a80*/  LEA R8, P2, R17, R6, 0x1 ;  /* 0x0000000611087211 */ /* 0x000fe200078408ff */
[----:B------:R0:W-:Y:S01]  /*4a90*/  STL.64 [R1+0x1a8], R26 ;  /* 0x0001a81a01007387 */ /* 0x0001e20000100a00 */
[----:B--2---:R-:W-:Y:S02]  /*4aa0*/  IMAD R50, R3, 0x7, RZ ;  /* 0x0000000703327824 */ /* 0x004fe400078e02ff */
[----:B------:R-:W-:Y:S01]  /*4ab0*/  IMAD R51, R7, 0x4, R49 ;  /* 0x0000000407337824 */ /* 0x000fe200078e0231 */
[----:B------:R-:W-:Y:S01]  /*4ac0*/  LEA.HI.X.SX32 R9, R17, R0, 0x1, P2 ;  /* 0x0000000011097211 */ /* 0x000fe200010f0eff */
[----:B------:R1:W-:Y:S01]  /*4ad0*/  STL.64 [R1+0x1a0], R52 ;  /* 0x0001a03401007387 */ /* 0x0003e20000100a00 */
[----:B------:R-:W-:Y:S01]  /*4ae0*/  LEA R10, P2, R23, R6, 0x1 ;  /* 0x00000006170a7211 */ /* 0x000fe200078408ff */
[----:B------:R-:W-:-:S03]  /*4af0*/  IMAD.WIDE R78, R48, 0x2, R212 ;  /* 0x00000002304e7825 */ /* 0x000fc600078e02d4 */
[----:B------:R-:W-:Y:S01]  /*4b00*/  LEA.HI.X.SX32 R11, R23, R0, 0x1, P2 ;  /* 0x00000000170b7211 */ /* 0x000fe200010f0eff */
[----:B------:R-:W-:Y:S01]  /*4b10*/  IMAD.WIDE R80, R48, 0x2, R210 ;  /* 0x0000000230507825 */ /* 0x000fe200078e02d2 */
[----:B0-----:R-:W-:-:S04]  /*4b20*/  LEA R26, P1, R15, R6, 0x1 ;  /* 0x000000060f1a7211 */ /* 0x001fc800078208ff */
[----:B------:R-:W-:Y:S01]  /*4b30*/  LEA.HI.X.SX32 R27, R15, R0, 0x1, P1 ;  /* 0x000000000f1b7211 */ /* 0x000fe200008f0eff */
[----:B-1----:R-:W-:Y:S01]  /*4b40*/  IMAD R53, R7, 0x4, R51 ;  /* 0x0000000407357824 */ /* 0x002fe200078e0233 */
[----:B------:R-:W-:Y:S01]  /*4b50*/  LEA R12, P1, R21, R6, 0x1 ;  /* 0x00000006150c7211 */ /* 0x000fe200078208ff */
[----:B------:R-:W-:Y:S01]  /*4b60*/  IMAD R52, R3, 0x9, RZ ;  /* 0x0000000903347824 */ /* 0x000fe200078e02ff */
[-C--:B------:R-:W-:Y:S01]  /*4b70*/  LEA.HI.X.SX32 R15, R19, R0.reuse, 0x1, P0 ;  /* 0x00000000130f7211 */ /* 0x080fe200000f0eff */
[----:B------:R-:W-:Y:S01]  /*4b80*/  STL.64 [R1+0x198], R26 ;  /* 0x0001981a01007387 */ /* 0x000fe20000100a00 */
[----:B------:R-:W-:Y:S02]  /*4b90*/  LEA.HI.X.SX32 R13, R21, R0, 0x1, P1 ;  /* 0x00000000150d7211 */ /* 0x000fe400008f0eff */
[C---:B------:R-:W-:Y:S01]  /*4ba0*/  LEA R16, P0, R25.reuse, R6, 0x1 ;  /* 0x0000000619107211 */ /* 0x040fe200078008ff */
[----:B------:R0:W-:Y:S03]  /*4bb0*/  STL.64 [R1+0x190], R8 ;  /* 0x0001900801007387 */ /* 0x0001e60000100a00 */
[----:B------:R-:W-:Y:S01]  /*4bc0*/  LEA.HI.X.SX32 R17, R25, R0, 0x1, P0 ;  /* 0x0000000019117211 */ /* 0x000fe200000f0eff */
[----:B------:R1:W-:Y:S04]  /*4bd0*/  STL.64 [R1+0x180], R12 ;  /* 0x0001800c01007387 */ /* 0x0003e80000100a00 */
[----:B------:R2:W-:Y:S01]  /*4be0*/  STL.64 [R1+0x188], R14 ;  /* 0x0001880e01007387 */ /* 0x0005e20000100a00 */
[----:B0-----:R-:W-:-:S03]  /*4bf0*/  LEA R9, R7, R53, 0x2 ;  /* 0x0000003507097211 */ /* 0x001fc600078e10ff */
[----:B------:R0:W-:Y:S02]  /*4c00*/  STL.64 [R1+0x178], R10 ;  /* 0x0001780a01007387 */ /* 0x0001e40000100a00 */
[----:B-1----:R-:W-:Y:S02]  /*4c10*/  IMAD R13, R7, 0x4, R9 ;  /* 0x00000004070d7824 */ /* 0x002fe400078e0209 */
[----:B------:R1:W-:Y:S01]  /*4c20*/  STL.64 [R1+0x170], R16 ;  /* 0x0001701001007387 */ /* 0x0003e20000100a00 */
[----:B--2---:R-:W-:Y:S01]  /*4c30*/  LEA R14, P1, R29, R6, 0x1 ;  /* 0x000000061d0e7211 */ /* 0x004fe200078208ff */
[----:B------:R-:W-:-:S03]  /*4c40*/  IMAD R27, R7, 0x4, R13 ;  /* 0x00000004071b7824 */ /* 0x000fc600078e020d */
[----:B------:R-:W-:Y:S02]  /*4c50*/  LEA.HI.X.SX32 R15, R29, R0, 0x1, P1 ;  /* 0x000000001d0f7211 */ /* 0x000fe400008f0eff */
[----:B0-----:R-:W-:Y:S02]  /*4c60*/  LEA R10, P2, R31, R6, 0x1 ;  /* 0x000000061f0a7211 */ /* 0x001fe400078408ff */
[----:B------:R-:W-:Y:S01]  /*4c70*/  LEA R21, R7, R27, 0x2 ;  /* 0x0000001b07157211 */ /* 0x000fe200078e10ff */
[----:B------:R0:W-:Y:S01]  /*4c80*/  STL.64 [R1+0x168], R14 ;  /* 0x0001680e01007387 */ /* 0x0001e20000100a00 */
[----:B------:R-:W-:Y:S02]  /*4c90*/  LEA.HI.X.SX32 R11, R31, R0, 0x1, P2 ;  /* 0x000000001f0b7211 */ /* 0x000fe400010f0eff */
[----:B-1----:R-:W-:Y:S01]  /*4ca0*/  LEA R16, P0, R33, R6, 0x1 ;  /* 0x0000000621107211 */ /* 0x002fe200078008ff */
[----:B------:R-:W-:Y:S02]  /*4cb0*/  IMAD R23, R7, 0x4, R21 ;  /* 0x0000000407177824 */ /* 0x000fe400078e0215 */
[----:B------:R1:W-:Y:S01]  /*4cc0*/  STL.64 [R1+0x160], R10 ;  /* 0x0001600a01007387 */ /* 0x0003e20000100a00 */
[----:B------:R-:W-:Y:S01]  /*4cd0*/  LEA.HI.X.SX32 R17, R33, R0, 0x1, P0 ;  /* 0x0000000021117211 */ /* 0x000fe200000f0eff */
[----:B------:R-:W-:Y:S01]  /*4ce0*/  IMAD R25, R7, 0x4, R23 ;  /* 0x0000000407197824 */ /* 0x000fe200078e0217 */
[----:B------:R-:W-:-:S02]  /*4cf0*/  LEA R18, P0, R39, R6, 0x1 ;  /* 0x0000000627127211 */ /* 0x000fc400078008ff */
[----:B0-----:R-:W-:Y:S01]  /*4d00*/  LEA R14, P1, R35, R6, 0x1 ;  /* 0x00000006230e7211 */ /* 0x001fe200078208ff */
[----:B------:R0:W-:Y:S01]  /*4d10*/  STL.64 [R1+0x158], R16 ;  /* 0x0001581001007387 */ /* 0x0001e20000100a00 */
[-C--:B------:R-:W-:Y:S02]  /*4d20*/  LEA.HI.X.SX32 R19, R39, R0.reuse, 0x1, P0 ;  /* 0x0000000027137211 */ /* 0x080fe400000f0eff */
[----:B------:R-:W-:Y:S02]  /*4d30*/  CS2R R38, SRZ ;  /* 0x0000000000267805 */ /* 0x000fe4000001ff00 */
[----:B------:R-:W-:Y:S02]  /*4d40*/  LEA.HI.X.SX32 R15, R35, R0, 0x1, P1 ;  /* 0x00000000230f7211 */ /* 0x000fe400008f0eff */
[----:B------:R-:W-:Y:S02]  /*4d50*/  CS2R R34, SRZ ;  /* 0x0000000000227805 */ /* 0x000fe4000001ff00 */
[----:B-1----:R-:W-:-:S02]  /*4d60*/  LEA R10, P2, R37, R6, 0x1 ;  /* 0x00000006250a7211 */ /* 0x002fc400078408ff */
[----:B------:R-:W-:Y:S01]  /*4d70*/  LEA R30, P0, R45, R6, 0x1 ;  /* 0x000000062d1e7211 */ /* 0x000fe200078008ff */
[----:B------:R1:W-:Y:S01]  /*4d80*/  STL.64 [R1+0x150], R14 ;  /* 0x0001500e01007387 */ /* 0x0003e20000100a00 */
[-C--:B------:R-:W-:Y:S02]  /*4d90*/  LEA.HI.X.SX32 R11, R37, R0.reuse, 0x1, P2 ;  /* 0x00000000250b7211 */ /* 0x080fe400010f0eff */
[----:B------:R-:W-:Y:S02]  /*4da0*/  CS2R R36, SRZ ;  /* 0x0000000000247805 */ /* 0x000fe4000001ff00 */
[----:B------:R-:W-:Y:S02]  /*4db0*/  LEA.HI.X.SX32 R31, R45, R0, 0x1, P0 ;  /* 0x000000002d1f7211 */ /* 0x000fe400000f0eff */
[----:B------:R-:W-:Y:S02]  /*4dc0*/  CS2R R44, SRZ ;  /* 0x00000000002c7805 */ /* 0x000fe4000001ff00 */
[-C--:B0-----:R-:W-:Y:S01]  /*4dd0*/  LEA R16, P1, R41, R6.reuse, 0x1 ;  /* 0x0000000629107211 */ /* 0x081fe200078208ff */
[----:B------:R0:W-:Y:S01]  /*4de0*/  STL.64 [R1+0x148], R10 ;  /* 0x0001480a01007387 */ /* 0x0001e20000100a00 */
[----:B------:R-:W-:-:S02]  /*4df0*/  LEA R32, P0, R49, R6, 0x1 ;  /* 0x0000000631207211 */ /* 0x000fc400078008ff */
[----:B------:R-:W-:Y:S02]  /*4e00*/  LEA.HI.X.SX32 R17, R41, R0, 0x1, P1 ;  /* 0x0000000029117211 */ /* 0x000fe400008f0eff */
[----:B------:R-:W-:Y:S02]  /*4e10*/  CS2R R40, SRZ ;  /* 0x0000000000287805 */ /* 0x000fe4000001ff00 */
[----:B------:R-:W-:Y:S02]  /*4e20*/  LEA R28, P1, R5, R6, 0x1 ;  /* 0x00000006051c7211 */ /* 0x000fe400078208ff */
[----:B-1----:R-:W-:Y:S01]  /*4e30*/  LEA R15, R7, R25, 0x2 ;  /* 0x00000019070f7211 */ /* 0x002fe200078e10ff */
[----:B------:R1:W-:Y:S01]  /*4e40*/  STL.64 [R1+0x138], R16 ;  /* 0x0001381001007387 */ /* 0x0003e20000100a00 */
[-C--:B------:R-:W-:Y:S02]  /*4e50*/  LEA.HI.X.SX32 R29, R5, R0.reuse, 0x1, P1 ;  /* 0x00000000051d7211 */ /* 0x080fe400008f0eff */
[----:B------:R-:W-:Y:S01]  /*4e60*/  LEA.HI.X.SX32 R33, R49, R0, 0x1, P0 ;  /* 0x0000000031217211 */ /* 0x000fe200000f0eff */
[----:B------:R2:W-:Y:S01]  /*4e70*/  STL.64 [R1+0x140], R18 ;  /* 0x0001401201007387 */ /* 0x0005e20000100a00 */
[----:B0-----:R-:W-:Y:S01]  /*4e80*/  LEA R10, P2, R43, R6, 0x1 ;  /* 0x000000062b0a7211 */ /* 0x001fe200078408ff */
[----:B------:R-:W-:-:S03]  /*4e90*/  IMAD R49, R3, 0x6, RZ ;  /* 0x0000000603317824 */ /* 0x000fc600078e02ff */
[----:B------:R-:W-:Y:S01]  /*4ea0*/  LEA.HI.X.SX32 R11, R43, R0, 0x1, P2 ;  /* 0x000000002b0b7211 */ /* 0x000fe200010f0eff */
[----:B------:R-:W-:Y:S01]  /*4eb0*/  IMAD.WIDE R76, R49, 0x2, R212 ;  /* 0x00000002314c7825 */ /* 0x000fe200078e02d4 */
[----:B------:R-:W-:-:S03]  /*4ec0*/  CS2R R42, SRZ ;  /* 0x00000000002a7805 */ /* 0x000fc6000001ff00 */
[C---:B-1----:R-:W-:Y:S01]  /*4ed0*/  IMAD R17, R7.reuse, 0x4, R15 ;  /* 0x0000000407117824 */ /* 0x042fe200078e020f */
[----:B------:R0:W-:Y:S03]  /*4ee0*/  STL.64 [R1+0x130], R10 ;  /* 0x0001300a01007387 */ /* 0x0001e60000100a00 */
[C---:B--2---:R-:W-:Y:S01]  /*4ef0*/  IMAD R19, R7.reuse, 0x4, R17 ;  /* 0x0000000407137824 */ /* 0x044fe200078e0211 */
[----:B------:R1:W-:Y:S04]  /*4f00*/  STL.64 [R1+0x128], R30 ;  /* 0x0001281e01007387 */ /* 0x0003e80000100a00 */
[----:B------:R2:W-:Y:S01]  /*4f10*/  STL.64 [R1+0x120], R28 ;  /* 0x0001201c01007387 */ /* 0x0005e20000100a00 */
[----:B------:R-:W-:-:S02]  /*4f20*/  LEA R5, R7, R19, 0x2 ;  /* 0x0000001307057211 */ /* 0x000fc400078e10ff */
[----:B0-----:R-:W-:-:S04]  /*4f30*/  LEA R10, P2, R47, R6, 0x1 ;  /* 0x000000062f0a7211 */ /* 0x001fc800078408ff */
[----:B------:R-:W-:Y:S02]  /*4f40*/  LEA.HI.X.SX32 R11, R47, R0, 0x1, P2 ;  /* 0x000000002f0b7211 */ /* 0x000fe400010f0eff */
[----:B------:R-:W-:Y:S02]  /*4f50*/  CS2R R46, SRZ ;  /* 0x00000000002e7805 */ /* 0x000fe4000001ff00 */
[-C--:B-1----:R-:W-:Y:S02]  /*4f60*/  LEA R30, P1, R51, R6.reuse, 0x1 ;  /* 0x00000006331e7211 */ /* 0x082fe400078208ff */
[----:B--2---:R-:W-:Y:S01]  /*4f70*/  LEA R28, P2, R53, R6, 0x1 ;  /* 0x00000006351c7211 */ /* 0x004fe200078408ff */
[----:B------:R0:W-:Y:S01]  /*4f80*/  STL.64 [R1+0x118], R10 ;  /* 0x0001180a01007387 */ /* 0x0001e20000100a00 */
[-C--:B------:R-:W-:Y:S01]  /*4f90*/  LEA.HI.X.SX32 R31, R51, R0.reuse, 0x1, P1 ;  /* 0x00000000331f7211 */ /* 0x080fe200008f0eff */
[----:B------:R-:W-:Y:S01]  /*4fa0*/  IMAD.SHL.U32 R51, R3, 0x8, RZ ;  /* 0x0000000803337824 */ /* 0x000fe200078e00ff */
[----:B------:R-:W-:Y:S01]  /*4fb0*/  LEA.HI.X.SX32 R29, R53, R0, 0x1, P2 ;  /* 0x00000000351d7211 */ /* 0x000fe200010f0eff */
[----:B------:R1:W-:Y:S01]  /*4fc0*/  STL.64 [R1+0x110], R32 ;  /* 0x0001102001007387 */ /* 0x0003e20000100a00 */
[----:B------:R-:W-:-:S02]  /*4fd0*/  IMAD R53, R3, 0xa, RZ ;  /* 0x0000000a03357824 */ /* 0x000fc400078e02ff */
[----:B------:R-:W-:Y:S01]  /*4fe0*/  IMAD R3, R3, 0x1f, RZ ;  /* 0x0000001f03037824 */ /* 0x000fe200078e02ff */
[----:B------:R2:W-:Y:S01]  /*4ff0*/  STL.64 [R1+0x108], R30 ;  /* 0x0001081e01007387 */ /* 0x0005e20000100a00 */
[----:B0-----:R-:W-:-:S03]  /*5000*/  IMAD R11, R7, 0x4, R5 ;  /* 0x00000004070b7824 */ /* 0x001fc600078e0205 */
[----:B------:R0:W-:Y:S01]  /*5010*/  STL.64 [R1+0x100], R28 ;  /* 0x0001001c01007387 */ /* 0x0001e20000100a00 */
[-C--:B-1----:R-:W-:Y:S01]  /*5020*/  LEA R32, P0, R9, R6.reuse, 0x1 ;  /* 0x0000000609207211 */ /* 0x082fe200078008ff */
[----:B------:R-:W-:Y:S01]  /*5030*/  IMAD R14, R7, 0x4, R11 ;  /* 0x00000004070e7824 */ /* 0x000fe200078e020b */
[----:B--2---:R-:W-:Y:S02]  /*5040*/  LEA R30, P1, R13, R6, 0x1 ;  /* 0x000000060d1e7211 */ /* 0x004fe400078208ff */
[-C--:B------:R-:W-:Y:S02]  /*5050*/  LEA.HI.X.SX32 R33, R9, R0.reuse, 0x1, P0 ;  /* 0x0000000009217211 */ /* 0x080fe400000f0eff */
[----:B------:R-:W-:Y:S02]  /*5060*/  LEA.HI.X.SX32 R31, R13, R0, 0x1, P1 ;  /* 0x000000000d1f7211 */ /* 0x000fe400008f0eff */
[----:B0-----:R-:W-:Y:S01]  /*5070*/  LEA R28, P2, R27, R6, 0x1 ;  /* 0x000000061b1c7211 */ /* 0x001fe200078408ff */
[----:B------:R0:W-:Y:S01]  /*5080*/  STL.64 [R1+0xf8], R32 ;  /* 0x0000f82001007387 */ /* 0x0001e20000100a00 */
[----:B------:R-:W-:-:S02]  /*5090*/  LEA R8, R7, R14, 0x2 ;  /* 0x0000000e07087211 */ /* 0x000fc400078e10ff */
[----:B------:R-:W-:Y:S01]  /*50a0*/  LEA.HI.X.SX32 R29, R27, R0, 0x1, P2 ;  /* 0x000000001b1d7211 */ /* 0x000fe200010f0eff */
[----:B------:R1:W-:Y:S02]  /*50b0*/  STL.64 [R1+0xf0], R30 ;  /* 0x0000f01e01007387 */ /* 0x0003e40000100a00 */
[C---:B------:R-:W-:Y:S02]  /*50c0*/  IMAD R9, R7.reuse, 0x4, R8 ;  /* 0x0000000407097824 */ /* 0x040fe400078e0208 */
[----:B------:R2:W-:Y:S02]  /*50d0*/  STL.64 [R1+0xe8], R28 ;  /* 0x0000e81c01007387 */ /* 0x0005e40000100a00 */
[----:B------:R-:W-:Y:S01]  /*50e0*/  IMAD R13, R7, 0x4, R9 ;  /* 0x00000004070d7824 */ /* 0x000fe200078e0209 */
[----:B0-----:R-:W-:-:S04]  /*50f0*/  LEA R32, P0, R21, R6, 0x1 ;  /* 0x0000000615207211 */ /* 0x001fc800078008ff */
[----:B------:R-:W-:Y:S02]  /*5100*/  LEA R2, R7, R13, 0x2 ;  /* 0x0000000d07027211 */ /* 0x000fe400078e10ff */
[----:B-1----:R-:W-:Y:S02]  /*5110*/  LEA R30, P1, R23, R6, 0x1 ;  /* 0x00000006171e7211 */ /* 0x002fe400078208ff */
[----:B------:R-:W-:Y:S01]  /*5120*/  LEA.HI.X.SX32 R33, R21, R0, 0x1, P0 ;  /* 0x0000000015217211 */ /* 0x000fe200000f0eff */
[----:B------:R-:W-:Y:S01]  /*5130*/  IMAD R10, R7, 0x4, R2 ;  /* 0x00000004070a7824 */ /* 0x000fe200078e0202 */
[----:B--2---:R-:W-:Y:S02]  /*5140*/  LEA R28, P2, R25, R6, 0x1 ;  /* 0x00000006191c7211 */ /* 0x004fe400078408ff */
[----:B------:R-:W-:Y:S01]  /*5150*/  LEA.HI.X.SX32 R31, R23, R0, 0x1, P1 ;  /* 0x00000000171f7211 */ /* 0x000fe200008f0eff */
[----:B------:R0:W-:Y:S01]  /*5160*/  STL.64 [R1+0xe0], R32 ;  /* 0x0000e02001007387 */ /* 0x0001e20000100a00 */
[----:B------:R-:W-:Y:S01]  /*5170*/  LEA R26, P0, R15, R6, 0x1 ;  /* 0x000000060f1a7211 */ /* 0x000fe200078008ff */
[----:B------:R-:W-:Y:S01]  /*5180*/  IMAD R12, R7, 0x4, R10 ;  /* 0x00000004070c7824 */ /* 0x000fe200078e020a */
[----:B------:R-:W-:Y:S01]  /*5190*/  LEA.HI.X.SX32 R29, R25, R0, 0x1, P2 ;  /* 0x00000000191d7211 */ /* 0x000fe200010f0eff */
[----:B------:R1:W-:Y:S01]  /*51a0*/  STL.64 [R1+0xd8], R30 ;  /* 0x0000d81e01007387 */ /* 0x0003e20000100a00 */
[----:B------:R-:W-:-:S02]  /*51b0*/  LEA R22, P1, R17, R6, 0x1 ;  /* 0x0000000611167211 */ /* 0x000fc400078208ff */
[----:B------:R-:W-:Y:S02]  /*51c0*/  CS2R R24, SRZ ;  /* 0x0000000000187805 */ /* 0x000fe4000001ff00 */
[----:B------:R-:W-:Y:S01]  /*51d0*/  LEA R20, P2, R19, R6, 0x1 ;  /* 0x0000000613147211 */ /* 0x000fe200078408ff */
[----:B------:R2:W-:Y:S01]  /*51e0*/  STL.64 [R1+0xd0], R28 ;  /* 0x0000d01c01007387 */ /* 0x0005e20000100a00 */
[-C--:B------:R-:W-:Y:S02]  /*51f0*/  LEA.HI.X.SX32 R27, R15, R0.reuse, 0x1, P0 ;  /* 0x000000000f1b7211 */ /* 0x080fe400000f0eff */
[-C--:B------:R-:W-:Y:S02]  /*5200*/  LEA.HI.X.SX32 R23, R17, R0.reuse, 0x1, P1 ;  /* 0x0000000011177211 */ /* 0x080fe400008f0eff */
[----:B0-----:R-:W-:Y:S02]  /*5210*/  CS2R R32, SRZ ;  /* 0x0000000000207805 */ /* 0x001fe4000001ff00 */
[----:B------:R-:W-:Y:S01]  /*5220*/  LEA.HI.X.SX32 R21, R19, R0, 0x1, P2 ;  /* 0x0000000013157211 */ /* 0x000fe200010f0eff */
[----:B------:R0:W-:Y:S01]  /*5230*/  STL.64 [R1+0xc8], R26 ;  /* 0x0000c81a01007387 */ /* 0x0001e20000100a00 */
[----:B------:R-:W-:-:S02]  /*5240*/  LEA R16, P2, R14, R6, 0x1 ;  /* 0x000000060e107211 */ /* 0x000fc400078408ff */
[----:B-1----:R-:W-:Y:S02]  /*5250*/  CS2R R30, SRZ ;  /* 0x00000000001e7805 */ /* 0x002fe4000001ff00 */
[----:B------:R-:W-:Y:S01]  /*5260*/  LEA R4, R7, R12, 0x2 ;  /* 0x0000000c07047211 */ /* 0x000fe200078e10ff */
[----:B------:R1:W-:Y:S01]  /*5270*/  STL.64 [R1+0xc0], R22 ;  /* 0x0000c01601007387 */ /* 0x0003e20000100a00 */
[----:B------:R-:W-:Y:S02]  /*5280*/  LEA.HI.X.SX32 R17, R14, R0, 0x1, P2 ;  /* 0x000000000e117211 */ /* 0x000fe400010f0eff */
[----:B--2---:R-:W-:Y:S01]  /*5290*/  CS2R R28, SRZ ;  /* 0x00000000001c7805 */ /* 0x004fe2000001ff00 */
[----:B------:R2:W-:Y:S01]  /*52a0*/  STL.64 [R1+0xb8], R20 ;  /* 0x0000b81401007387 */ /* 0x0005e20000100a00 */
[----:B0-----:R-:W-:Y:S02]  /*52b0*/  CS2R R26, SRZ ;  /* 0x00000000001a7805 */ /* 0x001fe4000001ff00 */
[----:B-1----:R-:W-:-:S02]  /*52c0*/  LEA R22, P0, R5, R6, 0x1 ;  /* 0x0000000605167211 */ /* 0x002fc400078008ff */
[----:B--2---:R-:W-:Y:S02]  /*52d0*/  LEA R20, P1, R11, R6, 0x1 ;  /* 0x000000060b147211 */ /* 0x004fe400078208ff */
[-C--:B------:R-:W-:Y:S01]  /*52e0*/  LEA.HI.X.SX32 R23, R5, R0.reuse, 0x1, P0 ;  /* 0x0000000005177211 */ /* 0x080fe200000f0eff */
[----:B------:R-:W-:Y:S01]  /*52f0*/  IMAD R5, R7, 0x4, R4 ;  /* 0x0000000407057824 */ /* 0x000fe200078e0204 */
[----:B------:R-:W-:Y:S02]  /*5300*/  LEA.HI.X.SX32 R21, R11, R0, 0x1, P1 ;  /* 0x000000000b157211 */ /* 0x000fe400008f0eff */
[----:B------:R-:W-:Y:S01]  /*5310*/  LEA R18, P1, R9, R6, 0x1 ;  /* 0x0000000609127211 */ /* 0x000fe200078208ff */
[----:B------:R0:W-:Y:S01]  /*5320*/  STL.64 [R1+0xb0], R22 ;  /* 0x0000b01601007387 */ /* 0x0001e20000100a00 */
[----:B------:R-:W-:Y:S02]  /*5330*/  IMAD R11, R7, 0x4, R5 ;  /* 0x00000004070b7824 */ /* 0x000fe400078e0205 */
[----:B------:R-:W-:Y:S01]  /*5340*/  LEA.HI.X.SX32 R19, R9, R0, 0x1, P1 ;  /* 0x0000000009137211 */ /* 0x000fe200008f0eff */
[----:B------:R1:W-:Y:S04]  /*5350*/  STL.64 [R1+0xa8], R20 ;  /* 0x0000a81401007387 */ /* 0x0003e80000100a00 */
[----:B------:R2:W-:Y:S01]  /*5360*/  STL.64 [R1+0xa0], R16 ;  /* 0x0000a01001007387 */ /* 0x0005e20000100a00 */
[----:B0-----:R-:W-:-:S02]  /*5370*/  CS2R R22, SRZ ;  /* 0x0000000000167805 */ /* 0x001fc4000001ff00 */
[CC--:B-1----:R-:W-:Y:S02]  /*5380*/  LEA R20, P0, R8.reuse, R6.reuse, 0x1 ;  /* 0x0000000608147211 */ /* 0x0c2fe400078008ff */
[C---:B--2---:R-:W-:Y:S02]  /*5390*/  LEA R16, P2, R13.reuse, R6, 0x1 ;  /* 0x000000060d107211 */ /* 0x044fe400078408ff */
[-C--:B------:R-:W-:Y:S02]  /*53a0*/  LEA.HI.X.SX32 R21, R8, R0.reuse, 0x1, P0 ;  /* 0x0000000008157211 */ /* 0x080fe400000f0eff */
[----:B------:R-:W-:Y:S02]  /*53b0*/  LEA.HI.X.SX32 R17, R13, R0, 0x1, P2 ;  /* 0x000000000d117211 */ /* 0x000fe400010f0eff */
[----:B------:R-:W-:Y:S01]  /*53c0*/  LEA R8, R7, R11, 0x2 ;  /* 0x0000000b07087211 */ /* 0x000fe200078e10ff */
[----:B------:R0:W-:Y:S01]  /*53d0*/  STL.64 [R1+0x98], R20 ;  /* 0x0000981401007387 */ /* 0x0001e20000100a00 */
[----:B------:R-:W-:-:S03]  /*53e0*/  LEA R14, P2, R12, R6, 0x1 ;  /* 0x000000060c0e7211 */ /* 0x000fc600078408ff */
[----:B------:R1:W-:Y:S01]  /*53f0*/  STL.64 [R1+0x90], R18 ;  /* 0x0000901201007387 */ /* 0x0003e20000100a00 */
[----:B------:R-:W-:Y:S01]  /*5400*/  LEA.HI.X.SX32 R15, R12, R0, 0x1, P2 ;  /* 0x000000000c0f7211 */ /* 0x000fe200010f0eff */
[----:B------:R-:W-:Y:S02]  /*5410*/  IMAD R9, R7, 0x4, R8 ;  /* 0x0000000407097824 */ /* 0x000fe400078e0208 */
[----:B------:R2:W-:Y:S01]  /*5420*/  STL.64 [R1+0x88], R16 ;  /* 0x0000881001007387 */ /* 0x0005e20000100a00 */
[----:B0-----:R-:W-:Y:S02]  /*5430*/  CS2R R20, SRZ ;  /* 0x0000000000147805 */ /* 0x001fe4000001ff00 */
[-C--:B-1----:R-:W-:Y:S02]  /*5440*/  LEA R18, P0, R2, R6.reuse, 0x1 ;  /* 0x0000000602127211 */ /* 0x082fe400078008ff */
[----:B--2---:R-:W-:Y:S02]  /*5450*/  LEA R16, P1, R10, R6, 0x1 ;  /* 0x000000060a107211 */ /* 0x004fe400078208ff */
[----:B------:R-:W-:-:S02]  /*5460*/  LEA.HI.X.SX32 R19, R2, R0, 0x1, P0 ;  /* 0x0000000002137211 */ /* 0x000fc400000f0eff */
[----:B------:R-:W-:Y:S01]  /*5470*/  LEA.HI.X.SX32 R17, R10, R0, 0x1, P1 ;  /* 0x000000000a117211 */ /* 0x000fe200008f0eff */
[C---:B------:R-:W-:Y:S02]  /*5480*/  IMAD R10, R7.reuse, 0x4, R9 ;  /* 0x00000004070a7824 */ /* 0x040fe400078e0209 */
[----:B------:R0:W-:Y:S03]  /*5490*/  STL.64 [R1+0x80], R18 ;  /* 0x0000801201007387 */ /* 0x0001e60000100a00 */
[----:B------:R-:W-:Y:S01]  /*54a0*/  LEA R2, R7, R10, 0x2 ;  /* 0x0000000a07027211 */ /* 0x000fe200078e10ff */
[----:B------:R1:W-:Y:S04]  /*54b0*/  STL.64 [R1+0x78], R16 ;  /* 0x0000781001007387 */ /* 0x0003e80000100a00 */
[----:B------:R2:W-:Y:S01]  /*54c0*/  STL.64 [R1+0x70], R14 ;  /* 0x0000700e01007387 */ /* 0x0005e20000100a00 */
[----:B0-----:R-:W-:-:S02]  /*54d0*/  LEA R18, P0, R4, R6, 0x1 ;  /* 0x0000000604127211 */ /* 0x001fc400078008ff */
[----:B-1----:R-:W-:Y:S02]  /*54e0*/  LEA R16, P1, R5, R6, 0x1 ;  /* 0x0000000605107211 */ /* 0x002fe400078208ff */
[----:B------:R-:W-:Y:S01]  /*54f0*/  LEA.HI.X.SX32 R19, R4, R0, 0x1, P0 ;  /* 0x0000000004137211 */ /* 0x000fe200000f0eff */
[----:B------:R-:W-:Y:S01]  /*5500*/  IMAD R4, R7, 0x4, R2 ;  /* 0x0000000407047824 */ /* 0x000fe200078e0202 */
[----:B--2---:R-:W-:Y:S02]  /*5510*/  LEA R14, P2, R11, R6, 0x1 ;  /* 0x000000060b0e7211 */ /* 0x004fe400078408ff */
[-C--:B------:R-:W-:Y:S01]  /*5520*/  LEA.HI.X.SX32 R17, R5, R0.reuse, 0x1, P1 ;  /* 0x0000000005117211 */ /* 0x080fe200008f0eff */
[----:B------:R0:W-:Y:S01]  /*5530*/  STL.64 [R1+0x68], R18 ;  /* 0x0000681201007387 */ /* 0x0001e20000100a00 */
[----:B------:R-:W-:Y:S01]  /*5540*/  LEA.HI.X.SX32 R15, R11, R0, 0x1, P2 ;  /* 0x000000000b0f7211 */ /* 0x000fe200010f0eff */
[C---:B------:R-:W-:Y:S01]  /*5550*/  IMAD R5, R7.reuse, 0x4, R4 ;  /* 0x0000000407057824 */ /* 0x040fe200078e0204 */
[C---:B------:R-:W-:Y:S01]  /*5560*/  LEA R12, P2, R10.reuse, R6, 0x1 ;  /* 0x000000060a0c7211 */ /* 0x040fe200078408ff */
[----:B------:R1:W-:Y:S03]  /*5570*/  STL.64 [R1+0x60], R16 ;  /* 0x0000601001007387 */ /* 0x0003e60000100a00 */
[----:B------:R-:W-:Y:S01]  /*5580*/  LEA.HI.X.SX32 R13, R10, R0, 0x1, P2 ;  /* 0x000000000a0d7211 */ /* 0x000fe200010f0eff */
[----:B------:R2:W-:Y:S01]  /*5590*/  STL.64 [R1+0x58], R14 ;  /* 0x0000580e01007387 */ /* 0x0005e20000100a00 */
[----:B------:R-:W-:-:S02]  /*55a0*/  LEA R7, R7, R5, 0x2 ;  /* 0x0000000507077211 */ /* 0x000fc400078e10ff */
[----:B------:R-:W-:Y:S02]  /*55b0*/  CS2R R10, SRZ ;  /* 0x00000000000a7805 */ /* 0x000fe4000001ff00 */
[----:B0-----:R-:W-:Y:S02]  /*55c0*/  CS2R R18, SRZ ;  /* 0x0000000000127805 */ /* 0x001fe4000001ff00 */
[CC--:B-1----:R-:W-:Y:S02]  /*55d0*/  LEA R16, P0, R8.reuse, R6.reuse, 0x1 ;  /* 0x0000000608107211 */ /* 0x0c2fe400078008ff */
[C---:B--2---:R-:W-:Y:S02]  /*55e0*/  LEA R14, P1, R9.reuse, R6, 0x1 ;  /* 0x00000006090e7211 */ /* 0x044fe400078208ff */
[-C--:B------:R-:W-:Y:S02]  /*55f0*/  LEA.HI.X.SX32 R17, R8, R0.reuse, 0x1, P0 ;  /* 0x0000000008117211 */ /* 0x080fe400000f0eff */
[----:B------:R-:W-:-:S02]  /*5600*/  LEA.HI.X.SX32 R15, R9, R0, 0x1, P1 ;  /* 0x00000000090f7211 */ /* 0x000fc400008f0eff */
[C---:B------:R-:W-:Y:S01]  /*5610*/  LEA R8, P3, R7.reuse, R6, 0x1 ;  /* 0x0000000607087211 */ /* 0x040fe200078608ff */
[----:B------:R0:W-:Y:S03]  /*5620*/  STL.64 [R1+0x50], R16 ;  /* 0x0000501001007387 */ /* 0x0001e60000100a00 */
[----:B------:R-:W-:Y:S01]  /*5630*/  LEA.HI.X.SX32 R9, R7, R0, 0x1, P3 ;  /* 0x0000000007097211 */ /* 0x000fe200018f0eff */
[----:B------:R1:W-:Y:S04]  /*5640*/  STL.64 [R1+0x48], R14 ;  /* 0x0000480e01007387 */ /* 0x0003e80000100a00 */
[----:B------:R2:W-:Y:S01]  /*5650*/  STL.64 [R1+0x40], R12 ;  /* 0x0000400c01007387 */ /* 0x0005e20000100a00 */
[----:B0-----:R-:W-:-:S02]  /*5660*/  LEA R16, P0, R2, R6, 0x1 ;  /* 0x0000000602107211 */ /* 0x001fc400078008ff */
[----:B-1----:R-:W-:Y:S02]  /*5670*/  LEA R14, P1, R4, R6, 0x1 ;  /* 0x00000006040e7211 */ /* 0x002fe400078208ff */
[----:B------:R-:W-:Y:S02]  /*5680*/  LEA.HI.X.SX32 R17, R2, R0, 0x1, P0 ;  /* 0x0000000002117211 */ /* 0x000fe400000f0eff */
[C---:B--2---:R-:W-:Y:S01]  /*5690*/  LEA R12, P2, R5.reuse, R6, 0x1 ;  /* 0x00000006050c7211 */ /* 0x044fe200078408ff */
[----:B------:R-:W-:Y:S01]  /*56a0*/  IMAD.MOV.U32 R6, RZ, RZ, -0x800000 ;  /* 0xff800000ff067424 */ /* 0x000fe200078e00ff */
[-C--:B------:R-:W-:Y:S01]  /*56b0*/  LEA.HI.X.SX32 R15, R4, R0.reuse, 0x1, P1 ;  /* 0x00000000040f7211 */ /* 0x080fe200008f0eff */
[----:B------:R0:W-:Y:S01]  /*56c0*/  STL.64 [R1+0x38], R16 ;  /* 0x0000381001007387 */ /* 0x0001e20000100a00 */
[----:B------:R-:W-:Y:S01]  /*56d0*/  LEA.HI.X.SX32 R13, R5, R0, 0x1, P2 ;  /* 0x00000000050d7211 */ /* 0x000fe200010f0eff */
[----:B------:R-:W-:Y:S01]  /*56e0*/  IMAD.MOV.U32 R0, RZ, RZ, 0x3f800000 ;  /* 0x3f800000ff007424 */ /* 0x000fe200078e00ff */
[----:B------:R-:W-:Y:S01]  /*56f0*/  MOV R5, 0xff800000 ;  /* 0xff80000000057802 */ /* 0x000fe20000000f00 */
[----:B------:R-:W-:Y:S01]  /*5700*/  IMAD.MOV.U32 R4, RZ, RZ, -0x800000 ;  /* 0xff800000ff047424 */ /* 0x000fe200078e00ff */
[----:B------:R1:W-:Y:S01]  /*5710*/  STL.64 [R1+0x30], R14 ;  /* 0x0000300e01007387 */ /* 0x0003e20000100a00 */
[----:B------:R-:W-:-:S03]  /*5720*/  MOV R2, RZ ;  /* 0x000000ff00027202 */ /* 0x000fc60000000f00 */
[----:B------:R2:W-:Y:S01]  /*5730*/  STL.64 [R1+0x28], R12 ;  /* 0x0000280c01007387 */ /* 0x0005e20000100a00 */
[----:B0-----:R-:W-:-:S03]  /*5740*/  CS2R R16, SRZ ;  /* 0x0000000000107805 */ /* 0x001fc6000001ff00 */
[----:B------:R0:W-:Y:S04]  /*5750*/  STL.64 [R1+0x20], R8 ;  /* 0x0000200801007387 */ /* 0x0001e80000100a00 */
[----:B------:R3:W-:Y:S01]  /*5760*/  STL [R1+0x1c], R0 ;  /* 0x00001c0001007387 */ /* 0x0007e20000100800 */
[----:B-1----:R-:W-:-:S03]  /*5770*/  CS2R R14, SRZ ;  /* 0x00000000000e7805 */ /* 0x002fc6000001ff00 */
[----:B------:R-:W-:Y:S01]  /*5780*/  STL [R1+0x4], R4 ;  /* 0x0000040401007387 */ /* 0x000fe20000100800 */
[----:B--2---:R-:W-:-:S03]  /*5790*/  CS2R R12, SRZ ;  /* 0x00000000000c7805 */ /* 0x004fc6000001ff00 */
[----:B------:R1:W-:Y:S01]  /*57a0*/  STL [R1+0x8], R6 ;  /* 0x0000080601007387 */ /* 0x0003e20000100800 */
[----:B0-----:R-:W-:Y:S01]  /*57b0*/  CS2R R8, SRZ ;  /* 0x0000000000087805 */ /* 0x001fe2000001ff00 */
[----:B---3--:R-:W-:Y:S02]  /*57c0*/  IMAD.MOV.U32 R0, RZ, RZ, RZ ;  /* 0x000000ffff007224 */ /* 0x008fe400078e00ff */
[----:B------:R0:W-:Y:S04]  /*57d0*/  STL [R1+0xc], R5 ;  /* 0x00000c0501007387 */ /* 0x0001e80000100800 */
[----:B------:R2:W-:Y:S01]  /*57e0*/  STL [R1], R4 ;  /* 0x0000000401007387 */ /* 0x0005e20000100800 */
[----:B-1----:R-:W-:Y:S02]  /*57f0*/  IMAD.MOV.U32 R6, RZ, RZ, 0x3f800000 ;  /* 0x3f800000ff067424 */ /* 0x002fe400078e00ff */
[----:B0-----:R-:W-:-:S03]  /*5800*/  IMAD.MOV.U32 R5, RZ, RZ, 0x3f800000 ;  /* 0x3f800000ff057424 */ /* 0x001fc600078e00ff */
[----:B------:R0:W-:Y:S01]  /*5810*/  STL [R1+0x18], R6 ;  /* 0x0000180601007387 */ /* 0x0001e20000100800 */
[----:B--2---:R-:W-:-:S03]  /*5820*/  MOV R4, 0x3f800000 ;  /* 0x3f80000000047802 */ /* 0x004fc60000000f00 */
[----:B------:R-:W-:Y:S04]  /*5830*/  STL [R1+0x14], R5 ;  /* 0x0000140501007387 */ /* 0x000fe80000100800 */
[----:B------:R1:W-:Y:S01]  /*5840*/  STL [R1+0x10], R4 ;  /* 0x0000100401007387 */ /* 0x0003e20000100800 */
[----:B0-----:R-:W-:-:S03]  /*5850*/  CS2R R6, SRZ ;  /* 0x0000000000067805 */ /* 0x001fc6000001ff00 */
[----:B------:R0:W-:Y:S04]  /*5860*/  STL.64 [R1+0x780], R78 ;  /* 0x0007804e01007387 */ /* 0x0001e80000100a00 */
[----:B------:R2:W-:Y:S01]  /*5870*/  STL.64 [R1+0x778], R80 ;  /* 0x0007785001007387 */ /* 0x0005e20000100a00 */
[----:B-1----:R-:W-:-:S03]  /*5880*/  CS2R R4, SRZ ;  /* 0x0000000000047805 */ /* 0x002fc6000001ff00 */
[----:B------:R1:W-:Y:S01]  /*5890*/  STL.64 [R1+0x760], R76 ;  /* 0x0007604c01007387 */ /* 0x0003e20000100a00 */
[----:B0-----:R-:W-:-:S04]  /*58a0*/  IMAD.WIDE R78, R49, 0x2, R210 ;  /* 0x00000002314e7825 */ /* 0x001fc800078e02d2 */
[C---:B--2---:R-:W-:Y:S01]  /*58b0*/  IMAD.WIDE R80, R50.reuse, 0x2, R212 ;  /* 0x0000000232507825 */ /* 0x044fe200078e02d4 */
[----:B------:R0:W-:Y:S03]  /*58c0*/  STL.64 [R1+0x758], R78 ;  /* 0x0007584e01007387 */ /* 0x0001e60000100a00 */
[----:B-1----:R-:W-:Y:S01]  /*58d0*/  IMAD.WIDE R76, R50, 0x2, R210 ;  /* 0x00000002324c7825 */ /* 0x002fe200078e02d2 */
[----:B------:R1:W-:Y:S04]  /*58e0*/  STL.64 [R1+0x740], R80 ;  /* 0x0007405001007387 */ /* 0x0003e80000100a00 */
[----:B------:R2:W-:Y:S01]  /*58f0*/  STL.64 [R1+0x738], R76 ;  /* 0x0007384c01007387 */ /* 0x0005e20000100a00 */
[----:B0-----:R-:W-:-:S04]  /*5900*/  IMAD.WIDE R78, R51, 0x2, R212 ;  /* 0x00000002334e7825 */ /* 0x001fc800078e02d4 */
[----:B-1----:R-:W-:Y:S01]  /*5910*/  IMAD.WIDE R80, R51, 0x2, R210 ;  /* 0x0000000233507825 */ /* 0x002fe200078e02d2 */
[----:B------:R0:W-:Y:S03]  /*5920*/  STL.64 [R1+0x720], R78 ;  /* 0x0007204e01007387 */ /* 0x0001e60000100a00 */
[C---:B--2---:R-:W-:Y:S01]  /*5930*/  IMAD.WIDE R76, R52.reuse, 0x2, R212 ;  /* 0x00000002344c7825 */ /* 0x044fe200078e02d4 */
[----:B------:R1:W-:Y:S04]  /*5940*/  STL.64 [R1+0x718], R80 ;  /* 0x0007185001007387 */ /* 0x0003e80000100a00 */
[----:B------:R2:W-:Y:S01]  /*5950*/  STL.64 [R1+0x700], R76 ;  /* 0x0007004c01007387 */ /* 0x0005e20000100a00 */
[----:B0-----:R-:W-:-:S04]  /*5960*/  IMAD.WIDE R78, R52, 0x2, R210 ;  /* 0x00000002344e7825 */ /* 0x001fc800078e02d2 */
[C---:B-1----:R-:W-:Y:S01]  /*5970*/  IMAD.WIDE R80, R53.reuse, 0x2, R212 ;  /* 0x0000000235507825 */ /* 0x042fe200078e02d4 */
[----:B------:R0:W-:Y:S03]  /*5980*/  STL.64 [R1+0x6f8], R78 ;  /* 0x0006f84e01007387 */ /* 0x0001e60000100a00 */
[----:B--2---:R-:W-:Y:S01]  /*5990*/  IMAD.WIDE R76, R53, 0x2, R210 ;  /* 0x00000002354c7825 */ /* 0x004fe200078e02d2 */
        /* <DEDUP_REMOVED lines=65> */
[--C-:B--2---:R-:W-:Y:S01]  /*5db0*/  IMAD.WIDE R76, R48, 0x2, R208.reuse ;  /* 0x00000002304c7825 */ /* 0x104fe200078e02d0 */
[----:B------:R1:W-:Y:S04]  /*5dc0*/  STL.64 [R1+0x4d8], R80 ;  /* 0x0004d85001007387 */ /* 0x0003e80000100a00 */
[----:B------:R2:W-:Y:S01]  /*5dd0*/  STL.64 [R1+0x770], R76 ;  /* 0x0007704c01007387 */ /* 0x0005e20000100a00 */
[----:B0-----:R-:W-:-:S04]  /*5de0*/  IMAD.WIDE R78, R49, 0x2, R208 ;  /* 0x00000002314e7825 */ /* 0x001fc800078e02d0 */
[--C-:B-1----:R-:W-:Y:S01]  /*5df0*/  IMAD.WIDE R80, R50, 0x2, R208.reuse ;  /* 0x0000000232507825 */ /* 0x102fe200078e02d0 */
        /* <DEDUP_REMOVED lines=35> */
[----:B-1----:R-:W-:Y:S01]  /*6030*/  IMAD.WIDE R80, R68, 0x2, R208 ;  /* 0x0000000244507825 */ /* 0x002fe200078e02d0 */
[----:B------:R0:W-:Y:S03]  /*6040*/  STL.64 [R1+0x510], R78 ;  /* 0x0005104e01007387 */ /* 0x0001e60000100a00 */
[--C-:B--2---:R-:W-:Y:S01]  /*6050*/  IMAD.WIDE R76, R74, 0x2, R214.reuse ;  /* 0x000000024a4c7825 */ /* 0x104fe200078e02d6 */
[----:B------:R-:W-:Y:S03]  /*6060*/  STL.64 [R1+0x4f0], R80 ;  /* 0x0004f05001007387 */ /* 0x000fe60000100a00 */
[--C-:B------:R-:W-:Y:S01]  /*6070*/  IMAD.WIDE R74, R49, 0x2, R214.reuse ;  /* 0x00000002314a7825 */ /* 0x100fe200078e02d6 */
[----:B------:R1:W-:Y:S03]  /*6080*/  STL.64 [R1+0x788], R76 ;  /* 0x0007884c01007387 */ /* 0x0003e60000100a00 */
[----:B0-----:R-:W-:-:S04]  /*6090*/  IMAD.WIDE R78, R48, 0x2, R214 ;  /* 0x00000002304e7825 */ /* 0x001fc800078e02d6 */
[--C-:B------:R-:W-:Y:S01]  /*60a0*/  IMAD.WIDE R48, R51, 0x2, R214.reuse ;  /* 0x0000000233307825 */ /* 0x100fe200078e02d6 */
[----:B------:R-:W-:Y:S03]  /*60b0*/  STL.64 [R1+0x768], R78 ;  /* 0x0007684e01007387 */ /* 0x000fe60000100a00 */
[--C-:B-1----:R-:W-:Y:S01]  /*60c0*/  IMAD.WIDE R76, R50, 0x2, R214.reuse ;  /* 0x00000002324c7825 */ /* 0x102fe200078e02d6 */
[----:B------:R0:W-:Y:S03]  /*60d0*/  STL.64 [R1+0x748], R74 ;  /* 0x0007484a01007387 */ /* 0x0001e60000100a00 */
[--C-:B------:R-:W-:Y:S01]  /*60e0*/  IMAD.WIDE R50, R53, 0x2, R214.reuse ;  /* 0x0000000235327825 */ /* 0x100fe200078e02d6 */
[----:B------:R-:W-:Y:S04]  /*60f0*/  STL.64 [R1+0x728], R76 ;  /* 0x0007284c01007387 */ /* 0x000fe80000100a00 */
[----:B------:R1:W-:Y:S01]  /*6100*/  STL.64 [R1+0x708], R48 ;  /* 0x0007083001007387 */ /* 0x0003e20000100a00 */
[----:B0-----:R-:W-:-:S04]  /*6110*/  IMAD.WIDE R74, R52, 0x2, R214 ;  /* 0x00000002344a7825 */ /* 0x001fc800078e02d6 */
[--C-:B------:R-:W-:Y:S01]  /*6120*/  IMAD.WIDE R52, R55, 0x2, R214.reuse ;  /* 0x0000000237347825 */ /* 0x100fe200078e02d6 */
[----:B------:R-:W-:Y:S03]  /*6130*/  STL.64 [R1+0x6e8], R74 ;  /* 0x0006e84a01007387 */ /* 0x000fe60000100a00 */
[--C-:B-1----:R-:W-:Y:S01]  /*6140*/  IMAD.WIDE R48, R54, 0x2, R214.reuse ;  /* 0x0000000236307825 */ /* 0x102fe200078e02d6 */
[----:B------:R0:W-:Y:S04]  /*6150*/  STL.64 [R1+0x6c8], R50 ;  /* 0x0006c83201007387 */ /* 0x0001e80000100a00 */
        /* <DEDUP_REMOVED lines=33> */
[C---:B-1----:R-:W-:Y:S01]  /*6370*/  IMAD.WIDE R48, R70.reuse, 0x2, R210 ;  /* 0x0000000246307825 */ /* 0x042fe200078e02d2 */
[----:B------:R0:W-:Y:S03]  /*6380*/  STL.64 [R1+0x4c0], R50 ;  /* 0x0004c03201007387 */ /* 0x0001e60000100a00 */
[C---:B--2---:R-:W-:Y:S01]  /*6390*/  IMAD.WIDE R52, R70.reuse, 0x2, R208 ;  /* 0x0000000246347825 */ /* 0x044fe200078e02d0 */
        /* <DEDUP_REMOVED lines=34> */
[----:B------:R2:W-:Y:S04]  /*65c0*/  STL.64 [R1+0x430], R50 ;  /* 0x0004303201007387 */ /* 0x0005e80000100a00 */
[----:B------:R2:W-:Y:S02]  /*65d0*/  STL.64 [R1+0x428], R48 ;  /* 0x0004283001007387 */ /* 0x0005e40000100a00 */
.L_x_1:
[----:B------:R-:W3:Y:S04]  /*65e0*/  LDL.64 R68, [R1+0x788] ;  /* 0x0007880001447983 */ /* 0x000ee80000100a00 */
[----:B------:R-:W4:Y:S04]  /*65f0*/  LDL.64 R62, [R1+0x780] ;  /* 0x00078000013e7983 */ /* 0x000f280000100a00 */
        /* <DEDUP_REMOVED lines=8> */
[----:B------:R-:W4:Y:S01]  /*6680*/  LDL.64 R70, [R1+0x738] ;  /* 0x0007380001467983 */ /* 0x000f220000100a00 */
[C---:B--2--5:R-:W-:Y:S01]  /*6690*/  IMAD.WIDE R48, R2.reuse, 0x2, R208 ;  /* 0x0000000202307825 */ /* 0x064fe200078e02d0 */
[----:B------:R-:W0:Y:S02]  /*66a0*/  LDC R100, c[0x0][0x254] ;  /* 0x00009500ff647b82 */ /* 0x000e240000000800 */
[----:B------:R-:W-:Y:S04]  /*66b0*/  STL [R1+0x828], R148 ;  /* 0x0008289401007387 */ /* 0x000fe80000100800 */
[----:B------:R-:W-:Y:S04]  /*66c0*/  STL [R1+0x824], R149 ;  /* 0x0008249501007387 */ /* 0x000fe80000100800 */
[----:B------:R-:W-:Y:S04]  /*66d0*/  STL [R1+0x820], R154 ;  /* 0x0008209a01007387 */ /* 0x000fe80000100800 */
[----:B------:R-:W-:Y:S04]  /*66e0*/  STL [R1+0x81c], R155 ;  /* 0x00081c9b01007387 */ /* 0x000fe80000100800 */
[----:B------:R-:W-:Y:S04]  /*66f0*/  STL [R1+0x818], R150 ;  /* 0x0008189601007387 */ /* 0x000fe80000100800 */
[----:B------:R-:W-:Y:S04]  /*6700*/  STL [R1+0x814], R151 ;  /* 0x0008149701007387 */ /* 0x000fe80000100800 */
[----:B------:R1:W-:Y:S04]  /*6710*/  STL [R1+0x810], R168 ;  /* 0x000810a801007387 */ /* 0x0003e80000100800 */
[----:B------:R-:W-:Y:S04]  /*6720*/  STL [R1+0x80c], R169 ;  /* 0x00080ca901007387 */ /* 0x000fe80000100800 */
        /* <DEDUP_REMOVED lines=17> */
[----:B------:R-:W-:Y:S01]  /*6840*/  STL [R1+0x7c4], R159 ;  /* 0x0007c49f01007387 */ /* 0x000fe20000100800 */
[----:B------:R-:W-:-:S03]  /*6850*/  IMAD.WIDE R50, R2, 0x2, R214 ;  /* 0x0000000202327825 */ /* 0x000fc600078e02d6 */
[----:B------:R-:W-:Y:S04]  /*6860*/  STL [R1+0x7c0], R166 ;  /* 0x0007c0a601007387 */ /* 0x000fe80000100800 */
[----:B------:R-:W-:Y:S04]  /*6870*/  STL [R1+0x7bc], R167 ;  /* 0x0007bca701007387 */ /* 0x000fe80000100800 */
[----:B------:R2:W-:Y:S04]  /*6880*/  STL [R1+0x7b8], R162 ;  /* 0x0007b8a201007387 */ /* 0x0005e80000100800 */
[----:B------:R0:W-:Y:S04]  /*6890*/  STL [R1+0x7b4], R163 ;  /* 0x0007b4a301007387 */ /* 0x0001e80000100800 */
[----:B------:R-:W-:Y:S04]  /*68a0*/  STL [R1+0x7b0], R164 ;  /* 0x0007b0a401007387 */ /* 0x000fe80000100800 */
[----:B------:R0:W-:Y:S04]  /*68b0*/  STL [R1+0x7ac], R165 ;  /* 0x0007aca501007387 */ /* 0x0001e80000100800 */
[----:B------:R-:W-:Y:S04]  /*68c0*/  STL [R1+0x7a8], R160 ;  /* 0x0007a8a001007387 */ /* 0x000fe80000100800 */
[----:B-1----:R3:W4:Y:S04]  /*68d0*/  LDG.E.U16 R168, desc[UR10][R48.64] ;  /* 0x0000000a30a87981 */ /* 0x002728000c1e1500 */
[----:B------:R1:W-:Y:S04]  /*68e0*/  STL [R1+0x7a4], R161 ;  /* 0x0007a4a101007387 */ /* 0x0003e80000100800 */
[----:B------:R4:W4:Y:S01]  /*68f0*/  LDG.E.U16 R148, desc[UR10][R50.64] ;  /* 0x0000000a32947981 */ /* 0x000922000c1e1500 */
[----:B------:R-:W-:-:S03]  /*6900*/  IMAD.WIDE R52, R2, 0x2, R210 ;  /* 0x0000000202347825 */ /* 0x000fc600078e02d2 */
[----:B------:R-:W4:Y:S04]  /*6910*/  LDL.64 R78, [R1+0x6f8] ;  /* 0x0006f800014e7983 */ /* 0x000f280000100a00 */
[----:B--2---:R2:W2:Y:S01]  /*6920*/  LDG.E.U16 R162, desc[UR10][R52.64] ;  /* 0x0000000a34a27981 */ /* 0x0044a2000c1e1500 */
[----:B------:R-:W-:-:S03]  /*6930*/  IMAD.WIDE R54, R2, 0x2, R212 ;  /* 0x0000000202367825 */ /* 0x000fc600078e02d4 */
[----:B------:R-:W2:Y:S04]  /*6940*/  LDL.64 R88, [R1+0x648] ;  /* 0x0006480001587983 */ /* 0x000ea80000100a00 */
[----:B0-----:R-:W2:Y:S04]  /*6950*/  LDG.E.U16 R163, desc[UR10][R54.64] ;  /* 0x0000000a36a37981 */ /* 0x001ea8000c1e1500 */
[----:B------:R-:W2:Y:S04]  /*6960*/  LDL.64 R90, [R1+0x658] ;  /* 0x00065800015a7983 */ /* 0x000ea80000100a00 */
        /* <DEDUP_REMOVED lines=15> */
[----:B------:R-:W2:Y:S01]  /*6a60*/  LDL.64 R166, [R1+0x540] ;  /* 0x0005400001a67983 */ /* 0x000ea20000100a00 */
[----:B------:R-:W-:-:S03]  /*6a70*/  IMAD.SHL.U32 R104, R100, 0x4, RZ ;  /* 0x0000000464687824 */ /* 0x000fc600078e00ff */
[----:B------:R-:W2:Y:S04]  /*6a80*/  LDL.64 R182, [R1+0x530] ;  /* 0x0005300001b67983 */ /* 0x000ea80000100a00 */
[----:B------:R-:W2:Y:S01]  /*6a90*/  LDL.64 R180, [R1+0x528] ;  /* 0x0005280001b47983 */ /* 0x000ea20000100a00 */
[----:B---3--:R-:W-:-:S03]  /*6aa0*/  IMAD.WIDE R48, R2, 0x2, R68 ;  /* 0x0000000202307825 */ /* 0x008fc600078e0244 */
[----:B------:R-:W3:Y:S01]  /*6ab0*/  LDL.64 R68, [R1+0x730] ;  /* 0x0007300001447983 */ /* 0x000ee20000100a00 */
[----:B----4-:R-:W-:-:S03]  /*6ac0*/  IMAD.WIDE R50, R2, 0x2, R62 ;  /* 0x0000000202327825 */ /* 0x010fc600078e023e */
[----:B------:R-:W4:Y:S04]  /*6ad0*/  LDL.64 R62, [R1+0x728] ;  /* 0x00072800013e7983 */ /* 0x000f280000100a00 */
[----:B-1----:R0:W4:Y:S01]  /*6ae0*/  LDG.E.U16 R161, desc[UR10][R48.64] ;  /* 0x0000000a30a17981 */ /* 0x002122000c1e1500 */
[----:B--2---:R-:W-:-:S03]  /*6af0*/  IMAD.WIDE R52, R2, 0x2, R66 ;  /* 0x0000000202347825 */ /* 0x004fc600078e0242 */
[----:B------:R-:W2:Y:S04]  /*6b00*/  LDL.64 R66, [R1+0x710] ;  /* 0x0007100001427983 */ /* 0x000ea80000100a00 */
[----:B------:R1:W2:Y:S01]  /*6b10*/  LDG.E.U16 R160, desc[UR10][R50.64] ;  /* 0x0000000a32a07981 */ /* 0x0002a2000c1e1500 */
[----:B0-----:R-:W-:-:S03]  /*6b20*/  IMAD.WIDE R48, R2, 0x2, R60 ;  /* 0x0000000202307825 */ /* 0x001fc600078e023c */
[----:B------:R-:W2:Y:S04]  /*6b30*/  LDL.64 R60, [R1+0x720] ;  /* 0x00072000013c7983 */ /* 0x000ea80000100a00 */
[----:B------:R0:W2:Y:S01]  /*6b40*/  LDG.E.U16 R159, desc[UR10][R48.64] ;  /* 0x0000000a309f7981 */ /* 0x0000a2000c1e1500 */
[----:B-1----:R-:W-:-:S03]  /*6b50*/  IMAD.WIDE R50, R2, 0x2, R56 ;  /* 0x0000000202327825 */ /* 0x002fc600078e0238 */
[----:B------:R-:W2:Y:S04]  /*6b60*/  LDL.64 R56, [R1+0x708] ;  /* 0x0007080001387983 */ /* 0x000ea80000100a00 */
[----:B------:R1:W2:Y:S01]  /*6b70*/  LDG.E.U16 R157, desc[UR10][R52.64] ;  /* 0x0000000a349d7981 */ /* 0x0002a2000c1e1500 */
[----:B0-----:R-:W-:-:S03]  /*6b80*/  IMAD.WIDE R48, R2, 0x2, R64 ;  /* 0x0000000202307825 */ /* 0x001fc600078e0240 */
[----:B------:R-:W2:Y:S01]  /*6b90*/  LDL.64 R64, [R1+0x700] ;  /* 0x0007000001407983 */ /* 0x000ea20000100a00 */
[----:B------:R-:W-:-:S03]  /*6ba0*/  IMAD.WIDE R54, R2, 0x2, R58 ;  /* 0x0000000202367825 */ /* 0x000fc600078e023a */
[----:B------:R-:W2:Y:S01]  /*6bb0*/  LDL.64 R58, [R1+0x718] ;  /* 0x00071800013a7983 */ /* 0x000ea20000100a00 */
[----:B-1----:R-:W-:-:S03]  /*6bc0*/  IMAD.WIDE R52, R2, 0x2, R72 ;  /* 0x0000000202347825 */ /* 0x002fc600078e0248 */
[----:B------:R-:W2:Y:S04]  /*6bd0*/  LDL.64 R72, [R1+0x6e8] ;  /* 0x0006e80001487983 */ /* 0x000ea80000100a00 */
[----:B------:R0:W2:Y:S04]  /*6be0*/  LDG.E.U16 R158, desc[UR10][R54.64] ;  /* 0x0000000a369e7981 */ /* 0x0000a8000c1e1500 */
[----:B------:R1:W2:Y:S04]  /*6bf0*/  LDG.E.U16 R156, desc[UR10][R50.64] ;  /* 0x0000000a329c7981 */ /* 0x0002a8000c1e1500 */
[----:B------:R1:W2:Y:S01]  /*6c00*/  LDG.E.U16 R155, desc[UR10][R48.64] ;  /* 0x0000000a309b7981 */ /* 0x0002a2000c1e1500 */
[----:B0-----:R-:W-:-:S03]  /*6c10*/  IMAD.WIDE R54, R2, 0x2, R74 ;  /* 0x0000000202367825 */ /* 0x001fc600078e024a */
[----:B------:R-:W2:Y:S01]  /*6c20*/  LDL.64 R74, [R1+0x6f0] ;  /* 0x0006f000014a7983 */ /* 0x000ea20000100a00 */
[----:B-1----:R-:W-:-:S03]  /*6c30*/  IMAD.WIDE R50, R2, 0x2, R76 ;  /* 0x0000000202327825 */ /* 0x002fc600078e024c */
[----:B------:R-:W2:Y:S01]  /*6c40*/  LDG.E.U16 R151, desc[UR10][R54.64] ;  /* 0x0000000a36977981 */ /* 0x000ea2000c1e1500 */
[----:B------:R-:W-:-:S03]  /*6c50*/  IMAD.WIDE R48, R2, 0x2, R70 ;  /* 0x0000000202307825 */ /* 0x000fc600078e0246 */
[----:B------:R-:W2:Y:S04]  /*6c60*/  LDL.64 R70, [R1+0x6e0] ;  /* 0x0006e00001467983 */ /* 0x000ea80000100a00 */
[----:B------:R3:W2:Y:S04]  /*6c70*/  LDG.E.U16 R154, desc[UR10][R50.64] ;  /* 0x0000000a329a7981 */ /* 0x0006a8000c1e1500 */
[----:B------:R4:W2:Y:S04]  /*6c80*/  LDG.E.U16 R149, desc[UR10][R48.64] ;  /* 0x0000000a30957981 */ /* 0x0008a8000c1e1500 */
[----:B------:R-:W2:Y:S04]  /*6c90*/  LDG.E.U16 R150, desc[UR10][R52.64] ;  /* 0x0000000a34967981 */ /* 0x000ea8000c1e1500 */
[----:B------:R-:W2:Y:S01]  /*6ca0*/  LDL.64 R76, [R1+0x6a8] ;  /* 0x0006a800014c7983 */ /* 0x000ea20000100a00 */
[----:B---3--:R-:W-:-:S03]  /*6cb0*/  IMAD.WIDE R50, R2, 0x2, R68 ;  /* 0x0000000202327825 */ /* 0x008fc600078e0244 */
[----:B------:R-:W3:Y:S01]  /*6cc0*/  LDL.64 R68, [R1+0x6d8] ;  /* 0x0006d80001447983 */ /* 0x000ee20000100a00 */
[----:B----4-:R-:W-:-:S03]  /*6cd0*/  IMAD.WIDE R48, R2, 0x2, R62 ;  /* 0x0000000202307825 */ /* 0x010fc600078e023e */
[----:B------:R-:W4:Y:S04]  /*6ce0*/  LDL.64 R62, [R1+0x6d0] ;  /* 0x0006d000013e7983 */ /* 0x000f280000100a00 */
[----:B------:R0:W4:Y:S04]  /*6cf0*/  LDG.E.U16 R251, desc[UR10][R50.64] ;  /* 0x0000000a32fb7981 */ /* 0x000128000c1e1500 */
[----:B------:R1:W4:Y:S01]  /*6d00*/  LDG.E.U16 R249, desc[UR10][R48.64] ;  /* 0x0000000a30f97981 */ /* 0x000322000c1e1500 */
[----:B--2---:R-:W-:-:S03]  /*6d10*/  IMAD.WIDE R54, R2, 0x2, R60 ;  /* 0x0000000202367825 */ /* 0x004fc600078e023c */
[----:B------:R-:W2:Y:S01]  /*6d20*/  LDL.64 R60, [R1+0x6c8] ;  /* 0x0006c800013c7983 */ /* 0x000ea20000100a00 */
        /* <DEDUP_REMOVED lines=18> */
[----:B------:R-:W2:Y:S01]  /*6e50*/  LDL.64 R70, [R1+0x688] ;  /* 0x0006880001467983 */ /* 0x000ea20000100a00 */
[----:B------:R-:W-:-:S03]  /*6e60*/  IMAD.WIDE R54, R2, 0x2, R78 ;  /* 0x0000000202367825 */ /* 0x000fc600078e024e */
[----:B------:R3:W2:Y:S04]  /*6e70*/  LDG.E.U16 R233, desc[UR10][R48.64] ;  /* 0x0000000a30e97981 */ /* 0x0006a8000c1e1500 */
        /* <DEDUP_REMOVED lines=14> */
[----:B------:R-:W2:Y:S01]  /*6f60*/  LDG.E.U16 R48, desc[UR10][R48.64] ;  /* 0x0000000a30307981 */ /* 0x000ea2000c1e1500 */
[----:B------:R-:W-:-:S03]  /*6f70*/  IMAD.WIDE R56, R2, 0x2, R56 ;  /* 0x0000000202387825 */ /* 0x000fc600078e0238 */
[----:B------:R-:W2:Y:S01]  /*6f80*/  LDG.E.U16 R101, desc[UR10][R52.64] ;  /* 0x0000000a34657981 */ /* 0x000ea2000c1e1500 */
[----:B-1----:R-:W-:-:S03]  /*6f90*/  IMAD.WIDE R54, R2, 0x2, R64 ;  /* 0x0000000202367825 */ /* 0x002fc600078e0240 */
[----:B------:R0:W2:Y:S04]  /*6fa0*/  LDG.E.U16 R49, desc[UR10][R56.64] ;  /* 0x0000000a38317981 */ /* 0x0000a8000c1e1500 */
[----:B------:R-:W2:Y:S01]  /*6fb0*/  LDL.64 R64, [R1+0x650] ;  /* 0x0006500001407983 */ /* 0x000ea20000100a00 */
[----:B0-----:R-:W-:-:S03]  /*6fc0*/  IMAD.WIDE R56, R2, 0x2, R72 ;  /* 0x0000000202387825 */ /* 0x001fc600078e0248 */
[----:B------:R-:W2:Y:S01]  /*6fd0*/  LDL.64 R72, [R1+0x630] ;  /* 0x0006300001487983 */ /* 0x000ea20000100a00 */
[----:B------:R-:W-:-:S03]  /*6fe0*/  IMAD.WIDE R50, R2, 0x2, R58 ;  /* 0x0000000202327825 */ /* 0x000fc600078e023a */
[----:B------:R-:W2:Y:S04]  /*6ff0*/  LDL.64 R58, [R1+0x668] ;  /* 0x00066800013a7983 */ /* 0x000ea80000100a00 */
[----:B------:R0:W2:Y:S01]  /*7000*/  LDG.E.U16 R3, desc[UR10][R50.64] ;  /* 0x0000000a32037981 */ /* 0x0000a2000c1e1500 */
[----:B------:R-:W-:-:S03]  /*7010*/  IMAD.WIDE R52, R2, 0x2, R74 ;  /* 0x0000000202347825 */ /* 0x000fc600078e024a */
[----:B------:R-:W2:Y:S04]  /*7020*/  LDL.64 R74, [R1+0x600] ;  /* 0x00060000014a7983 */ /* 0x000ea80000100a00 */
[----:B------:R-:W2:Y:S01]  /*7030*/  LDG.E.U16 R52, desc[UR10][R52.64] ;  /* 0x0000000a34347981 */ /* 0x000ea2000c1e1500 */
[----:B0-----:R-:W-:-:S03]  /*7040*/  IMAD.WIDE R50, R2, 0x2, R76 ;  /* 0x0000000202327825 */ /* 0x001fc600078e024c */
[----:B------:R-:W2:Y:S04]  /*7050*/  LDL.64 R76, [R1+0x610] ;  /* 0x00061000014c7983 */ /* 0x000ea80000100a00 */
[----:B------:R-:W2:Y:S04]  /*7060*/  LDG.E.U16 R50, desc[UR10][R50.64] ;  /* 0x0000000a32327981 */ /* 0x000ea8000c1e1500 */
[----:B------:R-:W2:Y:S04]  /*7070*/  LDG.E.U16 R53, desc[UR10][R56.64] ;  /* 0x0000000a38357981 */ /* 0x000ea8000c1e1500 */
[----:B------:R0:W2:Y:S02]  /*7080*/  LDG.E.U16 R51, desc[UR10][R54.64] ;  /* 0x0000000a36337981 */ /* 0x0000a4000c1e1500 */
[----:B0-----:R-:W-:-:S02]  /*7090*/  IMAD.WIDE R54, R2, 0x2, R70 ;  /* 0x0000000202367825 */ /* 0x001fc400078e0246 */
[----:B------:R-:W2:Y:S04]  /*70a0*/  LDL.64 R70, [R1+0x620] ;  /* 0x0006200001467983 */ /* 0x000ea80000100a00 */
[----:B------:R-:W2:Y:S01]  /*70b0*/  LDG.E.U16 R54, desc[UR10][R54.64] ;  /* 0x0000000a36367981 */ /* 0x000ea2000c1e1500 */
[----:B---3--:R-:W-:-:S03]  /*70c0*/  IMAD.WIDE R56, R2, 0x2, R68 ;  /* 0x0000000202387825 */ /* 0x008fc600078e0244 */
[----:B------:R-:W3:Y:S01]  /*70d0*/  LDL.64 R68, [R1+0x618] ;  /* 0x0006180001447983 */ /* 0x000ee20000100a00 */
[----:B----4-:R-:W-:-:S03]  /*70e0*/  IMAD.WIDE R62, R2, 0x2, R62 ;  /* 0x00000002023e7825 */ /* 0x010fc600078e023e */
[----:B------:R-:W4:Y:S04]  /*70f0*/  LDG.E.U16 R56, desc[UR10][R56.64] ;  /* 0x0000000a38387981 */ /* 0x000f28000c1e1500 */
[----:B------:R0:W4:Y:S02]  /*7100*/  LDG.E.U16 R55, desc[UR10][R62.64] ;  /* 0x0000000a3e377981 */ /* 0x000124000c1e1500 */
[C---:B0-----:R-:W-:Y:S02]  /*7110*/  IMAD.WIDE R62, R2.reuse, 0x2, R88 ;  /* 0x00000002023e7825 */ /* 0x041fe400078e0258 */
[----:B------:R-:W4:Y:S02]  /*7120*/  LDL.64 R88, [R1+0x5f0] ;  /* 0x0005f00001587983 */ /* 0x000f240000100a00 */
[----:B--2---:R-:W-:-:S02]  /*7130*/  IMAD.WIDE R60, R2, 0x2, R60 ;  /* 0x00000002023c7825 */ /* 0x004fc400078e023c */
[----:B------:R-:W2:Y:S04]  /*7140*/  LDG.E.U16 R62, desc[UR10][R62.64] ;  /* 0x0000000a3e3e7981 */ /* 0x000ea8000c1e1500 */
[----:B------:R0:W2:Y:S02]  /*7150*/  LDG.E.U16 R57, desc[UR10][R60.64] ;  /* 0x0000000a3c397981 */ /* 0x0000a4000c1e1500 */
[C---:B0-----:R-:W-:Y:S02]  /*7160*/  IMAD.WIDE R60, R2.reuse, 0x2, R90 ;  /* 0x00000002023c7825 */ /* 0x041fe400078e025a */
[----:B------:R-:W2:Y:S02]  /*7170*/  LDL.64 R90, [R1+0x590] ;  /* 0x00059000015a7983 */ /* 0x000ea40000100a00 */
[----:B------:R-:W-:-:S02]  /*7180*/  IMAD.WIDE R64, R2, 0x2, R64 ;  /* 0x0000000202407825 */ /* 0x000fc400078e0240 */
[----:B------:R-:W2:Y:S02]  /*7190*/  LDG.E.U16 R60, desc[UR10][R60.64] ;  /* 0x0000000a3c3c7981 */ /* 0x000ea4000c1e1500 */
[C---:B------:R-:W-:Y:S02]  /*71a0*/  IMAD.WIDE R72, R2.reuse, 0x2, R72 ;  /* 0x0000000202487825 */ /* 0x040fe400078e0248 */
[----:B------:R0:W2:Y:S02]  /*71b0*/  LDG.E.U16 R61, desc[UR10][R64.64] ;  /* 0x0000000a403d7981 */ /* 0x0000a4000c1e1500 */
[C---:B0-----:R-:W-:Y:S02]  /*71c0*/  IMAD.WIDE R64, R2.reuse, 0x2, R80 ;  /* 0x0000000202407825 */ /* 0x041fe400078e0250 */
[----:B------:R-:W2:Y:S04]  /*71d0*/  LDL.64 R80, [R1+0x5d0] ;  /* 0x0005d00001507983 */ /* 0x000ea80000100a00 */
[----:B------:R-:W2:Y:S04]  /*71e0*/  LDG.E.U16 R64, desc[UR10][R64.64] ;  /* 0x0000000a40407981 */ /* 0x000ea8000c1e1500 */
[----:B------:R0:W2:Y:S02]  /*71f0*/  LDG.E.U16 R65, desc[UR10][R72.64] ;  /* 0x0000000a48417981 */ /* 0x0000a4000c1e1500 */
[----:B0-----:R-:W-:-:S02]  /*7200*/  IMAD.WIDE R72, R2, 0x2, R84 ;  /* 0x0000000202487825 */ /* 0x001fc400078e0254 */
[----:B------:R-:W2:Y:S02]  /*7210*/  LDL.64 R84, [R1+0x5b0] ;  /* 0x0005b00001547983 */ /* 0x000ea40000100a00 */
[C---:B------:R-:W-:Y:S02]  /*7220*/  IMAD.WIDE R58, R2.reuse, 0x2, R58 ;  /* 0x00000002023a7825 */ /* 0x040fe400078e023a */
[----:B------:R-:W2:Y:S02]  /*7230*/  LDG.E.U16 R72, desc[UR10][R72.64] ;  /* 0x0000000a48487981 */ /* 0x000ea4000c1e1500 */
[C---:B------:R-:W-:Y:S02]  /*7240*/  IMAD.WIDE R66, R2.reuse, 0x2, R66 ;  /* 0x0000000202427825 */ /* 0x040fe400078e0242 */
[----:B------:R-:W2:Y:S04]  /*7250*/  LDG.E.U16 R58, desc[UR10][R58.64] ;  /* 0x0000000a3a3a7981 */ /* 0x000ea8000c1e1500 */
[----:B------:R0:W2:Y:S01]  /*7260*/  LDG.E.U16 R59, desc[UR10][R66.64] ;  /* 0x0000000a423b7981 */ /* 0x0000a2000c1e1500 */
[----:B------:R-:W-:-:S04]  /*7270*/  IMAD.WIDE R70, R2, 0x2, R70 ;  /* 0x0000000202467825 */ /* 0x000fc800078e0246 */
[C---:B0-----:R-:W-:Y:S02]  /*7280*/  IMAD.WIDE R66, R2.reuse, 0x2, R82 ;  /* 0x0000000202427825 */ /* 0x041fe400078e0252 */
[----:B------:R-:W2:Y:S04]  /*7290*/  LDL.64 R82, [R1+0x5e0] ;  /* 0x0005e00001527983 */ /* 0x000ea80000100a00 */
[----:B------:R0:W2:Y:S02]  /*72a0*/  LDG.E.U16 R63, desc[UR10][R66.64] ;  /* 0x0000000a423f7981 */ /* 0x0000a4000c1e1500 */
[C---:B0-----:R-:W-:Y:S02]  /*72b0*/  IMAD.WIDE R66, R2.reuse, 0x2, R78 ;  /* 0x0000000202427825 */ /* 0x041fe400078e024e */
[----:B------:R-:W2:Y:S04]  /*72c0*/  LDL.64 R78, [R1+0x5c8] ;  /* 0x0005c800014e7983 */ /* 0x000ea80000100a00 */
[----:B------:R-:W2:Y:S01]  /*72d0*/  LDG.E.U16 R66, desc[UR10][R66.64] ;  /* 0x0000000a42427981 */ /* 0x000ea2000c1e1500 */
[----:B------:R-:W-:-:S03]  /*72e0*/  IMAD.WIDE R76, R2, 0x2, R76 ;  /* 0x00000002024c7825 */ /* 0x000fc600078e024c */
[----:B------:R0:W2:Y:S02]  /*72f0*/  LDG.E.U16 R67, desc[UR10][R70.64] ;  /* 0x0000000a46437981 */ /* 0x0000a4000c1e1500 */
[C---:B0-----:R-:W-:Y:S02]  /*7300*/  IMAD.WIDE R70, R2.reuse, 0x2, R86 ;  /* 0x0000000202467825 */ /* 0x041fe400078e0256 */
[----:B------:R-:W2:Y:S02]  /*7310*/  LDL.64 R86, [R1+0x5c0] ;  /* 0x0005c00001567983 */ /* 0x000ea40000100a00 */
[C---:B------:R-:W-:Y:S02]  /*7320*/  IMAD.WIDE R74, R2.reuse, 0x2, R74 ;  /* 0x00000002024a7825 */ /* 0x040fe400078e024a */
[----:B------:R-:W2:Y:S04]  /*7330*/  LDG.E.U16 R70, desc[UR10][R70.64] ;  /* 0x0000000a46467981 */ /* 0x000ea8000c1e1500 */
[----:B------:R0:W2:Y:S02]  /*7340*/  LDG.E.U16 R71, desc[UR10][R74.64] ;  /* 0x0000000a4a477981 */ /* 0x0000a4000c1e1500 */
[----:B0-----:R-:W-:-:S02]  /*7350*/  IMAD.WIDE R74, R2, 0x2, R96 ;  /* 0x00000002024a7825 */ /* 0x001fc400078e0260 */
[----:B------:R-:W2:Y:S04]  /*7360*/  LDL.64 R96, [R1+0x570] ;  /* 0x0005700001607983 */ /* 0x000ea80000100a00 */
[----:B------:R-:W2:Y:S01]  /*7370*/  LDG.E.U16 R74, desc[UR10][R74.64] ;  /* 0x0000000a4a4a7981 */ /* 0x000ea2000c1e1500 */
[----:B---3--:R-:W-:-:S06]  /*7380*/  IMAD.WIDE R68, R2, 0x2, R68 ;  /* 0x0000000202447825 */ /* 0x008fcc00078e0244 */
[----:B------:R-:W3:Y:S04]  /*7390*/  LDG.E.U16 R68, desc[UR10][R68.64] ;  /* 0x0000000a44447981 */ /* 0x000ee8000c1e1500 */
[----:B------:R4:W3:Y:S02]  /*73a0*/  LDG.E.U16 R69, desc[UR10][R76.64] ;  /* 0x0000000a4c457981 */ /* 0x0008e4000c1e1500 */
[C---:B----4-:R-:W-:Y:S02]  /*73b0*/  IMAD.WIDE R76, R2.reuse, 0x2, R88 ;  /* 0x00000002024c7825 */ /* 0x050fe400078e0258 */
[----:B------:R-:W4:Y:S04]  /*73c0*/  LDL.64 R88, [R1+0x580] ;  /* 0x0005800001587983 */ /* 0x000f280000100a00 */
[----:B------:R0:W3:Y:S02]  /*73d0*/  LDG.E.U16 R73, desc[UR10][R76.64] ;  /* 0x0000000a4c497981 */ /* 0x0000e4000c1e1500 */
[----:B0-----:R-:W-:-:S02]  /*73e0*/  IMAD.WIDE R76, R2, 0x2, R94 ;  /* 0x00000002024c7825 */ /* 0x001fc400078e025e */
[----:B------:R-:W3:Y:S04]  /*73f0*/  LDL.64 R94, [R1+0x560] ;  /* 0x00056000015e7983 */ /* 0x000ee80000100a00 */
[----:B------:R-:W3:Y:S01]  /*7400*/  LDG.E.U16 R76, desc[UR10][R76.64] ;  /* 0x0000000a4c4c7981 */ /* 0x000ee2000c1e1500 */
[----:B--2---:R-:W-:-:S05]  /*7410*/  IMAD.WIDE R80, R2, 0x2, R80 ;  /* 0x0000000202507825 */ /* 0x004fca00078e0250 */
[----:B------:R0:W2:Y:S02]  /*7420*/  LDG.E.U16 R77, desc[UR10][R80.64] ;  /* 0x0000000a504d7981 */ /* 0x0000a4000c1e1500 */
[C---:B0-----:R-:W-:Y:S02]  /*7430*/  IMAD.WIDE R80, R2.reuse, 0x2, R164 ;  /* 0x0000000202507825 */ /* 0x041fe400078e02a4 */
[----:B------:R-:W2:Y:S04]  /*7440*/  LDL.64 R164, [R1+0x538] ;  /* 0x0005380001a47983 */ /* 0x000ea80000100a00 */
[----:B------:R-:W2:Y:S01]  /*7450*/  LDG.E.U16 R80, desc[UR10][R80.64] ;  /* 0x0000000a50507981 */ /* 0x000ea2000c1e1500 */
[----:B------:R-:W-:-:S05]  /*7460*/  IMAD.WIDE R84, R2, 0x2, R84 ;  /* 0x0000000202547825 */ /* 0x000fca00078e0254 */
[----:B------:R0:W2:Y:S02]  /*7470*/  LDG.E.U16 R81, desc[UR10][R84.64] ;  /* 0x0000000a54517981 */ /* 0x0000a4000c1e1500 */
[C---:B0-----:R-:W-:Y:S02]  /*7480*/  IMAD.WIDE R84, R2.reuse, 0x2, R112 ;  /* 0x0000000202547825 */ /* 0x041fe400078e0270 */
[----:B------:R-:W2:Y:S02]  /*7490*/  LDL.64 R112, [R1+0x548] ;  /* 0x0005480001707983 */ /* 0x000ea40000100a00 */
[C---:B------:R-:W-:Y:S02]  /*74a0*/  IMAD.WIDE R90, R2.reuse, 0x2, R90 ;  /* 0x00000002025a7825 */ /* 0x040fe400078e025a */
[----:B------:R-:W2:Y:S02]  /*74b0*/  LDG.E.U16 R84, desc[UR10][R84.64] ;  /* 0x0000000a54547981 */ /* 0x000ea4000c1e1500 */
[----:B------:R-:W-:-:S02]  /*74c0*/  IMAD.WIDE R82, R2, 0x2, R82 ;  /* 0x0000000202527825 */ /* 0x000fc400078e0252 */
[----:B------:R-:W2:Y:S04]  /*74d0*/  LDG.E.U16 R85, desc[UR10][R90.64] ;  /* 0x0000000a5a557981 */ /* 0x000ea8000c1e1500 */
[----:B------:R0:W2:Y:S01]  /*74e0*/  LDG.E.U16 R75, desc[UR10][R82.64] ;  /* 0x0000000a524b7981 */ /* 0x0000a2000c1e1500 */
[----:B------:R-:W-:-:S06]  /*74f0*/  IMAD.WIDE R78, R2, 0x2, R78 ;  /* 0x00000002024e7825 */ /* 0x000fcc00078e024e */
[----:B------:R-:W2:Y:S01]  /*7500*/  LDG.E.U16 R78, desc[UR10][R78.64] ;  /* 0x0000000a4e4e7981 */ /* 0x000ea2000c1e1500 */
[----:B0-----:R-:W-:-:S04]  /*7510*/  IMAD.WIDE R82, R2, 0x2, R114 ;  /* 0x0000000202527825 */ /* 0x001fc800078e0272 */
[C---:B------:R-:W-:Y:S02]  /*7520*/  IMAD.WIDE R92, R2.reuse, 0x2, R92 ;  /* 0x00000002025c7825 */ /* 0x040fe400078e025c */
[----:B------:R-:W2:Y:S02]  /*7530*/  LDG.E.U16 R82, desc[UR10][R82.64] ;  /* 0x0000000a52527981 */ /* 0x000ea4000c1e1500 */
[C---:B------:R-:W-:Y:S02]  /*7540*/  IMAD.WIDE R86, R2.reuse, 0x2, R86 ;  /* 0x0000000202567825 */ /* 0x040fe400078e0256 */
[----:B------:R-:W2:Y:S04]  /*7550*/  LDG.E.U16 R83, desc[UR10][R92.64] ;  /* 0x0000000a5c537981 */ /* 0x000ea8000c1e1500 */
[----:B------:R0:W2:Y:S01]  /*7560*/  LDG.E.U16 R79, desc[UR10][R86.64] ;  /* 0x0000000a564f7981 */ /* 0x0000a2000c1e1500 */
[----:B------:R-:W-:-:S04]  /*7570*/  IMAD.WIDE R90, R2, 0x2, R106 ;  /* 0x00000002025a7825 */ /* 0x000fc800078e026a */
[----:B0-----:R-:W-:Y:S02]  /*7580*/  IMAD.WIDE R86, R2, 0x2, R110 ;  /* 0x0000000202567825 */ /* 0x001fe400078e026e */
[----:B------:R-:W2:Y:S04]  /*7590*/  LDG.E.U16 R90, desc[UR10][R90.64] ;  /* 0x0000000a5a5a7981 */ /* 0x000ea8000c1e1500 */
[----:B------:R-:W2:Y:S01]  /*75a0*/  LDG.E.U16 R86, desc[UR10][R86.64] ;  /* 0x0000000a56567981 */ /* 0x000ea2000c1e1500 */
[----:B------:R-:W-:-:S04]  /*75b0*/  IMAD.WIDE R106, R100, 0x2, R212 ;  /* 0x00000002646a7825 */ /* 0x000fc800078e02d4 */
[----:B------:R-:W-:-:S04]  /*75c0*/  IMAD.WIDE R96, R2, 0x2, R96 ;  /* 0x0000000202607825 */ /* 0x000fc800078e0260 */
[----:B------:R-:W-:-:S04]  /*75d0*/  IMAD.WIDE R92, R2, 0x2, R102 ;  /* 0x00000002025c7825 */ /* 0x000fc800078e0266 */
[----:B------:R-:W-:Y:S02]  /*75e0*/  IMAD.WIDE R106, R2, 0x2, R106 ;  /* 0x00000002026a7825 */ /* 0x000fe400078e026a */
[----:B------:R-:W2:Y:S02]  /*75f0*/  LDG.E.U16 R92, desc[UR10][R92.64] ;  /* 0x0000000a5c5c7981 */ /* 0x000ea4000c1e1500 */
[C---:B------:R-:W-:Y:S02]  /*7600*/  IMAD.SHL.U32 R110, R100.reuse, 0x2, RZ ;  /* 0x00000002646e7824 */ /* 0x040fe400078e00ff */
[----:B------:R0:W2:Y:S01]  /*7610*/  LDG.E.U16 R229, desc[UR10][R106.64] ;  /* 0x0000000a6ae57981 */ /* 0x0000a2000c1e1500 */
[----:B------:R-:W-:-:S04]  /*7620*/  IMAD.WIDE R102, R100, 0x2, R210 ;  /* 0x0000000264667825 */ /* 0x000fc800078e02d2 */
[----:B0-----:R-:W-:Y:S01]  /*7630*/  IMAD.WIDE R106, R110, 0x2, R210 ;  /* 0x000000026e6a7825 */ /* 0x001fe200078e02d2 */
[----:B------:R-:W-:Y:S03]  /*7640*/  STL [R1+0x79c], R208 ;  /* 0x00079cd001007387 */ /* 0x000fe60000100800 */
[C---:B------:R-:W-:Y:S01]  /*7650*/  IMAD.WIDE R106, R2.reuse, 0x2, R106 ;  /* 0x00000002026a7825 */ /* 0x040fe200078e026a */
[----:B------:R0:W-:Y:S04]  /*7660*/  STL [R1+0x798], R209 ;  /* 0x000798d101007387 */ /* 0x0001e80000100800 */
[----:B------:R-:W2:Y:S04]  /*7670*/  LDG.E.U16 R207, desc[UR10][R106.64] ;  /* 0x0000000a6acf7981 */ /* 0x000ea8000c1e1500 */
[----:B------:R-:W-:Y:S04]  /*7680*/  STL [R1+0x7a0], R215 ;  /* 0x0007a0d701007387 */ /* 0x000fe80000100800 */
[----:B------:R-:W2:Y:S04]  /*7690*/  LDL.64 R170, [R1+0x520] ;  /* 0x0005200001aa7983 */ /* 0x000ea80000100a00 */
[----:B------:R-:W2:Y:S01]  /*76a0*/  LDL.64 R184, [R1+0x518] ;  /* 0x0005180001b87983 */ /* 0x000ea20000100a00 */
[----:B----4-:R-:W-:-:S03]  /*76b0*/  IMAD.WIDE R88, R2, 0x2, R88 ;  /* 0x0000000202587825 */ /* 0x010fc600078e0258 */
[----:B------:R-:W4:Y:S04]  /*76c0*/  LDL.64 R186, [R1+0x4b8] ;  /* 0x0004b80001ba7983 */ /* 0x000f280000100a00 */
[----:B------:R1:W4:Y:S01]  /*76d0*/  LDG.E.U16 R87, desc[UR10][R88.64] ;  /* 0x0000000a58577981 */ /* 0x000322000c1e1500 */
[----:B---3--:R-:W-:-:S03]  /*76e0*/  IMAD.WIDE R94, R2, 0x2, R94 ;  /* 0x00000002025e7825 */ /* 0x008fc600078e025e */
[----:B------:R-:W3:Y:S01]  /*76f0*/  LDL.64 R190, [R1+0x468] ;  /* 0x0004680001be7983 */ /* 0x000ee20000100a00 */
[----:B-1----:R-:W-:-:S03]  /*7700*/  IMAD.WIDE R88, R2, 0x2, R108 ;  /* 0x0000000202587825 */ /* 0x002fc600078e026c */
[----:B------:R1:W3:Y:S01]  /*7710*/  LDG.E.U16 R91, desc[UR10][R94.64] ;  /* 0x0000000a5e5b7981 */ /* 0x0002e2000c1e1500 */
[----:B------:R-:W-:-:S03]  /*7720*/  IMAD.WIDE R102, R2, 0x2, R102 ;  /* 0x0000000202667825 */ /* 0x000fc600078e0266 */
[----:B------:R-:W3:Y:S04]  /*7730*/  LDL.64 R188, [R1+0x460] ;  /* 0x0004600001bc7983 */ /* 0x000ee80000100a00 */
[----:B------:R-:W3:Y:S01]  /*7740*/  LDG.E.U16 R88, desc[UR10][R88.64] ;  /* 0x0000000a58587981 */ /* 0x000ee2000c1e1500 */
[----:B-1----:R-:W-:-:S03]  /*7750*/  IMAD.WIDE R94, R2, 0x2, R98 ;  /* 0x00000002025e7825 */ /* 0x002fc600078e0262 */
[----:B------:R-:W3:Y:S04]  /*7760*/  LDG.E.U16 R227, desc[UR10][R102.64] ;  /* 0x0000000a66e37981 */ /* 0x000ee8000c1e1500 */
[----:B------:R1:W3:Y:S04]  /*7770*/  LDG.E.U16 R93, desc[UR10][R94.64] ;  /* 0x0000000a5e5d7981 */ /* 0x0002e8000c1e1500 */
[----:B------:R0:W3:Y:S01]  /*7780*/  LDG.E.U16 R89, desc[UR10][R96.64] ;  /* 0x0000000a60597981 */ /* 0x0000e2000c1e1500 */
[----:B-1----:R-:W-:-:S04]  /*7790*/  IMAD.WIDE R94, R104, 0x2, R208 ;  /* 0x00000002685e7825 */ /* 0x002fc800078e02d0 */
[----:B0-----:R-:W-:-:S04]  /*77a0*/  IMAD.WIDE R96, R100, 0x2, R214 ;  /* 0x0000000264607825 */ /* 0x001fc800078e02d6 */
[----:B------:R-:W-:-:S04]  /*77b0*/  IMAD.WIDE R96, R2, 0x2, R96 ;  /* 0x0000000202607825 */ /* 0x000fc800078e0260 */
[----:B------:R-:W-:Y:S01]  /*77c0*/  IMAD.WIDE R94, R2, 0x2, R94 ;  /* 0x00000002025e7825 */ /* 0x000fe200078e025e */
[----:B------:R0:W3:Y:S03]  /*77d0*/  LDG.E.U16 R223, desc[UR10][R96.64] ;  /* 0x0000000a60df7981 */ /* 0x0000e6000c1e1500 */
[C-C-:B------:R-:W-:Y:S01]  /*77e0*/  IMAD.WIDE R98, R100.reuse, 0x2, R208.reuse ;  /* 0x0000000264627825 */ /* 0x140fe200078e02d0 */
[----:B------:R1:W3:Y:S03]  /*77f0*/  LDG.E.U16 R221, desc[UR10][R94.64] ;  /* 0x0000000a5edd7981 */ /* 0x0002e6000c1e1500 */
[----:B------:R-:W-:Y:S02]  /*7800*/  IMAD R100, R100, 0x3, RZ ;  /* 0x0000000364647824 */ /* 0x000fe400078e02ff */
[----:B0-----:R-:W-:-:S04]  /*7810*/  IMAD.WIDE R96, R110, 0x2, R208 ;  /* 0x000000026e607825 */ /* 0x001fc800078e02d0 */
[----:B-1----:R-:W-:-:S04]  /*7820*/  IMAD.WIDE R94, R100, 0x2, R210 ;  /* 0x00000002645e7825 */ /* 0x002fc800078e02d2 */
[----:B------:R-:W-:-:S04]  /*7830*/  IMAD.WIDE R96, R2, 0x2, R96 ;  /* 0x0000000202607825 */ /* 0x000fc800078e0260 */
[----:B------:R-:W-:Y:S01]  /*7840*/  IMAD.WIDE R106, R100, 0x2, R208 ;  /* 0x00000002646a7825 */ /* 0x000fe200078e02d0 */
[----:B------:R0:W3:Y:S03]  /*7850*/  LDG.E.U16 R205, desc[UR10][R96.64] ;  /* 0x0000000a60cd7981 */ /* 0x0000e6000c1e1500 */
[C---:B------:R-:W-:Y:S01]  /*7860*/  IMAD.WIDE R94, R2.reuse, 0x2, R94 ;  /* 0x00000002025e7825 */ /* 0x040fe200078e025e */
[----:B------:R-:W3:Y:S03]  /*7870*/  LDL.64 R208, [R1+0x470] ;  /* 0x0004700001d07983 */ /* 0x000ee60000100a00 */
[----:B------:R-:W-:Y:S01]  /*7880*/  IMAD.WIDE R106, R2, 0x2, R106 ;  /* 0x00000002026a7825 */ /* 0x000fe200078e026a */
[----:B------:R2:W3:Y:S03]  /*7890*/  LDG.E.U16 R115, desc[UR10][R94.64] ;  /* 0x0000000a5e737981 */ /* 0x0004e6000c1e1500 */
[----:B0-----:R-:W-:-:S04]  /*78a0*/  IMAD.WIDE R96, R100, 0x2, R214 ;  /* 0x0000000264607825 */ /* 0x001fc800078e02d6 */
[C---:B--2---:R-:W-:Y:S02]  /*78b0*/  IMAD.WIDE R94, R2.reuse, 0x2, R112 ;  /* 0x00000002025e7825 */ /* 0x044fe400078e0270 */
[----:B------:R0:W2:Y:S02]  /*78c0*/  LDG.E.U16 R113, desc[UR10][R106.64] ;  /* 0x0000000a6a717981 */ /* 0x0000a4000c1e1500 */
[C---:B------:R-:W-:Y:S02]  /*78d0*/  IMAD.WIDE R96, R2.reuse, 0x2, R96 ;  /* 0x0000000202607825 */ /* 0x040fe400078e0260 */
[----:B------:R-:W2:Y:S04]  /*78e0*/  LDG.E.U16 R94, desc[UR10][R94.64] ;  /* 0x0000000a5e5e7981 */ /* 0x000ea8000c1e1500 */
[----:B------:R1:W2:Y:S01]  /*78f0*/  LDG.E.U16 R111, desc[UR10][R96.64] ;  /* 0x0000000a606f7981 */ /* 0x0002a2000c1e1500 */
[----:B0-----:R-:W-:-:S03]  /*7900*/  IMAD.WIDE R106, R2, 0x2, R166 ;  /* 0x00000002026a7825 */ /* 0x001fc600078e02a6 */
[----:B------:R-:W4:Y:S01]  /*7910*/  LDL.64 R166, [R1+0x510] ;  /* 0x0005100001a67983 */ /* 0x000f220000100a00 */
[----:B------:R-:W-:-:S03]  /*7920*/  IMAD.WIDE R98, R2, 0x2, R98 ;  /* 0x0000000202627825 */ /* 0x000fc600078e0262 */
[----:B------:R-:W2:Y:S01]  /*7930*/  LDG.E.U16 R95, desc[UR10][R106.64] ;  /* 0x0000000a6a5f7981 */ /* 0x000ea2000c1e1500 */
[----:B-1----:R-:W-:-:S03]  /*7940*/  IMAD.WIDE R96, R2, 0x2, R164 ;  /* 0x0000000202607825 */ /* 0x002fc600078e02a4 */
[----:B------:R-:W3:Y:S01]  /*7950*/  LDL.64 R164, [R1+0x508] ;  /* 0x0005080001a47983 */ /* 0x000ee20000100a00 */
[----:B------:R-:W-:-:S03]  /*7960*/  IMAD.WIDE R102, R110, 0x2, R214 ;  /* 0x000000026e667825 */ /* 0x000fc600078e02d6 */
[----:B------:R0:W2:Y:S01]  /*7970*/  LDG.E.U16 R225, desc[UR10][R98.64] ;  /* 0x0000000a62e17981 */ /* 0x0000a2000c1e1500 */
[----:B------:R-:W-:-:S03]  /*7980*/  IMAD.WIDE R102, R2, 0x2, R102 ;  /* 0x0000000202667825 */ /* 0x000fc600078e0266 */
[----:B------:R-:W2:Y:S01]  /*7990*/  LDG.E.U16 R96, desc[UR10][R96.64] ;  /* 0x0000000a60607981 */ /* 0x000ea2000c1e1500 */
[----:B------:R-:W-:-:S03]  /*79a0*/  IMAD.WIDE R108, R110, 0x2, R212 ;  /* 0x000000026e6c7825 */ /* 0x000fc600078e02d4 */
[----:B------:R1:W2:Y:S01]  /*79b0*/  LDG.E.U16 R203, desc[UR10][R102.64] ;  /* 0x0000000a66cb7981 */ /* 0x0002a2000c1e1500 */
[----:B0-----:R-:W-:-:S04]  /*79c0*/  IMAD.WIDE R98, R100, 0x2, R212 ;  /* 0x0000000264627825 */ /* 0x001fc800078e02d4 */
[----:B------:R-:W-:-:S04]  /*79d0*/  IMAD.WIDE R98, R2, 0x2, R98 ;  /* 0x0000000202627825 */ /* 0x000fc800078e0262 */
[----:B-1----:R-:W-:Y:S01]  /*79e0*/  IMAD.WIDE R102, R104, 0x2, R212 ;  /* 0x0000000268667825 */ /* 0x002fe200078e02d4 */
[----:B------:R0:W2:Y:S03]  /*79f0*/  LDG.E.U16 R201, desc[UR10][R98.64] ;  /* 0x0000000a62c97981 */ /* 0x0000a6000c1e1500 */
[----:B------:R-:W-:-:S04]  /*7a00*/  IMAD.WIDE R108, R2, 0x2, R108 ;  /* 0x00000002026c7825 */ /* 0x000fc800078e026c */
[----:B------:R-:W-:Y:S01]  /*7a10*/  IMAD.WIDE R102, R2, 0x2, R102 ;  /* 0x0000000202667825 */ /* 0x000fe200078e0266 */
[----:B------:R-:W2:Y:S03]  /*7a20*/  LDG.E.U16 R217, desc[UR10][R108.64] ;  /* 0x0000000a6cd97981 */ /* 0x000ea6000c1e1500 */
[----:B0-----:R-:W-:-:S04]  /*7a30*/  IMAD.WIDE R98, R104, 0x2, R210 ;  /* 0x0000000268627825 */ /* 0x001fc800078e02d2 */
[C---:B------:R-:W-:Y:S01]  /*7a40*/  IMAD.WIDE R98, R2.reuse, 0x2, R98 ;  /* 0x0000000202627825 */ /* 0x040fe200078e0262 */
[----:B------:R0:W2:Y:S04]  /*7a50*/  LDG.E.U16 R109, desc[UR10][R102.64] ;  /* 0x0000000a666d7981 */ /* 0x0000a8000c1e1500 */
[----:B------:R1:W2:Y:S01]  /*7a60*/  LDG.E.U16 R107, desc[UR10][R98.64] ;  /* 0x0000000a626b7981 */ /* 0x0002a2000c1e1500 */
[----:B0-----:R-:W-:-:S03]  /*7a70*/  IMAD.WIDE R102, R2, 0x2, R182 ;  /* 0x0000000202667825 */ /* 0x001fc600078e02b6 */
[----:B------:R-:W2:Y:S01]  /*7a80*/  LDL.64 R182, [R1+0x500] ;  /* 0x0005000001b67983 */ /* 0x000ea20000100a00 */
[----:B-1----:R-:W-:-:S03]  /*7a90*/  IMAD.WIDE R98, R2, 0x2, R180 ;  /* 0x0000000202627825 */ /* 0x002fc600078e02b4 */
[----:B------:R-:W2:Y:S04]  /*7aa0*/  LDL.64 R180, [R1+0x4f8] ;  /* 0x0004f80001b47983 */ /* 0x000ea80000100a00 */
[----:B------:R0:W2:Y:S04]  /*7ab0*/  LDG.E.U16 R97, desc[UR10][R102.64] ;  /* 0x0000000a66617981 */ /* 0x0000a8000c1e1500 */
[----:B------:R-:W2:Y:S01]  /*7ac0*/  LDG.E.U16 R98, desc[UR10][R98.64] ;  /* 0x0000000a62627981 */ /* 0x000ea2000c1e1500 */
[----:B0-----:R-:W-:-:S03]  /*7ad0*/  IMAD.WIDE R102, R2, 0x2, R170 ;  /* 0x0000000202667825 */ /* 0x001fc600078e02aa */
[----:B------:R-:W2:Y:S04]  /*7ae0*/  LDL.64 R170, [R1+0x4f0] ;  /* 0x0004f00001aa7983 */ /* 0x000ea80000100a00 */
[----:B------:R0:W2:Y:S02]  /*7af0*/  LDG.E.U16 R99, desc[UR10][R102.64] ;  /* 0x0000000a66637981 */ /* 0x0000a4000c1e1500 */
[C---:B0-----:R-:W-:Y:S02]  /*7b00*/  IMAD.WIDE R102, R2.reuse, 0x2, R184 ;  /* 0x0000000202667825 */ /* 0x041fe400078e02b8 */
[----:B------:R-:W2:Y:S04]  /*7b10*/  LDL.64 R184, [R1+0x4e8] ;  /* 0x0004e80001b87983 */ /* 0x000ea80000100a00 */
[----:B------:R4:W2:Y:S02]  /*7b20*/  LDG.E.U16 R100, desc[UR10][R102.64] ;  /* 0x0000000a66647981 */ /* 0x0008a4000c1e1500 */
[----:B----4-:R-:W-:-:S02]  /*7b30*/  IMAD.WIDE R102, R2, 0x2, R166 ;  /* 0x0000000202667825 */ /* 0x010fc400078e02a6 */
[----:B------:R-:W4:Y:S04]  /*7b40*/  LDL.64 R166, [R1+0x4e0] ;  /* 0x0004e00001a67983 */ /* 0x000f280000100a00 */
[----:B------:R3:W4:Y:S02]  /*7b50*/  LDG.E.U16 R104, desc[UR10][R102.64] ;  /* 0x0000000a66687981 */ /* 0x000724000c1e1500 */
[C---:B---3--:R-:W-:Y:S02]  /*7b60*/  IMAD.WIDE R102, R2.reuse, 0x2, R164 ;  /* 0x0000000202667825 */ /* 0x048fe400078e02a4 */
[----:B------:R-:W3:Y:S04]  /*7b70*/  LDL.64 R164, [R1+0x4d8] ;  /* 0x0004d80001a47983 */ /* 0x000ee80000100a00 */
[----:B------:R2:W3:Y:S02]  /*7b80*/  LDG.E.U16 R106, desc[UR10][R102.64] ;  /* 0x0000000a666a7981 */ /* 0x0004e4000c1e1500 */
[----:B--2---:R-:W-:-:S02]  /*7b90*/  IMAD.WIDE R102, R2, 0x2, R182 ;  /* 0x0000000202667825 */ /* 0x004fc400078e02b6 */
[----:B------:R-:W2:Y:S04]  /*7ba0*/  LDL.64 R182, [R1+0x4d0] ;  /* 0x0004d00001b67983 */ /* 0x000ea80000100a00 */
[----:B------:R0:W2:Y:S02]  /*7bb0*/  LDG.E.U16 R108, desc[UR10][R102.64] ;  /* 0x0000000a666c7981 */ /* 0x0000a4000c1e1500 */
[C---:B0-----:R-:W-:Y:S02]  /*7bc0*/  IMAD.WIDE R102, R2.reuse, 0x2, R180 ;  /* 0x0000000202667825 */ /* 0x041fe400078e02b4 */
[----:B------:R-:W2:Y:S04]  /*7bd0*/  LDL.64 R180, [R1+0x4c8] ;  /* 0x0004c80001b47983 */ /* 0x000ea80000100a00 */
[----:B------:R0:W2:Y:S02]  /*7be0*/  LDG.E.U16 R110, desc[UR10][R102.64] ;  /* 0x0000000a666e7981 */ /* 0x0000a4000c1e1500 */
[----:B0-----:R-:W-:-:S02]  /*7bf0*/  IMAD.WIDE R102, R2, 0x2, R170 ;  /* 0x0000000202667825 */ /* 0x001fc400078e02aa */
        /* <DEDUP_REMOVED lines=29> */
[----:B0-----:R-:W-:-:S02]  /*7dd0*/  IMAD.WIDE R102, R2, 0x2, R184 ;  /* 0x0000000202667825 */ /* 0x001fc400078e02b8 */
[----:B------:R-:W3:Y:S04]  /*7de0*/  LDL.64 R184, [R1+0x450] ;  /* 0x0004500001b87983 */ /* 0x000ee80000100a00 */
[----:B------:R2:W3:Y:S02]  /*7df0*/  LDG.E.U16 R224, desc[UR10][R102.64] ;  /* 0x0000000a66e07981 */ /* 0x0004e4000c1e1500 */
[C---:B--2---:R-:W-:Y:S02]  /*7e00*/  IMAD.WIDE R102, R2.reuse, 0x2, R182 ;  /* 0x0000000202667825 */ /* 0x044fe400078e02b6 */
        /* <DEDUP_REMOVED lines=14> */
[----:B0-----:R-:W-:-:S05]  /*7ef0*/  IMAD.WIDE R102, R2, 0x2, R208 ;  /* 0x0000000202667825 */ /* 0x001fca00078e02d0 */
        /* <DEDUP_REMOVED lines=9> */
[----:B--2---:R-:W-:-:S05]  /*7f90*/  IMAD.WIDE R102, R2, 0x2, R182 ;  /* 0x0000000202667825 */ /* 0x004fca00078e02b6 */
[----:B------:R0:W2:Y:S02]  /*7fa0*/  LDG.E.U16 R246, desc[UR10][R102.64] ;  /* 0x0000000a66f67981 */ /* 0x0000a4000c1e1500 */
[----:B0-----:R-:W-:-:S05]  /*7fb0*/  IMAD.WIDE R102, R2, 0x2, R180 ;  /* 0x0000000202667825 */ /* 0x001fca00078e02b4 */
[----:B------:R0:W2:Y:S02]  /*7fc0*/  LDG.E.U16 R248, desc[UR10][R102.64] ;  /* 0x0000000a66f87981 */ /* 0x0000a4000c1e1500 */
[----:B0-----:R-:W-:-:S05]  /*7fd0*/  IMAD.WIDE R102, R2, 0x2, R170 ;  /* 0x0000000202667825 */ /* 0x001fca00078e02aa */
[----:B------:R4:W2:Y:S02]  /*7fe0*/  LDG.E.U16 R250, desc[UR10][R102.64] ;  /* 0x0000000a66fa7981 */ /* 0x0008a4000c1e1500 */
[----:B----4-:R-:W-:-:S05]  /*7ff0*/  IMAD.WIDE R102, R2, 0x2, R166 ;  /* 0x0000000202667825 */ /* 0x010fca00078e02a6 */
[----:B------:R3:W4:Y:S02]  /*8000*/  LDG.E.U16 R252, desc[UR10][R102.64] ;  /* 0x0000000a66fc7981 */ /* 0x000724000c1e1500 */
[----:B---3--:R-:W-:-:S06]  /*8010*/  IMAD.WIDE R102, R2, 0x2, R164 ;  /* 0x0000000202667825 */ /* 0x008fcc00078e02a4 */
[----:B------:R0:W3:Y:S02]  /*8020*/  LDG.E.U16 R102, desc[UR10][R102.64] ;  /* 0x0000000a66667981 */ /* 0x0000e4000c1e1500 */
[----:B0-----:R-:W0:Y:S02]  /*8030*/  S2R R103, SR_TID.X ;  /* 0x0000000000677919 */ /* 0x001e240000002100 */
[----:B0-----:R-:W-:-:S04]  /*8040*/  LOP3.LUT R103, R103, 0x7f, RZ, 0xc0, !PT ;  /* 0x0000007f67677812 */ /* 0x001fc800078ec0ff */
[----:B------:R-:W-:Y:S01]  /*8050*/  SHF.L.U32 R103, R103, 0x1, RZ ;  /* 0x0000000167677819 */ /* 0x000fe200000006ff */
[----:B------:R-:W-:Y:S06]  /*8060*/  BAR.SYNC.DEFER_BLOCKING 0x0 ;  /* 0x0000000000007b1d */ /* 0x000fec0000010000 */
[----:B------:R0:W-:Y:S02]  /*8070*/  STS.U16 [R103+UR6+0x8300], R148 ;  /* 0x0083009467007988 */ /* 0x0001e40008000406 */
[----:B0-----:R-:W0:Y:S02]  /*8080*/  S2R R148, SR_TID.X ;  /* 0x0000000000947919 */ /* 0x001e240000002100 */
[----:B------:R1:W-:Y:S04]  /*8090*/  STS.U16 [R103+UR6+0xc000], R67 ;  /* 0x00c0004367007988 */ /* 0x0003e80008000406 */
[----:B------:R0:W-:Y:S04]  /*80a0*/  STS.U16 [R103+UR6+0xc200], R69 ;  /* 0x00c2004567007988 */ /* 0x0001e80008000406 */
[----:B------:R0:W-:Y:S01]  /*80b0*/  STS.U16 [R103+UR6+0xe000], R99 ;  /* 0x00e0006367007988 */ /* 0x0001e20008000406 */
[----:B-1----:R-:W-:-:S03]  /*80c0*/  LOP3.LUT R67, R103, 0x10, RZ, 0x3c, !PT ;  /* 0x0000001067437812 */ /* 0x002fc600078e3cff */
[----:B------:R1:W-:Y:S04]  /*80d0*/  STS.U16 [R103+UR6+0xc300], R70 ;  /* 0x00c3004667007988 */ /* 0x0003e80008000406 */
[----:B------:R-:W-:Y:S04]  /*80e0*/  STS.U16 [R103+UR6+0x8000], R163 ;  /* 0x008000a367007988 */ /* 0x000fe80008000406 */
[----:B------:R-:W-:Y:S04]  /*80f0*/  STS.U16 [R103+UR6+0x8100], R162 ;  /* 0x008100a267007988 */ /* 0x000fe80008000406 */
[----:B------:R-:W-:Y:S01]  /*8100*/  STS.U16 [R103+UR6+0x8200], R168 ;  /* 0x008200a867007988 */ /* 0x000fe20008000406 */
[----:B0-----:R-:W-:-:S02]  /*8110*/  LOP3.LUT R69, R148, 0x7, RZ, 0xc0, !PT ;  /* 0x0000000794457812 */ /* 0x001fc400078ec0ff */
[C---:B------:R-:W-:Y:S01]  /*8120*/  LOP3.LUT R99, R148.reuse, 0x60, RZ, 0xc0, !PT ;  /* 0x0000006094637812 */ /* 0x040fe200078ec0ff */
[----:B------:R-:W-:Y:S01]  /*8130*/  STS.U16 [R103+UR6+0xa000], R247 ;  /* 0x00a000f767007988 */ /* 0x000fe20008000406 */
[----:B-1----:R-:W-:-:S03]  /*8140*/  SHF.L.U32 R70, R148, 0x3, RZ ;  /* 0x0000000394467819 */ /* 0x002fc600000006ff */
[----:B------:R-:W-:Y:S01]  /*8150*/  STS.U16 [R103+UR6+0xa100], R245 ;  /* 0x00a100f567007988 */ /* 0x000fe20008000406 */
[----:B------:R-:W-:-:S03]  /*8160*/  LOP3.LUT R70, R70, 0x30, RZ, 0xc0, !PT ;  /* 0x0000003046467812 */ /* 0x000fc600078ec0ff */
[----:B------:R-:W-:Y:S04]  /*8170*/  STS.U16 [R103+UR6+0xa200], R243 ;  /* 0x00a200f367007988 */ /* 0x000fe80008000406 */
[----:B------:R-:W-:Y:S04]  /*8180*/  STS.U16 [R103+UR6+0xa300], R241 ;  /* 0x00a300f167007988 */ /* 0x000fe80008000406 */
[----:B------:R0:W-:Y:S04]  /*8190*/  STS.U16 [R103+UR6+0xc100], R68 ;  /* 0x00c1004467007988 */ /* 0x0001e80008000406 */
[----:B------:R1:W-:Y:S04]  /*81a0*/  STS.U16 [R103+UR6+0xe100], R100 ;  /* 0x00e1006467007988 */ /* 0x0003e80008000406 */
[----:B------:R-:W-:Y:S01]  /*81b0*/  STS.U16 [R103+UR6+0xe200], R104 ;  /* 0x00e2006867007988 */ /* 0x000fe20008000406 */
[----:B0-----:R-:W-:-:S03]  /*81c0*/  IMAD.SHL.U32 R68, R69, 0x40, RZ ;  /* 0x0000004045447824 */ /* 0x001fc600078e00ff */
        /* <DEDUP_REMOVED lines=16> */
[----:B------:R0:W-:Y:S01]  /*82d0*/  STS.U16 [R67+UR6+0xe700], R114 ;  /* 0x00e7007243007988 */ /* 0x0001e20008000406 */
[----:B-1----:R-:W-:Y:S01]  /*82e0*/  IMAD.SHL.U32 R100, R148, 0x2, RZ ;  /* 0x0000000294647824 */ /* 0x002fe200078e00ff */
[----:B------:R-:W-:Y:S01]  /*82f0*/  LOP3.LUT R68, R68, R70, RZ, 0xfc, !PT ;  /* 0x0000004644447212 */ /* 0x000fe200078efcff */
[----:B0-----:R-:W-:-:S04]  /*8300*/  IMAD R67, R99, 0x10, R69 ;  /* 0x0000001063437824 */ /* 0x001fc800078e0245 */
[----:B------:R-:W-:Y:S01]  /*8310*/  IMAD.SHL.U32 R67, R67, 0x10, RZ ;  /* 0x0000001043437824 */ /* 0x000fe200078e00ff */
[--C-:B------:R-:W-:Y:S02]  /*8320*/  LOP3.LUT R68, R68, 0x10, R100.reuse, 0x78, !PT ;  /* 0x0000001044447812 */ /* 0x100fe400078e7864 */
[----:B------:R-:W-:Y:S02]  /*8330*/  LOP3.LUT R70, R148, 0x10, RZ, 0xc0, !PT ;  /* 0x0000001094467812 */ /* 0x000fe400078ec0ff */
[----:B------:R-:W-:-:S03]  /*8340*/  LOP3.LUT R67, R67, 0x30, R100, 0x78, !PT ;  /* 0x0000003043437812 */ /* 0x000fc600078e7864 */
[----:B------:R-:W-:Y:S01]  /*8350*/  IMAD R68, R70, 0x20, R68 ;  /* 0x0000002046447824 */ /* 0x000fe200078e0244 */
[----:B------:R-:W-:Y:S02]  /*8360*/  LEA R67, R69, R67, 0xa ;  /* 0x0000004345437211 */ /* 0x000fe400078e50ff */
[C---:B------:R-:W-:Y:S02]  /*8370*/  LOP3.LUT R69, R103.reuse, 0x20, RZ, 0x3c, !PT ;  /* 0x0000002067457812 */ /* 0x040fe400078e3cff */
[----:B------:R-:W-:-:S03]  /*8380*/  LOP3.LUT R70, R103, 0x30, RZ, 0x3c, !PT ;  /* 0x0000003067467812 */ /* 0x000fc600078e3cff */
        /* <DEDUP_REMOVED lines=17> */
[----:B------:R-:W-:Y:S01]  /*84a0*/  STS.U16 [R70+UR6+0x8c00], R201 ;  /* 0x008c00c946007988 */ /* 0x000fe20008000406 */
[----:B0-----:R-:W-:-:S03]  /*84b0*/  LOP3.LUT R3, R103, 0x40, RZ, 0x3c, !PT ;  /* 0x0000004067037812 */ /* 0x001fc600078e3cff */
[----:B------:R-:W-:Y:S04]  /*84c0*/  STS.U16 [R70+UR6+0x8d00], R115 ;  /* 0x008d007346007988 */ /* 0x000fe80008000406 */
[----:B------:R-:W-:Y:S04]  /*84d0*/  STS.U16 [R70+UR6+0x8e00], R113 ;  /* 0x008e007146007988 */ /* 0x000fe80008000406 */
[----:B------:R-:W-:Y:S04]  /*84e0*/  STS.U16 [R70+UR6+0x8f00], R111 ;  /* 0x008f006f46007988 */ /* 0x000fe80008000406 */
[----:B------:R0:W-:Y:S04]  /*84f0*/  STS.U16 [R70+UR6+0xad00], R48 ;  /* 0x00ad003046007988 */ /* 0x0001e80008000406 */
[----:B------:R-:W-:Y:S04]  /*8500*/  STS.U16 [R70+UR6+0xae00], R49 ;  /* 0x00ae003146007988 */ /* 0x000fe80008000406 */
[----:B------:R-:W-:Y:S01]  /*8510*/  STS.U16 [R70+UR6+0xaf00], R50 ;  /* 0x00af003246007988 */ /* 0x000fe20008000406 */
[----:B0-----:R-:W-:-:S03]  /*8520*/  LOP3.LUT R48, R103, 0x50, RZ, 0x3c, !PT ;  /* 0x0000005067307812 */ /* 0x001fc600078e3cff */
        /* <DEDUP_REMOVED lines=25> */
[----:B0-----:R-:W-:-:S02]  /*86c0*/  LOP3.LUT R3, R103, 0x60, RZ, 0x3c, !PT ;  /* 0x0000006067037812 */ /* 0x001fc400078e3cff */
[----:B------:R-:W-:Y:S01]  /*86d0*/  LOP3.LUT R103, R103, 0x70, RZ, 0x3c, !PT ;  /* 0x0000007067677812 */ /* 0x000fe200078e3cff */
        /* <DEDUP_REMOVED lines=30> */
[----:B--2---:R0:W-:Y:S04]  /*88c0*/  STS.U16 [R3+UR6+0xfb00], R246 ;  /* 0x00fb00f603007988 */ /* 0x0041e80008000406 */
        /* <DEDUP_REMOVED lines=14> */
[----:B----4-:R-:W-:Y:S04]  /*89b0*/  STS.U16 [R103+UR6+0xfe00], R252 ;  /* 0x00fe00fc67007988 */ /* 0x010fe80008000406 */
[----:B---3--:R-:W-:Y:S01]  /*89c0*/  STS.U16 [R103+UR6+0xff00], R102 ;  /* 0x00ff006667007988 */ /* 0x008fe20008000406 */
[----:B------:R-:W-:Y:S01]  /*89d0*/  BAR.SYNC.DEFER_BLOCKING 0x0 ;  /* 0x0000000000007b1d */ /* 0x000fe20000010000 */
[----:B0-----:R-:W-:-:S05]  /*89e0*/  LOP3.LUT R3, R68, 0x20, RZ, 0x3c, !PT ;  /* 0x0000002044037812 */ /* 0x001fca00078e3cff */
[----:B------:R-:W-:Y:S04]  /*89f0*/  LDSM.16.MT88.4 R52, [R68+UR6] ;  /* 0x000000064434783b */ /* 0x000fe80008004200 */
[----:B------:R-:W0:Y:S04]  /*8a00*/  LDSM.16.M88.4 R88, [R67+UR6+0x8000] ;  /* 0x008000064358783b */ /* 0x000e280008000200 */
[----:B------:R-:W1:Y:S04]  /*8a10*/  LDSM.16.MT88.4 R80, [R3+UR6] ;  /* 0x000000060350783b */ /* 0x000e680008004200 */
[----:B------:R-:W2:Y:S01]  /*8a20*/  LDSM.16.MT88.4 R60, [R68+UR6+0x400] ;  /* 0x00040006443c783b */ /* 0x000ea20008004200 */
[----:B------:R-:W-:-:S03]  /*8a30*/  LOP3.LUT R48, R67, 0x40, RZ, 0x3c, !PT ;  /* 0x0000004043307812 */ /* 0x000fc600078e3cff */
[----:B------:R-:W3:Y:S04]  /*8a40*/  LDSM.16.MT88.4 R72, [R3+UR6+0x400] ;  /* 0x000400060348783b */ /* 0x000ee80008004200 */
[----:B------:R-:W-:Y:S04]  /*8a50*/  LDSM.16.MT88.4 R56, [R68+UR6+0x800] ;  /* 0x000800064438783b */ /* 0x000fe80008004200 */
[----:B------:R-:W4:Y:S04]  /*8a60*/  LDSM.16.M88.4 R84, [R48+UR6+0x8000] ;  /* 0x008000063054783b */ /* 0x000f280008000200 */
[----:B------:R-:W4:Y:S01]  /*8a70*/  LDSM.16.MT88.4 R76, [R3+UR6+0x800] ;  /* 0x00080006034c783b */ /* 0x000f220008004200 */
[-C--:B0-----:R-:W-:Y:S06]  /*8a80*/  HMMA.16816.F32.BF16 R52, R52, R88.reuse, RZ ;  /* 0x000000583434723c */ /* 0x081fec00000418ff */
[----:B-1----:R-:W-:-:S15]  /*8a90*/  HMMA.16816.F32.BF16 R80, R80, R88, RZ ;  /* 0x000000585050723c */ /* 0x002fde00000418ff */
[----:B------:R-:W-:-:S03]  /*8aa0*/  NOP ;  /* 0x0000000000007918 */ /* 0x000fc60000000000 */
[-C--:B--2---:R-:W-:Y:S01]  /*8ab0*/  HMMA.16816.F32.BF16 R60, R60, R90.reuse, R52 ;  /* 0x0000005a3c3c723c */ /* 0x084fe20000041834 */
[----:B------:R-:W0:Y:S05]  /*8ac0*/  LDSM.16.MT88.4 R52, [R68+UR6+0xc00] ;  /* 0x000c00064434783b */ /* 0x000e2a0008004200 */
[----:B---3--:R-:W-:Y:S01]  /*8ad0*/  HMMA.16816.F32.BF16 R88, R72, R90, R80 ;  /* 0x0000005a4858723c */ /* 0x008fe20000041850 */
[----:B------:R-:W1:Y:S04]  /*8ae0*/  LDSM.16.MT88.4 R72, [R3+UR6+0xc00] ;  /* 0x000c00060348783b */ /* 0x000e680008004200 */
[----:B------:R-:W-:-:S13]  /*8af0*/  LDSM.16.M88.4 R80, [R67+UR6+0x8080] ;  /* 0x008080064350783b */ /* 0x000fda0008000200 */
[-C--:B----4-:R-:W-:Y:S01]  /*8b00*/  HMMA.16816.F32.BF16 R56, R56, R84.reuse, R60 ;  /* 0x000000543838723c */ /* 0x090fe2000004183c */
[----:B------:R-:W2:Y:S05]  /*8b10*/  LDSM.16.MT88.4 R60, [R68+UR6+0x1000] ;  /* 0x00100006443c783b */ /* 0x000eaa0008004200 */
[----:B------:R-:W-:Y:S01]  /*8b20*/  HMMA.16816.F32.BF16 R76, R76, R84, R88 ;  /* 0x000000544c4c723c */ /* 0x000fe20000041858 */
[----:B------:R-:W3:-:S15]  /*8b30*/  LDSM.16.MT88.4 R88, [R3+UR6+0x1000] ;  /* 0x001000060358783b */ /* 0x000ede0008004200 */
[----:B------:R-:W-:-:S02]  /*8b40*/  NOP ;  /* 0x0000000000007918 */ /* 0x000fc40000000000 */
[-C--:B0-----:R-:W-:Y:S01]  /*8b50*/  HMMA.16816.F32.BF16 R52, R52, R86.reuse, R56 ;  /* 0x000000563434723c */ /* 0x081fe20000041838 */
[----:B------:R-:W0:Y:S05]  /*8b60*/  LDSM.16.MT88.4 R56, [R68+UR6+0x1400] ;  /* 0x001400064438783b */ /* 0x000e2a0008004200 */
[----:B-1----:R-:W-:Y:S01]  /*8b70*/  HMMA.16816.F32.BF16 R84, R72, R86, R76 ;  /* 0x000000564854723c */ /* 0x002fe2000004184c */
[----:B------:R-:W1:Y:S04]  /*8b80*/  LDSM.16.MT88.4 R76, [R3+UR6+0x1400] ;  /* 0x00140006034c783b */ /* 0x000e680008004200 */
[----:B------:R-:W-:-:S13]  /*8b90*/  LDSM.16.M88.4 R72, [R48+UR6+0x8080] ;  /* 0x008080063048783b */ /* 0x000fda0008000200 */
[-C--:B--2---:R-:W-:Y:S01]  /*8ba0*/  HMMA.16816.F32.BF16 R60, R60, R80.reuse, R52 ;  /* 0x000000503c3c723c */ /* 0x084fe20000041834 */
[----:B------:R-:W2:Y:S05]  /*8bb0*/  LDSM.16.MT88.4 R52, [R68+UR6+0x1800] ;  /* 0x001800064434783b */ /* 0x000eaa0008004200 */
[----:B---3--:R-:W-:Y:S01]  /*8bc0*/  HMMA.16816.F32.BF16 R88, R88, R80, R84 ;  /* 0x000000505858723c */ /* 0x008fe20000041854 */
        /* <DEDUP_REMOVED lines=15> */
[----:B------:R-:W-:Y:S04]  /*8cc0*/  LDSM.16.MT88.4 R76, [R68+UR6+0x2800] ;  /* 0x00280006444c783b */ /* 0x000fe80008004200 */
[----:B------:R-:W-:-:S13]  /*8cd0*/  LDSM.16.M88.4 R84, [R48+UR6+0x8100] ;  /* 0x008100063054783b */ /* 0x000fda0008000200 */
[-C--:B--2---:R-:W-:Y:S01]  /*8ce0*/  HMMA.16816.F32.BF16 R56, R56, R88.reuse, R60 ;  /* 0x000000583838723c */ /* 0x084fe2000004183c */
[----:B------:R-:W1:Y:S05]  /*8cf0*/  LDSM.16.MT88.4 R60, [R3+UR6+0x2400] ;  /* 0x00240006033c783b */ /* 0x000e6a0008004200 */
[----:B---3--:R-:W-:Y:S01]  /*8d00*/  HMMA.16816.F32.BF16 R80, R80, R88, R72 ;  /* 0x000000585050723c */ /* 0x008fe20000041848 */
[----:B------:R-:W2:-:S15]  /*8d10*/  LDSM.16.MT88.4 R72, [R3+UR6+0x2800] ;  /* 0x002800060348783b */ /* 0x000e9e0008004200 */
[----:B------:R-:W-:-:S02]  /*8d20*/  NOP ;  /* 0x0000000000007918 */ /* 0x000fc40000000000 */
[-C--:B0-----:R-:W-:Y:S01]  /*8d30*/  HMMA.16816.F32.BF16 R52, R52, R90.reuse, R56 ;  /* 0x0000005a3434723c */ /* 0x081fe20000041838 */
[----:B------:R-:W0:Y:S05]  /*8d40*/  LDSM.16.MT88.4 R56, [R68+UR6+0x2c00] ;  /* 0x002c00064438783b */ /* 0x000e2a0008004200 */
[----:B-1----:R-:W-:Y:S01]  /*8d50*/  HMMA.16816.F32.BF16 R88, R60, R90, R80 ;  /* 0x0000005a3c58723c */ /* 0x002fe20000041850 */
[----:B------:R-:W1:Y:S04]  /*8d60*/  LDSM.16.MT88.4 R60, [R3+UR6+0x2c00] ;  /* 0x002c0006033c783b */ /* 0x000e680008004200 */
[----:B------:R-:W-:-:S13]  /*8d70*/  LDSM.16.MT88.4 R80, [R68+UR6+0x3000] ;  /* 0x003000064450783b */ /* 0x000fda0008004200 */
[-C--:B------:R-:W-:Y:S01]  /*8d80*/  HMMA.16816.F32.BF16 R76, R76, R84.reuse, R52 ;  /* 0x000000544c4c723c */ /* 0x080fe20000041834 */
[----:B------:R-:W3:Y:S05]  /*8d90*/  LDSM.16.M88.4 R52, [R67+UR6+0x8180] ;  /* 0x008180064334783b */ /* 0x000eea0008000200 */
[----:B--2---:R-:W-:Y:S01]  /*8da0*/  HMMA.16816.F32.BF16 R72, R72, R84, R88 ;  /* 0x000000544848723c */ /* 0x004fe20000041858 */
[----:B------:R-:W-:-:S15]  /*8db0*/  LDSM.16.MT88.4 R88, [R68+UR6+0x3400] ;  /* 0x003400064458783b */ /* 0x000fde0008004200 */
[----:B------:R-:W-:-:S02]  /*8dc0*/  NOP ;  /* 0x0000000000007918 */ /* 0x000fc40000000000 */
[-C--:B0-----:R-:W-:Y:S01]  /*8dd0*/  HMMA.16816.F32.BF16 R56, R56, R86.reuse, R76 ;  /* 0x000000563838723c */ /* 0x081fe2000004184c */
[----:B------:R-:W0:Y:S05]  /*8de0*/  LDSM.16.MT88.4 R76, [R3+UR6+0x3000] ;  /* 0x00300006034c783b */ /* 0x000e2a0008004200 */
[----:B-1----:R-:W-:Y:S01]  /*8df0*/  HMMA.16816.F32.BF16 R84, R60, R86, R72 ;  /* 0x000000563c54723c */ /* 0x002fe20000041848 */
[----:B------:R-:W-:Y:S04]  /*8e00*/  LDSM.16.MT88.4 R60, [R68+UR6+0x3800] ;  /* 0x00380006443c783b */ /* 0x000fe80008004200 */
[----:B------:R-:W-:-:S13]  /*8e10*/  LDSM.16.M88.4 R72, [R48+UR6+0x8180] ;  /* 0x008180063048783b */ /* 0x000fda0008000200 */
[-C--:B---3--:R-:W-:Y:S01]  /*8e20*/  HMMA.16816.F32.BF16 R80, R80, R52.reuse, R56 ;  /* 0x000000345050723c */ /* 0x088fe20000041838 */
[----:B------:R-:W1:Y:S05]  /*8e30*/  LDSM.16.MT88.4 R56, [R3+UR6+0x3400] ;  /* 0x003400060338783b */ /* 0x000e6a0008004200 */
[----:B0-----:R-:W-:Y:S01]  /*8e40*/  HMMA.16816.F32.BF16 R76, R76, R52, R84 ;  /* 0x000000344c4c723c */ /* 0x001fe20000041854 */
[----:B------:R-:W-:-:S15]  /*8e50*/  LDSM.16.MT88.4 R84, [R68+UR6+0x3c00] ;  /* 0x003c00064454783b */ /* 0x000fde0008004200 */
[----:B------:R-:W-:-:S02]  /*8e60*/  NOP ;  /* 0x0000000000007918 */ /* 0x000fc40000000000 */
[-C--:B------:R-:W-:Y:S01]  /*8e70*/  HMMA.16816.F32.BF16 R88, R88, R54.reuse, R80 ;  /* 0x000000365858723c */ /* 0x080fe20000041850 */
[----:B------:R-:W0:Y:S05]  /*8e80*/  LDSM.16.MT88.4 R80, [R3+UR6+0x3800] ;  /* 0x003800060350783b */ /* 0x000e2a0008004200 */
[----:B-1----:R-:W-:Y:S01]  /*8e90*/  HMMA.16816.F32.BF16 R56, R56, R54, R76 ;  /* 0x000000363838723c */ /* 0x002fe2000004184c */
[----:B------:R-:W1:Y:S04]  /*8ea0*/  LDSM.16.MT88.4 R52, [R3+UR6+0x3c00] ;  /* 0x003c00060334783b */ /* 0x000e680008004200 */
[----:B------:R-:W-:-:S13]  /*8eb0*/  LDSM.16.MT88.4 R76, [R68+UR6+0x4000] ;  /* 0x00400006444c783b */ /* 0x000fda0008004200 */
[-C--:B------:R-:W-:Y:S01]  /*8ec0*/  HMMA.16816.F32.BF16 R88, R60, R72.reuse, R88 ;  /* 0x000000483c58723c */ /* 0x080fe20000041858 */
[----:B------:R-:W2:Y:S05]  /*8ed0*/  LDSM.16.M88.4 R60, [R67+UR6+0x8200] ;  /* 0x00820006433c783b */ /* 0x000eaa0008000200 */
[----:B0-----:R-:W-:Y:S01]  /*8ee0*/  HMMA.16816.F32.BF16 R56, R80, R72, R56 ;  /* 0x000000485038723c */ /* 0x001fe20000041838 */
[----:B------:R-:W0:-:S15]  /*8ef0*/  LDSM.16.MT88.4 R80, [R3+UR6+0x4000] ;  /* 0x004000060350783b */ /* 0x000e1e0008004200 */
[----:B------:R-:W-:-:S02]  /*8f00*/  NOP ;  /* 0x0000000000007918 */ /* 0x000fc40000000000 */
[-C--:B------:R-:W-:Y:S01]  /*8f10*/  HMMA.16816.F32.BF16 R88, R84, R74.reuse, R88 ;  /* 0x0000004a5458723c */ /* 0x080fe20000041858 */
[----:B------:R-:W3:Y:S05]  /*8f20*/  LDSM.16.MT88.4 R84, [R68+UR6+0x4400] ;  /* 0x004400064454783b */ /* 0x000eea0008004200 */
[----:B-1----:R-:W-:Y:S01]  /*8f30*/  HMMA.16816.F32.BF16 R52, R52, R74, R56 ;  /* 0x0000004a3434723c */ /* 0x002fe20000041838 */
[----:B------:R-:W1:Y:S04]  /*8f40*/  LDSM.16.MT88.4 R72, [R3+UR6+0x4400] ;  /* 0x004400060348783b */ /* 0x000e680008004200 */
[----:B------:R-:W-:-:S13]  /*8f50*/  LDSM.16.M88.4 R56, [R48+UR6+0x8200] ;  /* 0x008200063038783b */ /* 0x000fda0008000200 */
[-C--:B--2---:R-:W-:Y:S01]  /*8f60*/  HMMA.16816.F32.BF16 R88, R76, R60.reuse, R88 ;  /* 0x0000003c4c58723c */ /* 0x084fe20000041858 */
[----:B------:R-:W2:Y:S05]  /*8f70*/  LDSM.16.MT88.4 R76, [R68+UR6+0x4800] ;  /* 0x00480006444c783b */ /* 0x000eaa0008004200 */
[----:B0-----:R-:W-:Y:S01]  /*8f80*/  HMMA.16816.F32.BF16 R52, R80, R60, R52 ;  /* 0x0000003c5034723c */ /* 0x001fe20000041834 */
[----:B------:R-:W-:-:S15]  /*8f90*/  LDSM.16.MT88.4 R80, [R68+UR6+0x4c00] ;  /* 0x004c00064450783b */ /* 0x000fde0008004200 */
[----:B------:R-:W-:-:S02]  /*8fa0*/  NOP ;  /* 0x0000000000007918 */ /* 0x000fc40000000000 */
[-C--:B---3--:R-:W-:Y:S01]  /*8fb0*/  HMMA.16816.F32.BF16 R88, R84, R62.reuse, R88 ;  /* 0x0000003e5458723c */ /* 0x088fe20000041858 */
[----:B------:R-:W0:Y:S05]  /*8fc0*/  LDSM.16.MT88.4 R84, [R3+UR6+0x4800] ;  /* 0x004800060354783b */ /* 0x000e2a0008004200 */
[----:B-1----:R-:W-:Y:S01]  /*8fd0*/  HMMA.16816.F32.BF16 R52, R72, R62, R52 ;  /* 0x0000003e4834723c */ /* 0x002fe20000041834 */
[----:B------:R-:W1:Y:S04]  /*8fe0*/  LDSM.16.MT88.4 R72, [R3+UR6+0x4c00] ;  /* 0x004c00060348783b */ /* 0x000e680008004200 */
[----:B------:R-:W-:-:S13]  /*8ff0*/  LDSM.16.M88.4 R60, [R67+UR6+0x8280] ;  /* 0x00828006433c783b */ /* 0x000fda0008000200 */
[-C--:B--2---:R-:W-:Y:S01]  /*9000*/  HMMA.16816.F32.BF16 R88, R76, R56.reuse, R88 ;  /* 0x000000384c58723c */ /* 0x084fe20000041858 */
[----:B------:R-:W2:Y:S05]  /*9010*/  LDSM.16.MT88.4 R76, [R68+UR6+0x5000] ;  /* 0x00500006444c783b */ /* 0x000eaa0008004200 */
        /* <DEDUP_REMOVED lines=19> */
[----:B------:R-:W2:Y:S04]  /*9150*/  LDSM.16.MT88.4 R76, [R68+UR6+0x6000] ;  /* 0x00600006444c783b */ /* 0x000ea80008004200 */
[----:B------:R-:W-:Y:S01]  /*9160*/  LDSM.16.M88.4 R64, [R67+UR6+0x8380] ;  /* 0x008380064340783b */ /* 0x000fe20008000200 */
[----:B0-----:R-:W-:Y:S03]  /*9170*/  HMMA.16816.F32.BF16 R52, R80, R72, R52 ;  /* 0x000000485034723c */ /* 0x001fe60000041834 */
[----:B------:R-:W-:-:S15]  /*9180*/  LDSM.16.MT88.4 R80, [R68+UR6+0x6400] ;  /* 0x006400064450783b */ /* 0x000fde0008004200 */
[-C--:B------:R-:W-:Y:S01]  /*9190*/  HMMA.16816.F32.BF16 R88, R84, R74.reuse, R88 ;  /* 0x0000004a5458723c */ /* 0x080fe20000041858 */
[----:B------:R-:W0:Y:S05]  /*91a0*/  LDSM.16.MT88.4 R84, [R3+UR6+0x6000] ;  /* 0x006000060354783b */ /* 0x000e2a0008004200 */
[----:B-1----:R-:W-:Y:S01]  /*91b0*/  HMMA.16816.F32.BF16 R52, R56, R74, R52 ;  /* 0x0000004a3834723c */ /* 0x002fe20000041834 */
[----:B------:R-:W1:Y:S04]  /*91c0*/  LDSM.16.MT88.4 R72, [R3+UR6+0x6400] ;  /* 0x006400060348783b */ /* 0x000e680008004200 */
[----:B------:R-:W-:-:S13]  /*91d0*/  LDSM.16.M88.4 R56, [R48+UR6+0x8300] ;  /* 0x008300063038783b */ /* 0x000fda0008000200 */
[-C--:B--2---:R-:W-:Y:S01]  /*91e0*/  HMMA.16816.F32.BF16 R88, R76, R60.reuse, R88 ;  /* 0x0000003c4c58723c */ /* 0x084fe20000041858 */
[----:B------:R-:W2:Y:S01]  /*91f0*/  LDSM.16.MT88.4 R76, [R68+UR6+0x6800] ;  /* 0x00680006444c783b */ /* 0x000ea20008004200 */
[----:B------:R-:W3:Y:S01]  /*9200*/  S2R R93, SR_CTAID.X ;  /* 0x00000000005d7919 */ /* 0x000ee20000002500 */
[----:B------:R-:W4:Y:S02]  /*9210*/  S2R R149, SR_TID.X ;  /* 0x0000000000957919 */ /* 0x000f240000002100 */
[----:B------:R-:W-:Y:S01]  /*9220*/  LDSM.16.M88.4 R48, [R48+UR6+0x8380] ;  /* 0x008380063030783b */ /* 0x000fe20008000200 */
[----:B0-----:R-:W-:Y:S03]  /*9230*/  HMMA.16816.F32.BF16 R52, R84, R60, R52 ;  /* 0x0000003c5434723c */ /* 0x001fe60000041834 */
[----:B------:R-:W0:-:S15]  /*9240*/  LDSM.16.MT88.4 R84, [R3+UR6+0x6800] ;  /* 0x006800060354783b */ /* 0x000e1e0008004200 */
[-C--:B------:R-:W-:Y:S01]  /*9250*/  HMMA.16816.F32.BF16 R80, R80, R62.reuse, R88 ;  /* 0x0000003e5050723c */ /* 0x080fe20000041858 */
[----:B------:R-:W3:Y:S05]  /*9260*/  LDSM.16.MT88.4 R88, [R68+UR6+0x6c00] ;  /* 0x006c00064458783b */ /* 0x000eea0008004200 */
[----:B-1----:R-:W-:Y:S01]  /*9270*/  HMMA.16816.F32.BF16 R52, R72, R62, R52 ;  /* 0x0000003e4834723c */ /* 0x002fe20000041834 */
[----:B------:R-:W1:Y:S04]  /*9280*/  LDSM.16.MT88.4 R60, [R3+UR6+0x6c00] ;  /* 0x006c0006033c783b */ /* 0x000e680008004200 */
[----:B------:R-:W1:-:S13]  /*9290*/  LDSM.16.MT88.4 R72, [R68+UR6+0x7000] ;  /* 0x007000064448783b */ /* 0x000e5a0008004200 */
[-C--:B--2---:R-:W-:Y:S01]  /*92a0*/  HMMA.16816.F32.BF16 R76, R76, R56.reuse, R80 ;  /* 0x000000384c4c723c */ /* 0x084fe20000041850 */
[----:B------:R-:W2:Y:S05]  /*92b0*/  LDSM.16.MT88.4 R80, [R3+UR6+0x7000] ;  /* 0x007000060350783b */ /* 0x000eaa0008004200 */
[----:B0-----:R-:W-:Y:S01]  /*92c0*/  HMMA.16816.F32.BF16 R52, R84, R56, R52 ;  /* 0x000000385434723c */ /* 0x001fe20000041834 */
[----:B------:R-:W0:-:S15]  /*92d0*/  LDSM.16.MT88.4 R84, [R68+UR6+0x7400] ;  /* 0x007400064454783b */ /* 0x000e1e0008004200 */
[----:B------:R-:W-:-:S02]  /*92e0*/  NOP ;  /* 0x0000000000007918 */ /* 0x000fc40000000000 */
[-C--:B---3--:R-:W-:Y:S01]  /*92f0*/  HMMA.16816.F32.BF16 R76, R88, R58.reuse, R76 ;  /* 0x0000003a584c723c */ /* 0x088fe2000004184c */
[----:B------:R-:W-:Y:S01]  /*9300*/  IMAD.SHL.U32 R93, R93, 0x20, RZ ;  /* 0x000000205d5d7824 */ /* 0x000fe200078e00ff */
[----:B----4-:R-:W-:Y:S01]  /*9310*/  LOP3.LUT R92, R149, 0x1c, RZ, 0xc0, !PT ;  /* 0x0000001c955c7812 */ /* 0x010fe200078ec0ff */
[----:B------:R-:W3:Y:S03]  /*9320*/  S2R R154, SR_TID.X ;  /* 0x00000000009a7919 */ /* 0x000ee60000002100 */
[----:B-1----:R-:W-:Y:S01]  /*9330*/  HMMA.16816.F32.BF16 R52, R60, R58, R52 ;  /* 0x0000003a3c34723c */ /* 0x002fe20000041834 */
[----:B------:R-:W1:Y:S04]  /*9340*/  LDSM.16.MT88.4 R56, [R3+UR6+0x7400] ;  /* 0x007400060338783b */ /* 0x000e680008004200 */
[----:B------:R-:W4:-:S13]  /*9350*/  LDSM.16.MT88.4 R60, [R68+UR6+0x7800] ;  /* 0x00780006443c783b */ /* 0x000f1a0008004200 */
[----:B------:R-:W-:Y:S01]  /*9360*/  HMMA.16816.F32.BF16 R72, R72, R64, R76 ;  /* 0x000000404848723c */ /* 0x000fe2000004184c */
[----:B------:R-:W4:Y:S01]  /*9370*/  LDSM.16.MT88.4 R76, [R3+UR6+0x7800] ;  /* 0x00780006034c783b */ /* 0x000f220008004200 */
[----:B------:R-:W-:-:S03]  /*9380*/  LEA.HI R92, R92, R93, RZ, 0x1e ;  /* 0x0000005d5c5c7211 */ /* 0x000fc600078ff0ff */
[----:B------:R-:W4:Y:S01]  /*9390*/  LDSM.16.MT88.4 R68, [R68+UR6+0x7c00] ;  /* 0x007c00064444783b */ /* 0x000f220008004200 */
[----:B------:R-:W4:Y:S03]  /*93a0*/  S2R R94, SR_CTAID.X ;  /* 0x00000000005e7919 */ /* 0x000f260000002500 */
[----:B------:R-:W4:Y:S01]  /*93b0*/  LDL.64 R90, [R1+0x410] ;  /* 0x00041000015a7983 */ /* 0x000f220000100a00 */
[----:B--2---:R-:W-:Y:S03]  /*93c0*/  HMMA.16816.F32.BF16 R52, R80, R64, R52 ;  /* 0x000000405034723c */ /* 0x004fe60000041834 */
[----:B------:R-:W2:Y:S11]  /*93d0*/  LDL.64 R88, [R1+0x3f8] ;  /* 0x0003f80001587983 */ /* 0x000eb60000100a00 */
[-C--:B0-----:R-:W-:Y:S01]  /*93e0*/  HMMA.16816.F32.BF16 R72, R84, R66.reuse, R72 ;  /* 0x000000425448723c */ /* 0x081fe20000041848 */
[----:B---3--:R-:W-:Y:S01]  /*93f0*/  LOP3.LUT R93, R154, 0x1c, RZ, 0xc0, !PT ;  /* 0x0000001c9a5d7812 */ /* 0x008fe200078ec0ff */
[----:B------:R-:W3:Y:S04]  /*9400*/  LDL.64 R84, [R1+0x420] ;  /* 0x0004200001547983 */ /* 0x000ee80000100a00 */
[----:B------:R-:W3:Y:S04]  /*9410*/  LDL.64 R82, [R1+0x3f0] ;  /* 0x0003f00001527983 */ /* 0x000ee80000100a00 */
[----:B-1----:R-:W-:Y:S01]  /*9420*/  HMMA.16816.F32.BF16 R52, R56, R66, R52 ;  /* 0x000000423834723c */ /* 0x002fe20000041834 */
[----:B------:R0:W1:Y:S02]  /*9430*/  LDSM.16.MT88.4 R56, [R3+UR6+0x7c00] ;  /* 0x007c00060338783b */ /* 0x0000640008004200 */
[----:B0-----:R-:W-:-:S04]  /*9440*/  LOP3.LUT R3, R100, 0x6, RZ, 0xc0, !PT ;  /* 0x0000000664037812 */ /* 0x001fc800078ec0ff */
[----:B------:R-:W-:Y:S01]  /*9450*/  LEA.HI R3, R99, R3, RZ, 0x1e ;  /* 0x0000000363037211 */ /* 0x000fe200078ff0ff */
[----:B------:R-:W-:Y:S03]  /*9460*/  BAR.SYNC.DEFER_BLOCKING 0x0 ;  /* 0x0000000000007b1d */ /* 0x000fe60000010000 */
[----:B------:R-:W-:-:S04]  /*9470*/  IADD3 R3, P3, R3, UR4, RZ ;  /* 0x0000000403037c10 */ /* 0x000fc8000ff7e0ff */
[CC--:B------:R-:W-:Y:S02]  /*9480*/  ISETP.GT.U32.AND P2, PT, R3.reuse, R92.reuse, PT ;  /* 0x0000005c0300720c */ /* 0x0c0fe40003f44070 */
[----:B------:R-:W-:Y:S02]  /*9490*/  ISETP.GE.U32.AND P1, PT, R3, R92, PT ;  /* 0x0000005c0300720c */ /* 0x000fe40003f26070 */
[----:B------:R-:W0:Y:S01]  /*94a0*/  S2R R92, SR_CTAID.X ;  /* 0x00000000005c7919 */ /* 0x000e220000002500 */
[-C--:B----4-:R-:W-:Y:S01]  /*94b0*/  HMMA.16816.F32.BF16 R60, R60, R48.reuse, R72 ;  /* 0x000000303c3c723c */ /* 0x090fe20000041848 */
[----:B------:R-:W-:Y:S01]  /*94c0*/  LEA.HI R93, R93, 0x8, RZ, 0x1e ;  /* 0x000000085d5d7811 */ /* 0x000fe200078ff0ff */
[----:B------:R-:W4:Y:S04]  /*94d0*/  LDL.64 R74, [R1+0x400] ;  /* 0x00040000014a7983 */ /* 0x000f280000100a00 */
[----:B------:R-:W-:Y:S01]  /*94e0*/  HMMA.16816.F32.BF16 R52, R76, R48, R52 ;  /* 0x000000304c34723c */ /* 0x000fe20000041834 */
[----:B------:R-:W2:Y:S01]  /*94f0*/  LDL.64 R78, [R1+0x408] ;  /* 0x00040800014e7983 */ /* 0x000ea20000100a00 */
[----:B0-----:R-:W-:-:S05]  /*9500*/  SHF.L.U32 R92, R92, 0x5, RZ ;  /* 0x000000055c5c7819 */ /* 0x001fca00000006ff */
[----:B------:R-:W-:-:S05]  /*9510*/  IMAD.IADD R92, R92, 0x1, R93 ;  /* 0x000000015c5c7824 */ /* 0x000fca00078e025d */
[CC--:B------:R-:W-:Y:S02]  /*9520*/  ISETP.GT.U32.AND P0, PT, R3.reuse, R92.reuse, PT ;  /* 0x0000005c0300720c */ /* 0x0c0fe40003f04070 */
[----:B------:R-:W-:Y:S02]  /*9530*/  ISETP.GE.U32.AND P5, PT, R3, R92, PT ;  /* 0x0000005c0300720c */ /* 0x000fe40003fa6070 */
[----:B------:R-:W0:Y:S02]  /*9540*/  S2R R92, SR_CTAID.X ;  /* 0x00000000005c7919 */ /* 0x000e240000002500 */
[-C--:B------:R-:W-:Y:S01]  /*9550*/  HMMA.16816.F32.BF16 R60, R68, R50.reuse, R60 ;  /* 0x00000032443c723c */ /* 0x080fe2000004183c */
[----:B------:R-:W3:Y:S04]  /*9560*/  LDL.64 R70, [R1+0x418] ;  /* 0x0004180001467983 */ /* 0x000ee80000100a00 */
[----:B------:R-:W4:Y:S01]  /*9570*/  LDL.LU R215, [R1] ;  /* 0x0000000001d77983 */ /* 0x000f220000300800 */
[----:B-1----:R-:W-:Y:S03]  /*9580*/  HMMA.16816.F32.BF16 R52, R56, R50, R52 ;  /* 0x000000323834723c */ /* 0x002fe60000041834 */
[----:B------:R-:W2:Y:S04]  /*9590*/  LDL.LU R165, [R1+0x4] ;  /* 0x0000040001a57983 */ /* 0x000ea80000300800 */
[----:B------:R-:W3:Y:S01]  /*95a0*/  LDL.LU R160, [R1+0x8] ;  /* 0x0000080001a07983 */ /* 0x000ee20000300800 */
[----:B------:R-:W-:-:S03]  /*95b0*/  LOP3.LUT R101, R149, 0x1c, RZ, 0xc0, !PT ;  /* 0x0000001c95657812 */ /* 0x000fc600078ec0ff */
[----:B------:R-:W4:Y:S01]  /*95c0*/  LDL.LU R161, [R1+0xc] ;  /* 0x00000c0001a17983 */ /* 0x000f220000300800 */
[----:B------:R-:W-:Y:S01]  /*95d0*/  LOP3.LUT R93, R149, 0x1c, RZ, 0xc0, !PT ;  /* 0x0000001c955d7812 */ /* 0x000fe200078ec0ff */
[----:B------:R-:W-:Y:S01]  /*95e0*/  IMAD.X R49, RZ, RZ, UR5, P3 ;  /* 0x00000005ff317e24 */ /* 0x000fe200098e06ff */
[----:B------:R-:W-:Y:S01]  /*95f0*/  LEA.HI R101, R101, 0x10, RZ, 0x1e ;  /* 0x0000001065657811 */ /* 0x000fe200078ff0ff */
[----:B------:R-:W-:Y:S01]  /*9600*/  IMAD.SHL.U32 R94, R94, 0x20, RZ ;  /* 0x000000205e5e7824 */ /* 0x000fe200078e00ff */
[----:B------:R-:W-:Y:S02]  /*9610*/  LEA.HI R93, R93, 0x18, RZ, 0x1e ;  /* 0x000000185d5d7811 */ /* 0x000fe400078ff0ff */
[----:B------:R-:W-:Y:S01]  /*9620*/  FMUL R59, R60, UR9 ;  /* 0x000000093c3b7c20 */ /* 0x000fe20008400000 */
[----:B------:R-:W-:Y:S01]  /*9630*/  FMUL R48, R61, UR9 ;  /* 0x000000093d307c20 */ /* 0x000fe20008400000 */
[C---:B------:R-:W-:Y:S01]  /*9640*/  ISETP.GT.U32.AND.EX P2, PT, R49.reuse, RZ, PT, P2 ;  /* 0x000000ff3100720c */ /* 0x040fe20003f44120 */
[----:B0-----:R-:W-:Y:S01]  /*9650*/  IMAD.SHL.U32 R92, R92, 0x20, RZ ;  /* 0x000000205c5c7824 */ /* 0x001fe200078e00ff */
[----:B------:R-:W-:Y:S01]  /*9660*/  ISETP.GE.U32.AND.EX P1, PT, R49, RZ, PT, P1 ;  /* 0x000000ff3100720c */ /* 0x000fe20003f26110 */
[----:B------:R-:W-:Y:S01]  /*9670*/  FMUL R62, R62, UR9 ;  /* 0x000000093e3e7c20 */ /* 0x000fe20008400000 */
[----:B------:R-:W-:Y:S01]  /*9680*/  IADD3 R94, R94, R101, RZ ;  /* 0x000000655e5e7210 */ /* 0x000fe20007ffe0ff */
[----:B------:R-:W-:Y:S01]  /*9690*/  FMUL R63, R63, UR9 ;  /* 0x000000093f3f7c20 */ /* 0x000fe20008400000 */
[----:B------:R-:W-:Y:S01]  /*96a0*/  IADD3 R92, R92, R93, RZ ;  /* 0x0000005d5c5c7210 */ /* 0x000fe20007ffe0ff */
[----:B------:R-:W-:Y:S01]  /*96b0*/  FMUL R51, R53, UR9 ;  /* 0x0000000935337c20 */ /* 0x000fe20008400000 */
[----:B------:R-:W-:Y:S01]  /*96c0*/  FSEL R59, R59, -INF , !P2 ;  /* 0xff8000003b3b7808 */ /* 0x000fe20005000000 */
[----:B------:R-:W-:Y:S01]  /*96d0*/  FMUL R50, R55, UR9 ;  /* 0x0000000937327c20 */ /* 0x000fe20008400000 */
[----:B------:R-:W-:Y:S01]  /*96e0*/  FSEL R48, R48, -INF , !P1 ;  /* 0xff80000030307808 */ /* 0x000fe20004800000 */
[----:B------:R-:W-:Y:S01]  /*96f0*/  FMUL R52, R52, UR9 ;  /* 0x0000000934347c20 */ /* 0x000fe20008400000 */
[CC--:B------:R-:W-:Y:S01]  /*9700*/  ISETP.GT.U32.AND P4, PT, R3.reuse, R94.reuse, PT ;  /* 0x0000005e0300720c */ /* 0x0c0fe20003f84070 */
[----:B------:R-:W0:Y:S01]  /*9710*/  S2R R64, SR_TID.X ;  /* 0x0000000000407919 */ /* 0x000e220000002100 */
[----:B------:R-:W-:-:S02]  /*9720*/  ISETP.GE.U32.AND P3, PT, R3, R94, PT ;  /* 0x0000005e0300720c */ /* 0x000fc40003f66070 */
[CC--:B------:R-:W-:Y:S01]  /*9730*/  ISETP.GT.U32.AND P2, PT, R3.reuse, R92.reuse, PT ;  /* 0x0000005c0300720c */ /* 0x0c0fe20003f44070 */
[----:B------:R-:W4:Y:S01]  /*9740*/  LDL.64 R96, [R1+0x3e0] ;  /* 0x0003e00001607983 */ /* 0x000f220000100a00 */
[----:B------:R-:W-:Y:S02]  /*9750*/  ISETP.GE.U32.AND P1, PT, R3, R92, PT ;  /* 0x0000005c0300720c */ /* 0x000fe40003f26070 */
[C---:B------:R-:W-:Y:S01]  /*9760*/  ISETP.GT.U32.AND.EX P0, PT, R49.reuse, RZ, PT, P0 ;  /* 0x000000ff3100720c */ /* 0x040fe20003f04100 */
[----:B------:R-:W4:Y:S01]  /*9770*/  LDL.64 R76, [R1+0x3d0] ;  /* 0x0003d000014c7983 */ /* 0x000f220000100a00 */
[C---:B------:R-:W-:Y:S02]  /*9780*/  ISETP.GE.U32.AND.EX P5, PT, R49.reuse, RZ, PT, P5 ;  /* 0x000000ff3100720c */ /* 0x040fe40003fa6150 */
[C---:B------:R-:W-:Y:S01]  /*9790*/  ISETP.GT.U32.AND.EX P4, PT, R49.reuse, RZ, PT, P4 ;  /* 0x000000ff3100720c */ /* 0x040fe20003f84140 */
[----:B------:R-:W4:Y:S01]  /*97a0*/  LDL.64 R80, [R1+0x3d8] ;  /* 0x0003d80001507983 */ /* 0x000f220000100a00 */
[----:B------:R-:W-:-:S02]  /*97b0*/  ISETP.GE.U32.AND.EX P3, PT, R49, RZ, PT, P3 ;  /* 0x000000ff3100720c */ /* 0x000fc40003f66130 */
[C---:B------:R-:W-:Y:S01]  /*97c0*/  ISETP.GT.U32.AND.EX P2, PT, R49.reuse, RZ, PT, P2 ;  /* 0x000000ff3100720c */ /* 0x040fe20003f44120 */
[----:B------:R-:W4:Y:S01]  /*97d0*/  LDL.64 R86, [R1+0x3c8] ;  /* 0x0003c80001567983 */ /* 0x000f220000100a00 */
[----:B------:R-:W-:Y:S01]  /*97e0*/  ISETP.GE.U32.AND.EX P1, PT, R49, RZ, PT, P1 ;  /* 0x000000ff3100720c */ /* 0x000fe20003f26110 */
[----:B------:R-:W-:Y:S01]  /*97f0*/  FMUL R49, R54, UR9 ;  /* 0x0000000936317c20 */ /* 0x000fe20008400000 */
[----:B------:R-:W-:Y:S01]  /*9800*/  FSEL R55, R62, -INF , !P0 ;  /* 0xff8000003e377808 */ /* 0x000fe20004000000 */
[----:B------:R-:W4:Y:S01]  /*9810*/  LDL.64 R100, [R1+0x340] ;  /* 0x0003400001647983 */ /* 0x000f220000100a00 */
[----:B------:R-:W-:Y:S02]  /*9820*/  FSEL R53, R63, -INF , !P5 ;  /* 0xff8000003f357808 */ /* 0x000fe40006800000 */
[----:B------:R-:W-:Y:S01]  /*9830*/  FSEL R49, R49, -INF , !P2 ;  /* 0xff80000031317808 */ /* 0x000fe20005000000 */
[----:B------:R-:W4:Y:S01]  /*9840*/  LDL.64 R98, [R1+0x338] ;  /* 0x0003380001627983 */ /* 0x000f220000100a00 */
[----:B------:R-:W-:-:S02]  /*9850*/  FMNMX R62, R55, R53, !PT ;  /* 0x00000035373e7209 */ /* 0x000fc40007800000 */
[----:B------:R-:W-:Y:S01]  /*9860*/  FSEL R50, R50, -INF , !P1 ;  /* 0xff80000032327808 */ /* 0x000fe20004800000 */
[----:B------:R-:W4:Y:S01]  /*9870*/  LDL.64 R104, [R1+0x2a0] ;  /* 0x0002a00001687983 */ /* 0x000f220000100a00 */
[----:B------:R-:W-:Y:S02]  /*9880*/  FSEL R52, R52, -INF , !P4 ;  /* 0xff80000034347808 */ /* 0x000fe40006000000 */
[----:B------:R-:W-:Y:S01]  /*9890*/  FSEL R51, R51, -INF , !P3 ;  /* 0xff80000033337808 */ /* 0x000fe20005800000 */
[----:B------:R-:W1:Y:S01]  /*98a0*/  SHFL.BFLY PT, R57, R62, 0x2, 0x1f ;  /* 0x0c401f003e397f89 */ /* 0x000e6200000e0000 */
[----:B------:R-:W-:Y:S02]  /*98b0*/  FMNMX R63, R49, R50, !PT ;  /* 0x00000032313f7209 */ /* 0x000fe40007800000 */
[----:B------:R-:W-:Y:S02]  /*98c0*/  FMNMX R58, R59, R48, !PT ;  /* 0x000000303b3a7209 */ /* 0x000fe40007800000 */
[----:B------:R-:W-:Y:S01]  /*98d0*/  FMNMX R54, R52, R51, !PT ;  /* 0x0000003334367209 */ /* 0x000fe20007800000 */
[----:B------:R-:W0:Y:S04]  /*98e0*/  SHFL.BFLY PT, R3, R63, 0x2, 0x1f ;  /* 0x0c401f003f037f89 */ /* 0x000e2800000e0000 */
[----:B------:R-:W0:Y:S04]  /*98f0*/  SHFL.BFLY PT, R60, R58, 0x2, 0x1f ;  /* 0x0c401f003a3c7f89 */ /* 0x000e2800000e0000 */
[----:B------:R-:W0:Y:S01]  /*9900*/  SHFL.BFLY PT, R56, R54, 0x2, 0x1f ;  /* 0x0c401f0036387f89 */ /* 0x000e2200000e0000 */
[----:B-1----:R-:W-:-:S05]  /*9910*/  FMNMX R62, R62, R57, !PT ;  /* 0x000000393e3e7209 */ /* 0x002fca0007800000 */
[----:B------:R-:W1:Y:S01]  /*9920*/  SHFL.BFLY PT, R57, R62, 0x1, 0x1f ;  /* 0x0c201f003e397f89 */ /* 0x000e6200000e0000 */
[----:B0-----:R-:W-:Y:S02]  /*9930*/  FMNMX R63, R63, R3, !PT ;  /* 0x000000033f3f7209 */ /* 0x001fe40007800000 */
[----:B------:R-:W-:-:S03]  /*9940*/  FMNMX R58, R58, R60, !PT ;  /* 0x0000003c3a3a7209 */ /* 0x000fc60007800000 */
[----:B------:R-:W0:Y:S01]  /*9950*/  SHFL.BFLY PT, R3, R63, 0x1, 0x1f ;  /* 0x0c201f003f037f89 */ /* 0x000e2200000e0000 */
[----:B------:R-:W-:-:S03]  /*9960*/  FMNMX R54, R54, R56, !PT ;  /* 0x0000003836367209 */ /* 0x000fc60007800000 */
[----:B------:R-:W0:Y:S04]  /*9970*/  SHFL.BFLY PT, R60, R58, 0x1, 0x1f ;  /* 0x0c201f003a3c7f89 */ /* 0x000e2800000e0000 */
[----:B------:R-:W0:Y:S01]  /*9980*/  SHFL.BFLY PT, R56, R54, 0x1, 0x1f ;  /* 0x0c201f0036387f89 */ /* 0x000e2200000e0000 */
[----:B------:R-:W-:Y:S02]  /*9990*/  LOP3.LUT R64, R64, 0x7f, RZ, 0xc0, !PT ;  /* 0x0000007f40407812 */ /* 0x000fe400078ec0ff */
[----:B-1----:R-:W-:Y:S02]  /*99a0*/  FMNMX R62, R62, R57, !PT ;  /* 0x000000393e3e7209 */ /* 0x002fe40007800000 */
[----:B------:R-:W-:Y:S02]  /*99b0*/  LOP3.LUT R57, R148, 0x1c, RZ, 0xc0, !PT ;  /* 0x0000001c94397812 */ /* 0x000fe400078ec0ff */
[----:B0-----:R-:W-:-:S03]  /*99c0*/  FMNMX R63, R63, R3, !PT ;  /* 0x000000033f3f7209 */ /* 0x001fc60007800000 */
[C---:B------:R-:W-:Y:S01]  /*99d0*/  IMAD.SHL.U32 R208, R57.reuse, 0x4, RZ ;  /* 0x0000000439d07824 */ /* 0x040fe200078e00ff */
[----:B------:R-:W-:Y:S02]  /*99e0*/  SHF.R.U32.HI R3, RZ, 0x3, R64 ;  /* 0x00000003ff037819 */ /* 0x000fe40000011640 */
[C---:B------:R-:W-:Y:S02]  /*99f0*/  LEA.HI R92, R57.reuse, 0x8, RZ, 0x1e ;  /* 0x00000008395c7811 */ /* 0x040fe400078ff0ff */
[C---:B------:R-:W-:Y:S02]  /*9a00*/  LEA.HI R94, R57.reuse, 0x10, RZ, 0x1e ;  /* 0x00000010395e7811 */ /* 0x040fe400078ff0ff */
[----:B------:R-:W-:Y:S02]  /*9a10*/  FMNMX R58, R58, R60, !PT ;  /* 0x0000003c3a3a7209 */ /* 0x000fe40007800000 */
[----:B------:R-:W-:Y:S01]  /*9a20*/  FMNMX R54, R54, R56, !PT ;  /* 0x0000003836367209 */ /* 0x000fe20007800000 */
[----:B------:R-:W-:Y:S01]  /*9a30*/  VIADD R56, R208, UR6 ;  /* 0x00000006d0387c36 */ /* 0x000fe20008000000 */
[----:B------:R-:W-:-:S02]  /*9a40*/  LEA.HI R60, R57, 0x18, RZ, 0x1e ;  /* 0x00000018393c7811 */ /* 0x000fc400078ff0ff */
[----:B------:R-:W-:Y:S02]  /*9a50*/  LOP3.LUT R57, R3, 0xc, RZ, 0xc0, !PT ;  /* 0x0000000c03397812 */ /* 0x000fe400078ec0ff */
[----:B------:R-:W-:Y:S02]  /*9a60*/  LEA R92, R92, UR6, 0x4 ;  /* 0x000000065c5c7c11 */ /* 0x000fe4000f8e20ff */
[----:B------:R-:W-:Y:S02]  /*9a70*/  LEA R94, R94, UR6, 0x4 ;  /* 0x000000065e5e7c11 */ /* 0x000fe4000f8e20ff */
[----:B------:R-:W-:Y:S01]  /*9a80*/  LEA R3, R60, UR6, 0x4 ;  /* 0x000000063c037c11 */ /* 0x000fe2000f8e20ff */
[C---:B------:R-:W-:Y:S01]  /*9a90*/  IMAD.IADD R61, R57.reuse, 0x1, R92 ;  /* 0x00000001393d7824 */ /* 0x040fe200078e025c */
[----:B------:R-:W-:Y:S01]  /*9aa0*/  IADD3 R56, R56, R57, RZ ;  /* 0x0000003938387210 */ /* 0x000fe20007ffe0ff */
[C---:B------:R-:W-:Y:S01]  /*9ab0*/  IMAD.IADD R60, R57.reuse, 0x1, R94 ;  /* 0x00000001393c7824 */ /* 0x040fe200078e025e */
[----:B------:R-:W-:-:S03]  /*9ac0*/  IADD3 R57, R57, R3, RZ ;  /* 0x0000000339397210 */ /* 0x000fc60007ffe0ff */
[----:B------:R0:W-:Y:S04]  /*9ad0*/  @!P6 STS [R56+0x8000], R58 ;  /* 0x0080003a3800e388 */ /* 0x0001e80000000800 */
[----:B------:R-:W-:Y:S04]  /*9ae0*/  @!P6 STS [R61+0x8000], R62 ;  /* 0x0080003e3d00e388 */ /* 0x000fe80000000800 */
[----:B------:R-:W-:Y:S04]  /*9af0*/  @!P6 STS [R60+0x8000], R54 ;  /* 0x008000363c00e388 */ /* 0x000fe80000000800 */
[----:B------:R-:W-:Y:S01]  /*9b00*/  @!P6 STS [R57+0x8000], R63 ;  /* 0x0080003f3900e388 */ /* 0x000fe20000000800 */
[----:B0-----:R-:W-:Y:S01]  /*9b10*/  LEA R58, R64, UR6, 0x2 ;  /* 0x00000006403a7c11 */ /* 0x001fe2000f8e10ff */
[----:B------:R-:W-:Y:S06]  /*9b20*/  BAR.SYNC.DEFER_BLOCKING 0x0 ;  /* 0x0000000000007b1d */ /* 0x000fec0000010000 */
[----:B------:R-:W0:Y:S04]  /*9b30*/  LDS R54, [R58+0x8000] ;  /* 0x008000003a367984 */ /* 0x000e280000000800 */
[----:B0-----:R-:W0:Y:S02]  /*9b40*/  SHFL.BFLY PT, R62, R54, 0x2, 0x1f ;  /* 0x0c401f00363e7f89 */ /* 0x001e2400000e0000 */
[----:B0-----:R-:W-:-:S05]  /*9b50*/  FMNMX R62, R54, R62, !PT ;  /* 0x0000003e363e7209 */ /* 0x001fca0007800000 */
[----:B------:R-:W0:Y:S02]  /*9b60*/  SHFL.BFLY PT, R54, R62, 0x1, 0x1f ;  /* 0x0c201f003e367f89 */ /* 0x000e2400000e0000 */
[----:B0-----:R-:W-:-:S05]  /*9b70*/  FMNMX R54, R62, R54, !PT ;  /* 0x000000363e367209 */ /* 0x001fca0007800000 */
[----:B------:R-:W-:Y:S01]  /*9b80*/  @!P6 STS [R58+0x8000], R54 ;  /* 0x008000363a00e388 */ /* 0x000fe20000000800 */
[----:B------:R-:W-:Y:S06]  /*9b90*/  BAR.SYNC.DEFER_BLOCKING 0x0 ;  /* 0x0000000000007b1d */ /* 0x000fec0000010000 */
[----:B------:R-:W2:Y:S04]  /*9ba0*/  LDS R222, [R208+UR6+0x8000] ;  /* 0x00800006d0de7984 */ /* 0x000ea80008000800 */
[----:B------:R-:W3:Y:S04]  /*9bb0*/  LDS R221, [R92+0x8000] ;  /* 0x008000005cdd7984 */ /* 0x000ee80000000800 */
[----:B------:R-:W4:Y:S04]  /*9bc0*/  LDS R220, [R94+0x8000] ;  /* 0x008000005edc7984 */ /* 0x000f280000000800 */
[----:B------:R-:W0:Y:S01]  /*9bd0*/  LDS R219, [R3+0x8000] ;  /* 0x0080000003db7984 */ /* 0x000e220000000800 */
[----:B--2---:R-:W-:-:S02]  /*9be0*/  FMNMX R222, R222, R165, !PT ;  /* 0x000000a5dede7209 */ /* 0x004fc40007800000 */
[----:B---3--:R-:W-:-:S03]  /*9bf0*/  FMNMX R221, R221, R160, !PT ;  /* 0x000000a0dddd7209 */ /* 0x008fc60007800000 */
[--C-:B------:R-:W-:Y:S01]  /*9c00*/  FADD R59, R59, -R222.reuse ;  /* 0x800000de3b3b7221 */ /* 0x100fe20000000000 */
[----:B------:R-:W-:Y:S01]  /*9c10*/  FADD R48, R48, -R222 ;  /* 0x800000de30307221 */ /* 0x000fe20000000000 */
[----:B----4-:R-:W-:Y:S02]  /*9c20*/  FMNMX R220, R220, R161, !PT ;  /* 0x000000a1dcdc7209 */ /* 0x010fe40007800000 */
[----:B------:R-:W-:Y:S01]  /*9c30*/  FMUL R54, R59, 1.4426950216293334961 ;  /* 0x3fb8aa3b3b367820 */ /* 0x000fe20000400000 */
[----:B------:R-:W-:Y:S01]  /*9c40*/  FADD R59, R55, -R221 ;  /* 0x800000dd373b7221 */ /* 0x000fe20000000000 */
[----:B------:R-:W-:Y:S01]  /*9c50*/  FMUL R48, R48, 1.4426950216293334961 ;  /* 0x3fb8aa3b30307820 */ /* 0x000fe20000400000 */
[----:B0-----:R-:W-:Y:S01]  /*9c60*/  FMNMX R219, R219, R215, !PT ;  /* 0x000000d7dbdb7209 */ /* 0x001fe20007800000 */
[--C-:B------:R-:W-:Y:S01]  /*9c70*/  FADD R51, R51, -R220.reuse ;  /* 0x800000dc33337221 */ /* 0x100fe20000000000 */
[----:B------:R-:W-:Y:S01]  /*9c80*/  FMUL R59, R59, 1.4426950216293334961 ;  /* 0x3fb8aa3b3b3b7820 */ /* 0x000fe20000400000 */
[----:B------:R0:W-:Y:S01]  /*9c90*/  MUFU.EX2 R55, R48 ;  /* 0x0000003000377308 */ /* 0x0001e20000000800 */
[----:B------:R-:W-:Y:S01]  /*9ca0*/  FADD R52, R52, -R220 ;  /* 0x800000dc34347221 */ /* 0x000fe20000000000 */
[----:B------:R-:W-:Y:S01]  /*9cb0*/  FMUL R51, R51, 1.4426950216293334961 ;  /* 0x3fb8aa3b33337820 */ /* 0x000fe20000400000 */
[----:B------:R-:W-:Y:S01]  /*9cc0*/  FADD R50, R50, -R219 ;  /* 0x800000db32327221 */ /* 0x000fe20000000000 */
[----:B0-----:R-:W-:-:S04]  /*9cd0*/  FADD R48, R53, -R221 ;  /* 0x800000dd35307221 */ /* 0x001fc80000000000 */
[----:B------:R0:W-:Y:S01]  /*9ce0*/  MUFU.EX2 R53, R59 ;  /* 0x0000003b00357308 */ /* 0x0001e20000000800 */
[----:B------:R-:W-:Y:S01]  /*9cf0*/  FMUL R52, R52, 1.4426950216293334961 ;  /* 0x3fb8aa3b34347820 */ /* 0x000fe20000400000 */
[----:B------:R-:W-:Y:S01]  /*9d00*/  FMUL R48, R48, 1.4426950216293334961 ;  /* 0x3fb8aa3b30307820 */ /* 0x000fe20000400000 */
[----:B------:R-:W-:Y:S01]  /*9d10*/  FMUL R50, R50, 1.4426950216293334961 ;  /* 0x3fb8aa3b32327820 */ /* 0x000fe20000400000 */
[----:B0-----:R-:W-:-:S04]  /*9d20*/  FADD R59, R49, -R219 ;  /* 0x800000db313b7221 */ /* 0x001fc80000000000 */
[----:B------:R0:W-:Y:S02]  /*9d30*/  MUFU.EX2 R49, R51 ;  /* 0x0000003300317308 */ /* 0x0001e40000000800 */
[----:B0-----:R-:W-:-:S06]  /*9d40*/  FMUL R51, R59, 1.4426950216293334961 ;  /* 0x3fb8aa3b3b337820 */ /* 0x001fcc0000400000 */
[----:B------:R-:W0:Y:S08]  /*9d50*/  MUFU.EX2 R54, R54 ;  /* 0x0000003600367308 */ /* 0x000e300000000800 */
[----:B------:R-:W1:Y:S08]  /*9d60*/  MUFU.EX2 R48, R48 ;  /* 0x0000003000307308 */ /* 0x000e700000000800 */
[----:B------:R-:W2:Y:S08]  /*9d70*/  MUFU.EX2 R52, R52 ;  /* 0x0000003400347308 */ /* 0x000eb00000000800 */
[----:B------:R-:W-:Y:S08]  /*9d80*/  MUFU.EX2 R51, R51 ;  /* 0x0000003300337308 */ /* 0x000ff00000000800 */
[----:B------:R-:W3:Y:S01]  /*9d90*/  MUFU.EX2 R50, R50 ;  /* 0x0000003200327308 */ /* 0x000ee20000000800 */
[----:B0-----:R-:W-:Y:S01]  /*9da0*/  FADD R67, R54, R55 ;  /* 0x0000003736437221 */ /* 0x001fe20000000000 */
[----:B-1----:R-:W-:Y:S01]  /*9db0*/  FADD R65, R53, R48 ;  /* 0x0000003035417221 */ /* 0x002fe20000000000 */
[----:B--2---:R-:W-:-:S03]  /*9dc0*/  FADD R64, R52, R49 ;  /* 0x0000003134407221 */ /* 0x004fc60000000000 */
[----:B------:R-:W0:Y:S04]  /*9dd0*/  SHFL.BFLY PT, R68, R67, 0x2, 0x1f ;  /* 0x0c401f0043447f89 */ /* 0x000e2800000e0000 */
[----:B------:R-:W1:Y:S01]  /*9de0*/  SHFL.BFLY PT, R66, R65, 0x2, 0x1f ;  /* 0x0c401f0041427f89 */ /* 0x000e6200000e0000 */
[----:B---3--:R-:W-:-:S03]  /*9df0*/  FADD R63, R51, R50 ;  /* 0x00000032333f7221 */ /* 0x008fc60000000000 */
[----:B------:R-:W2:Y:S04]  /*9e00*/  SHFL.BFLY PT, R62, R64, 0x2, 0x1f ;  /* 0x0c401f00403e7f89 */ /* 0x000ea800000e0000 */
[----:B------:R-:W3:Y:S01]  /*9e10*/  SHFL.BFLY PT, R59, R63, 0x2, 0x1f ;  /* 0x0c401f003f3b7f89 */ /* 0x000ee200000e0000 */
[----:B0-----:R-:W-:Y:S01]  /*9e20*/  FADD R68, R67, R68 ;  /* 0x0000004443447221 */ /* 0x001fe20000000000 */
[----:B-1----:R-:W-:-:S04]  /*9e30*/  FADD R66, R65, R66 ;  /* 0x0000004241427221 */ /* 0x002fc80000000000 */
[----:B------:R-:W0:Y:S01]  /*9e40*/  SHFL.BFLY PT, R67, R68, 0x1, 0x1f ;  /* 0x0c201f0044437f89 */ /* 0x000e2200000e0000 */
[----:B--2---:R-:W-:-:S03]  /*9e50*/  FADD R62, R64, R62 ;  /* 0x0000003e403e7221 */ /* 0x004fc60000000000 */
[----:B------:R-:W1:Y:S01]  /*9e60*/  SHFL.BFLY PT, R65, R66, 0x1, 0x1f ;  /* 0x0c201f0042417f89 */ /* 0x000e6200000e0000 */
[----:B---3--:R-:W-:-:S03]  /*9e70*/  FADD R64, R63, R59 ;  /* 0x0000003b3f407221 */ /* 0x008fc60000000000 */
[----:B------:R-:W2:Y:S04]  /*9e80*/  SHFL.BFLY PT, R63, R62, 0x1, 0x1f ;  /* 0x0c201f003e3f7f89 */ /* 0x000ea800000e0000 */
[----:B------:R-:W3:Y:S01]  /*9e90*/  SHFL.BFLY PT, R59, R64, 0x1, 0x1f ;  /* 0x0c201f00403b7f89 */ /* 0x000ee200000e0000 */
[----:B0-----:R-:W-:Y:S01]  /*9ea0*/  FADD R67, R68, R67 ;  /* 0x0000004344437221 */ /* 0x001fe20000000000 */
[----:B------:R-:W-:Y:S01]  /*9eb0*/  BAR.SYNC.DEFER_BLOCKING 0x0 ;  /* 0x0000000000007b1d */ /* 0x000fe20000010000 */
[----:B-1----:R-:W-:Y:S01]  /*9ec0*/  FADD R65, R66, R65 ;  /* 0x0000004142417221 */ /* 0x002fe20000000000 */
[----:B------:R-:W-:Y:S01]  /*9ed0*/  IMAD.WIDE R102, R0, 0x2, R74 ;  /* 0x0000000200667825 */ /* 0x000fe200078e024a */
[----:B------:R-:W-:-:S03]  /*9ee0*/  SHF.R.S32.HI R73, RZ, 0x6, R148 ;  /* 0x00000006ff497819 */ /* 0x000fc60000011494 */
[----:B------:R-:W4:Y:S01]  /*9ef0*/  LDL.64 R74, [R1+0x3a8] ;  /* 0x0003a800014a7983 */ /* 0x000f220000100a00 */
[----:B--2---:R-:W-:-:S03]  /*9f00*/  FADD R63, R62, R63 ;  /* 0x0000003f3e3f7221 */ /* 0x004fc60000000000 */
[----:B------:R-:W2:Y:S01]  /*9f10*/  LDL.64 R68, [R1+0x388] ;  /* 0x0003880001447983 */ /* 0x000ea20000100a00 */
[----:B---3--:R-:W-:-:S03]  /*9f20*/  FADD R59, R64, R59 ;  /* 0x0000003b403b7221 */ /* 0x008fc60000000000 */
[----:B------:R0:W-:Y:S04]  /*9f30*/  @!P6 STS [R56+0x8000], R67 ;  /* 0x008000433800e388 */ /* 0x0001e80000000800 */
[----:B------:R-:W-:Y:S04]  /*9f40*/  @!P6 STS [R61+0x8000], R65 ;  /* 0x008000413d00e388 */ /* 0x000fe80000000800 */
[----:B------:R-:W-:Y:S04]  /*9f50*/  @!P6 STS [R60+0x8000], R63 ;  /* 0x0080003f3c00e388 */ /* 0x000fe80000000800 */
[----:B------:R-:W-:Y:S01]  /*9f60*/  @!P6 STS [R57+0x8000], R59 ;  /* 0x0080003b3900e388 */ /* 0x000fe20000000800 */
[----:B------:R-:W-:Y:S01]  /*9f70*/  BAR.SYNC.DEFER_BLOCKING 0x0 ;  /* 0x0000000000007b1d */ /* 0x000fe20000010000 */
[----:B------:R-:W-:-:S02]  /*9f80*/  LOP3.LUT R62, R148, 0x3f, RZ, 0xc0, !PT ;  /* 0x0000003f943e7812 */ /* 0x000fc400078ec0ff */
[----:B------:R-:W-:-:S03]  /*9f90*/  SGXT R73, R73, 0x1 ;  /* 0x000000014949781a */ /* 0x000fc60000000200 */
[----:B0-----:R-:W3:Y:S04]  /*9fa0*/  LDL.64 R66, [R1+0x3e8] ;  /* 0x0003e80001427983 */ /* 0x001ee80000100a00 */
[----:B------:R-:W0:Y:S04]  /*9fb0*/  LDS R56, [R58+0x8000] ;  /* 0x008000003a387984 */ /* 0x000e280000000800 */
[----:B0-----:R-:W0:Y:S02]  /*9fc0*/  SHFL.BFLY PT, R57, R56, 0x2, 0x1f ;  /* 0x0c401f0038397f89 */ /* 0x001e2400000e0000 */
[----:B0-----:R-:W-:-:S05]  /*9fd0*/  FADD R57, R56, R57 ;  /* 0x0000003938397221 */ /* 0x001fca0000000000 */
[----:B------:R-:W0:Y:S02]  /*9fe0*/  SHFL.BFLY PT, R59, R57, 0x1, 0x1f ;  /* 0x0c201f00393b7f89 */ /* 0x000e2400000e0000 */
[----:B0-----:R-:W-:Y:S01]  /*9ff0*/  FADD R59, R57, R59 ;  /* 0x0000003b393b7221 */ /* 0x001fe20000000000 */
[----:B------:R-:W-:Y:S02]  /*a000*/  IMAD.WIDE R56, R0, 0x2, R70 ;  /* 0x0000000200387825 */ /* 0x000fe400078e0246 */
[----:B------:R-:W2:Y:S04]  /*a010*/  LDL.64 R70, [R1+0x3b8] ;  /* 0x0003b80001467983 */ /* 0x000ea80000100a00 */
[----:B------:R0:W-:Y:S01]  /*a020*/  @!P6 STS [R58+0x8000], R59 ;  /* 0x0080003b3a00e388 */ /* 0x0001e20000000800 */
[----:B------:R-:W-:Y:S01]  /*a030*/  BAR.SYNC.DEFER_BLOCKING 0x0 ;  /* 0x0000000000007b1d */ /* 0x000fe20000010000 */
[----:B------:R-:W-:-:S02]  /*a040*/  IMAD.SHL.U32 R62, R62, 0x2, RZ ;  /* 0x000000023e3e7824 */ /* 0x000fc400078e00ff */
[----:B------:R-:W-:-:S03]  /*a050*/  IMAD.WIDE R64, R0, 0x2, R90 ;  /* 0x0000000200407825 */ /* 0x000fc600078e025a */
[----:B------:R-:W-:Y:S01]  /*a060*/  LOP3.LUT R73, R62, 0x90, R73, 0x78, !PT ;  /* 0x000000903e497812 */ /* 0x000fe200078e7849 */
[C---:B------:R-:W-:Y:S01]  /*a070*/  IMAD.WIDE R62, R0.reuse, 0x2, R78 ;  /* 0x00000002003e7825 */ /* 0x040fe200078e024e */
[----:B------:R-:W3:Y:S03]  /*a080*/  LDL.64 R90, [R1+0x3a0] ;  /* 0x0003a000015a7983 */ /* 0x000ee60000100a00 */
[C---:B0-----:R-:W-:Y:S01]  /*a090*/  IMAD.WIDE R58, R0.reuse, 0x2, R88 ;  /* 0x00000002003a7825 */ /* 0x041fe200078e0258 */
[----:B------:R-:W3:Y:S03]  /*a0a0*/  LDL.64 R78, [R1+0x3b0] ;  /* 0x0003b000014e7983 */ /* 0x000ee60000100a00 */
[C---:B------:R-:W-:Y:S01]  /*a0b0*/  IMAD.WIDE R60, R0.reuse, 0x2, R84 ;  /* 0x00000002003c7825 */ /* 0x040fe200078e0254 */
[----:B------:R-:W3:Y:S04]  /*a0c0*/  LDL.64 R88, [R1+0x398] ;  /* 0x0003980001587983 */ /* 0x000ee80000100a00 */
[----:B------:R-:W3:Y:S04]  /*a0d0*/  LDL.64 R84, [R1+0x3c0] ;  /* 0x0003c00001547983 */ /* 0x000ee80000100a00 */
[----:B------:R0:W3:Y:S04]  /*a0e0*/  LDG.E.U16 R93, desc[UR10][R64.64] ;  /* 0x0000000a405d7981 */ /* 0x0000e8000c1e1500 */
[----:B------:R1:W3:Y:S04]  /*a0f0*/  LDG.E.U16 R182, desc[UR10][R58.64] ;  /* 0x0000000a3ab67981 */ /* 0x0002e8000c1e1500 */
[----:B------:R1:W3:Y:S01]  /*a100*/  LDG.E.U16 R180, desc[UR10][R56.64] ;  /* 0x0000000a38b47981 */ /* 0x0002e2000c1e1500 */
[----:B0-----:R-:W-:-:S03]  /*a110*/  IMAD.WIDE R64, R0, 0x2, R96 ;  /* 0x0000000200407825 */ /* 0x001fc600078e0260 */
[----:B------:R0:W3:Y:S01]  /*a120*/  LDG.E.U16 R181, desc[UR10][R62.64] ;  /* 0x0000000a3eb57981 */ /* 0x0000e2000c1e1500 */
[----:B-1----:R-:W-:-:S03]  /*a130*/  IMAD.WIDE R58, R0, 0x2, R76 ;  /* 0x00000002003a7825 */ /* 0x002fc600078e024c */
[----:B------:R-:W3:Y:S01]  /*a140*/  LDL.64 R76, [R1+0x378] ;  /* 0x00037800014c7983 */ /* 0x000ee20000100a00 */
[----:B------:R-:W-:-:S03]  /*a150*/  IMAD.WIDE R56, R0, 0x2, R82 ;  /* 0x0000000200387825 */ /* 0x000fc600078e0252 */
[----:B------:R-:W3:Y:S04]  /*a160*/  LDG.E.U16 R148, desc[UR10][R64.64] ;  /* 0x0000000a40947981 */ /* 0x000ee8000c1e1500 */
[----:B------:R-:W3:Y:S04]  /*a170*/  LDL.64 R82, [R1+0x390] ;  /* 0x0003900001527983 */ /* 0x000ee80000100a00 */
[----:B------:R4:W3:Y:S01]  /*a180*/  LDG.E.U16 R149, desc[UR10][R58.64] ;  /* 0x0000000a3a957981 */ /* 0x0008e2000c1e1500 */
[----:B0-----:R-:W-:-:S03]  /*a190*/  IMAD.WIDE R62, R0, 0x2, R80 ;  /* 0x00000002003e7825 */ /* 0x001fc600078e0250 */
[----:B------:R-:W3:Y:S04]  /*a1a0*/  LDL.64 R80, [R1+0x380] ;  /* 0x0003800001507983 */ /* 0x000ee80000100a00 */
[----:B------:R0:W3:Y:S04]  /*a1b0*/  LDG.E.U16 R95, desc[UR10][R56.64] ;  /* 0x0000000a385f7981 */ /* 0x0000e8000c1e1500 */
[----:B------:R1:W3:Y:S04]  /*a1c0*/  LDG.E.U16 R184, desc[UR10][R62.64] ;  /* 0x0000000a3eb87981 */ /* 0x0002e8000c1e1500 */
[----:B------:R-:W3:Y:S04]  /*a1d0*/  LDL.64 R96, [R1+0x330] ;  /* 0x0003300001607983 */ /* 0x000ee80000100a00 */
[----:B------:R-:W3:Y:S04]  /*a1e0*/  LDG.E.U16 R102, desc[UR10][R102.64] ;  /* 0x0000000a66667981 */ /* 0x000ee8000c1e1500 */
[----:B------:R-:W3:Y:S04]  /*a1f0*/  LDG.E.U16 R60, desc[UR10][R60.64] ;  /* 0x0000000a3c3c7981 */ /* 0x000ee8000c1e1500 */
[----:B------:R-:W-:Y:S01]  /*a200*/  LDS R208, [R208+UR6+0x8000] ;  /* 0x00800006d0d07984 */ /* 0x000fe20008000800 */
[----:B----4-:R-:W-:-:S03]  /*a210*/  IMAD.WIDE R58, R0, 0x2, R74 ;  /* 0x00000002003a7825 */ /* 0x010fc600078e024a */
[----:B------:R-:W4:Y:S01]  /*a220*/  LDL.64 R74, [R1+0x348] ;  /* 0x00034800014a7983 */ /* 0x000f220000100a00 */
[----:B--2---:R-:W-:-:S03]  /*a230*/  IMAD.WIDE R64, R0, 0x2, R70 ;  /* 0x0000000200407825 */ /* 0x004fc600078e0246 */
[----:B------:R-:W2:Y:S04]  /*a240*/  LDG.E.U16 R187, desc[UR10][R58.64] ;  /* 0x0000000a3abb7981 */ /* 0x000ea8000c1e1500 */
[----:B------:R-:W4:Y:S01]  /*a250*/  LDL.64 R70, [R1+0x358] ;  /* 0x0003580001467983 */ /* 0x000f220000100a00 */
[----:B0-----:R-:W-:-:S03]  /*a260*/  IMAD.WIDE R56, R0, 0x2, R86 ;  /* 0x0000000200387825 */ /* 0x001fc600078e0256 */
[----:B------:R-:W2:Y:S01]  /*a270*/  LDL.64 R86, [R1+0x370] ;  /* 0x0003700001567983 */ /* 0x000ea20000100a00 */
[----:B---3--:R-:W-:-:S03]  /*a280*/  IMAD.WIDE R66, R0, 0x2, R66 ;  /* 0x0000000200427825 */ /* 0x008fc600078e0242 */
[----:B------:R0:W3:Y:S04]  /*a290*/  LDG.E.U16 R185, desc[UR10][R56.64] ;  /* 0x0000000a38b97981 */ /* 0x0000e8000c1e1500 */
[----:B------:R0:W3:Y:S01]  /*a2a0*/  LDG.E.U16 R183, desc[UR10][R66.64] ;  /* 0x0000000a42b77981 */ /* 0x0000e2000c1e1500 */
[----:B-1----:R-:W-:-:S03]  /*a2b0*/  IMAD.WIDE R62, R0, 0x2, R78 ;  /* 0x00000002003e7825 */ /* 0x002fc600078e024e */
[----:B------:R-:W3:Y:S01]  /*a2c0*/  LDG.E.U16 R186, desc[UR10][R64.64] ;  /* 0x0000000a40ba7981 */ /* 0x000ee2000c1e1500 */
[----:B0-----:R-:W-:-:S03]  /*a2d0*/  IMAD.WIDE R56, R0, 0x2, R90 ;  /* 0x0000000200387825 */ /* 0x001fc600078e025a */
[----:B------:R-:W2:Y:S04]  /*a2e0*/  LDL.64 R78, [R1+0x350] ;  /* 0x00035000014e7983 */ /* 0x000ea80000100a00 */
[----:B------:R0:W3:Y:S01]  /*a2f0*/  LDG.E.U16 R155, desc[UR10][R62.64] ;  /* 0x0000000a3e9b7981 */ /* 0x0000e2000c1e1500 */
[----:B------:R-:W-:-:S03]  /*a300*/  IMAD.WIDE R66, R0, 0x2, R84 ;  /* 0x0000000200427825 */ /* 0x000fc600078e0254 */
[----:B------:R1:W3:Y:S04]  /*a310*/  LDG.E.U16 R150, desc[UR10][R56.64] ;  /* 0x0000000a38967981 */ /* 0x0002e8000c1e1500 */
[----:B------:R-:W3:Y:S01]  /*a320*/  LDL.64 R84, [R1+0x360] ;  /* 0x0003600001547983 */ /* 0x000ee20000100a00 */
[----:B0-----:R-:W-:-:S03]  /*a330*/  IMAD.WIDE R62, R0, 0x2, R68 ;  /* 0x00000002003e7825 */ /* 0x001fc600078e0244 */
[----:B------:R-:W3:Y:S04]  /*a340*/  LDL.64 R68, [R1+0x328] ;  /* 0x0003280001447983 */ /* 0x000ee80000100a00 */
[----:B------:R4:W3:Y:S01]  /*a350*/  LDG.E.U16 R157, desc[UR10][R62.64] ;  /* 0x0000000a3e9d7981 */ /* 0x0008e2000c1e1500 */
[----:B-1----:R-:W-:-:S03]  /*a360*/  IMAD.WIDE R56, R0, 0x2, R76 ;  /* 0x0000000200387825 */ /* 0x002fc600078e024c */
[----:B------:R-:W3:Y:S04]  /*a370*/  LDG.E.U16 R154, desc[UR10][R66.64] ;  /* 0x0000000a429a7981 */ /* 0x000ee8000c1e1500 */
[----:B------:R-:W3:Y:S01]  /*a380*/  LDL.64 R76, [R1+0x308] ;  /* 0x00030800014c7983 */ /* 0x000ee20000100a00 */
[----:B------:R-:W-:-:S03]  /*a390*/  IMAD.WIDE R64, R0, 0x2, R82 ;  /* 0x0000000200407825 */ /* 0x000fc600078e0252 */
[----:B------:R0:W3:Y:S04]  /*a3a0*/  LDG.E.U16 R158, desc[UR10][R56.64] ;  /* 0x0000000a389e7981 */ /* 0x0000e8000c1e1500 */
[----:B------:R-:W3:Y:S01]  /*a3b0*/  LDL.64 R82, [R1+0x318] ;  /* 0x0003180001527983 */ /* 0x000ee20000100a00 */
[----:B------:R-:W-:-:S03]  /*a3c0*/  IMAD.WIDE R58, R0, 0x2, R80 ;  /* 0x00000002003a7825 */ /* 0x000fc600078e0250 */
[----:B------:R-:W3:Y:S04]  /*a3d0*/  LDL.64 R90, [R1+0x2f8] ;  /* 0x0002f800015a7983 */ /* 0x000ee80000100a00 */
[----:B------:R-:W3:Y:S01]  /*a3e0*/  LDL.64 R80, [R1+0x310] ;  /* 0x0003100001507983 */ /* 0x000ee20000100a00 */
[----:B----4-:R-:W-:-:S03]  /*a3f0*/  IMAD.WIDE R62, R0, 0x2, R70 ;  /* 0x00000002003e7825 */ /* 0x010fc600078e0246 */
[----:B------:R2:W4:Y:S04]  /*a400*/  LDG.E.U16 R168, desc[UR10][R58.64] ;  /* 0x0000000a3aa87981 */ /* 0x000528000c1e1500 */
[----:B------:R-:W4:Y:S01]  /*a410*/  LDL.64 R70, [R1+0x300] ;  /* 0x0003000001467983 */ /* 0x000f220000100a00 */
[----:B0-----:R-:W-:-:S03]  /*a420*/  IMAD.WIDE R56, R0, 0x2, R74 ;  /* 0x0000000200387825 */ /* 0x001fc600078e024a */
[----:B------:R-:W4:Y:S01]  /*a430*/  LDL.64 R74, [R1+0x2d8] ;  /* 0x0002d800014a7983 */ /* 0x000f220000100a00 */
[----:B------:R-:W-:-:S03]  /*a440*/  IMAD.WIDE R66, R0, 0x2, R88 ;  /* 0x0000000200427825 */ /* 0x000fc600078e0258 */
[----:B------:R-:W4:Y:S04]  /*a450*/  LDL.64 R88, [R1+0x320] ;  /* 0x0003200001587983 */ /* 0x000f280000100a00 */
[----:B------:R0:W4:Y:S01]  /*a460*/  LDG.E.U16 R156, desc[UR10][R66.64] ;  /* 0x0000000a429c7981 */ /* 0x000122000c1e1500 */
[----:B--2---:R-:W-:-:S03]  /*a470*/  IMAD.WIDE R58, R0, 0x2, R78 ;  /* 0x00000002003a7825 */ /* 0x004fc600078e024e */
[----:B------:R1:W2:Y:S04]  /*a480*/  LDG.E.U16 R170, desc[UR10][R62.64] ;  /* 0x0000000a3eaa7981 */ /* 0x0002a8000c1e1500 */
[----:B------:R3:W2:Y:S01]  /*a490*/  LDG.E.U16 R166, desc[UR10][R58.64] ;  /* 0x0000000a3aa67981 */ /* 0x0006a2000c1e1500 */
[----:B0-----:R-:W-:-:S03]  /*a4a0*/  IMAD.WIDE R66, R0, 0x2, R86 ;  /* 0x0000000200427825 */ /* 0x001fc600078e0256 */
[----:B------:R-:W2:Y:S01]  /*a4b0*/  LDL.64 R86, [R1+0x2f0] ;  /* 0x0002f00001567983 */ /* 0x000ea20000100a00 */
[----:B-1----:R-:W-:-:S03]  /*a4c0*/  IMAD.WIDE R62, R0, 0x2, R96 ;  /* 0x00000002003e7825 */ /* 0x002fc600078e0260 */
[----:B------:R0:W2:Y:S01]  /*a4d0*/  LDG.E.U16 R151, desc[UR10][R64.64] ;  /* 0x0000000a40977981 */ /* 0x0000a2000c1e1500 */
[----:B---3--:R-:W-:-:S03]  /*a4e0*/  IMAD.WIDE R58, R0, 0x2, R68 ;  /* 0x00000002003a7825 */ /* 0x008fc600078e0244 */
[----:B------:R1:W3:Y:S04]  /*a4f0*/  LDG.E.U16 R169, desc[UR10][R66.64] ;  /* 0x0000000a42a97981 */ /* 0x0002e8000c1e1500 */
[----:B------:R-:W3:Y:S01]  /*a500*/  LDL.64 R68, [R1+0x2d0] ;  /* 0x0002d00001447983 */ /* 0x000ee20000100a00 */
[----:B0-----:R-:W-:-:S03]  /*a510*/  IMAD.WIDE R64, R0, 0x2, R84 ;  /* 0x0000000200407825 */ /* 0x001fc600078e0254 */
[----:B------:R0:W3:Y:S01]  /*a520*/  LDG.E.U16 R162, desc[UR10][R62.64] ;  /* 0x0000000a3ea27981 */ /* 0x0000e2000c1e1500 */
[----:B-1----:R-:W-:-:S03]  /*a530*/  IMAD.WIDE R66, R0, 0x2, R100 ;  /* 0x0000000200427825 */ /* 0x002fc600078e0264 */
[----:B------:R-:W3:Y:S04]  /*a540*/  LDL.64 R84, [R1+0x2e8] ;  /* 0x0002e80001547983 */ /* 0x000ee80000100a00 */
[----:B------:R-:W3:Y:S01]  /*a550*/  LDL.64 R78, [R1+0x2e0] ;  /* 0x0002e000014e7983 */ /* 0x000ee20000100a00 */
[----:B0-----:R-:W-:-:S03]  /*a560*/  IMAD.WIDE R62, R0, 0x2, R76 ;  /* 0x00000002003e7825 */ /* 0x001fc600078e024c */
[----:B------:R-:W3:Y:S04]  /*a570*/  LDL.64 R76, [R1+0x2b0] ;  /* 0x0002b000014c7983 */ /* 0x000ee80000100a00 */
[----:B------:R0:W3:Y:S04]  /*a580*/  LDG.E.U16 R167, desc[UR10][R66.64] ;  /* 0x0000000a42a77981 */ /* 0x0000e8000c1e1500 */
[----:B------:R-:W3:Y:S04]  /*a590*/  LDG.E.U16 R189, desc[UR10][R58.64] ;  /* 0x0000000a3abd7981 */ /* 0x000ee8000c1e1500 */
[----:B------:R-:W3:Y:S01]  /*a5a0*/  LDL.64 R96, [R1+0x288] ;  /* 0x0002880001607983 */ /* 0x000ee20000100a00 */
[----:B0-----:R-:W-:-:S03]  /*a5b0*/  IMAD.WIDE R66, R0, 0x2, R82 ;  /* 0x0000000200427825 */ /* 0x001fc600078e0252 */
[----:B------:R-:W3:Y:S04]  /*a5c0*/  LDL.64 R82, [R1+0x2c0] ;  /* 0x0002c00001527983 */ /* 0x000ee80000100a00 */
[----:B------:R0:W3:Y:S04]  /*a5d0*/  LDG.E.U16 R159, desc[UR10][R64.64] ;  /* 0x0000000a409f7981 */ /* 0x0000e8000c1e1500 */
[----:B------:R-:W3:Y:S04]  /*a5e0*/  LDG.E.U16 R171, desc[UR10][R56.64] ;  /* 0x0000000a38ab7981 */ /* 0x000ee8000c1e1500 */
[----:B------:R-:W3:Y:S01]  /*a5f0*/  LDG.E.U16 R190, desc[UR10][R66.64] ;  /* 0x0000000a42be7981 */ /* 0x000ee2000c1e1500 */
[----:B0-----:R-:W-:-:S03]  /*a600*/  IMAD.WIDE R64, R0, 0x2, R98 ;  /* 0x0000000200407825 */ /* 0x001fc600078e0262 */
[----:B------:R-:W3:Y:S04]  /*a610*/  LDL.64 R100, [R1+0x298] ;  /* 0x0002980001647983 */ /* 0x000ee80000100a00 */
[----:B------:R0:W3:Y:S04]  /*a620*/  LDG.E.U16 R188, desc[UR10][R64.64] ;  /* 0x0000000a40bc7981 */ /* 0x0000e8000c1e1500 */
[----:B------:R-:W3:Y:S04]  /*a630*/  LDL.64 R98, [R1+0x290] ;  /* 0x0002900001627983 */ /* 0x000ee80000100a00 */
[----:B------:R-:W3:Y:S01]  /*a640*/  LDG.E.U16 R191, desc[UR10][R62.64] ;  /* 0x0000000a3ebf7981 */ /* 0x000ee2000c1e1500 */
[----:B0-----:R-:W-:-:S03]  /*a650*/  IMAD.WIDE R64, R0, 0x2, R80 ;  /* 0x0000000200407825 */ /* 0x001fc600078e0250 */
[----:B------:R-:W3:Y:S04]  /*a660*/  LDL.64 R80, [R1+0x2b8] ;  /* 0x0002b80001507983 */ /* 0x000ee80000100a00 */
[----:B------:R-:W3:Y:S01]  /*a670*/  LDG.E.U16 R164, desc[UR10][R64.64] ;  /* 0x0000000a40a47981 */ /* 0x000ee2000c1e1500 */
[----:B----4-:R-:W-:-:S03]  /*a680*/  IMAD.WIDE R58, R0, 0x2, R70 ;  /* 0x00000002003a7825 */ /* 0x010fc600078e0246 */
[----:B------:R-:W4:Y:S04]  /*a690*/  LDL.64 R70, [R1+0x2a8] ;  /* 0x0002a80001467983 */ /* 0x000f280000100a00 */
[----:B------:R0:W4:Y:S02]  /*a6a0*/  LDG.E.U16 R252, desc[UR10][R58.64] ;  /* 0x0000000a3afc7981 */ /* 0x000124000c1e1500 */
[C---:B0-----:R-:W-:Y:S02]  /*a6b0*/  IMAD.WIDE R58, R0.reuse, 0x2, R74 ;  /* 0x00000002003a7825 */ /* 0x041fe400078e024a */
[----:B------:R-:W4:Y:S02]  /*a6c0*/  LDL.64 R74, [R1+0x260] ;  /* 0x00026000014a7983 */ /* 0x000f240000100a00 */
[----:B------:R-:W-:-:S02]  /*a6d0*/  IMAD.WIDE R56, R0, 0x2, R88 ;  /* 0x0000000200387825 */ /* 0x000fc400078e0258 */
[----:B------:R-:W4:Y:S04]  /*a6e0*/  LDL.64 R88, [R1+0x2c8] ;  /* 0x0002c80001587983 */ /* 0x000f280000100a00 */
[----:B------:R0:W4:Y:S01]  /*a6f0*/  LDG.E.U16 R163, desc[UR10][R56.64] ;  /* 0x0000000a38a37981 */ /* 0x000122000c1e1500 */
[----:B--2---:R-:W-:-:S03]  /*a700*/  IMAD.WIDE R66, R0, 0x2, R86 ;  /* 0x0000000200427825 */ /* 0x004fc600078e0256 */
[----:B------:R-:W2:Y:S04]  /*a710*/  LDL.64 R86, [R1+0x280] ;  /* 0x0002800001567983 */ /* 0x000ea80000100a00 */
[----:B------:R-:W2:Y:S01]  /*a720*/  LDG.E.U16 R247, desc[UR10][R58.64] ;  /* 0x0000000a3af77981 */ /* 0x000ea2000c1e1500 */
[----:B0-----:R-:W-:-:S03]  /*a730*/  IMAD.WIDE R56, R0, 0x2, R90 ;  /* 0x0000000200387825 */ /* 0x001fc600078e025a */
[----:B------:R-:W2:Y:S04]  /*a740*/  LDL.64 R90, [R1+0x258] ;  /* 0x00025800015a7983 */ /* 0x000ea80000100a00 */
[----:B------:R0:W2:Y:S01]  /*a750*/  LDG.E.U16 R251, desc[UR10][R56.64] ;  /* 0x0000000a38fb7981 */ /* 0x0000a2000c1e1500 */
[----:B---3--:R-:W-:-:S03]  /*a760*/  IMAD.WIDE R64, R0, 0x2, R84 ;  /* 0x0000000200407825 */ /* 0x008fc600078e0254 */
[----:B------:R-:W3:Y:S01]  /*a770*/  LDL.64 R84, [R1+0x270] ;  /* 0x0002700001547983 */ /* 0x000ee20000100a00 */
[----:B------:R-:W-:-:S03]  /*a780*/  IMAD.WIDE R62, R0, 0x2, R78 ;  /* 0x00000002003e7825 */ /* 0x000fc600078e024e */
[----:B------:R-:W3:Y:S01]  /*a790*/  LDL.64 R78, [R1+0x268] ;  /* 0x00026800014e7983 */ /* 0x000ee20000100a00 */
[----:B0-----:R-:W-:-:S03]  /*a7a0*/  IMAD.WIDE R56, R0, 0x2, R68 ;  /* 0x0000000200387825 */ /* 0x001fc600078e0244 */
[----:B------:R-:W3:Y:S01]  /*a7b0*/  LDL.64 R68, [R1+0x278] ;  /* 0x0002780001447983 */ /* 0x000ee20000100a00 */
[----:B------:R-:W-:-:S03]  /*a7c0*/  IMAD.WIDE R58, R0, 0x2, R76 ;  /* 0x00000002003a7825 */ /* 0x000fc600078e024c */
[----:B------:R0:W3:Y:S04]  /*a7d0*/  LDG.E.U16 R249, desc[UR10][R64.64] ;  /* 0x0000000a40f97981 */ /* 0x0000e8000c1e1500 */
[----:B------:R-:W3:Y:S04]  /*a7e0*/  LDG.E.U16 R245, desc[UR10][R56.64] ;  /* 0x0000000a38f57981 */ /* 0x000ee8000c1e1500 */
[----:B------:R1:W3:Y:S01]  /*a7f0*/  LDG.E.U16 R237, desc[UR10][R58.64] ;  /* 0x0000000a3aed7981 */ /* 0x0002e2000c1e1500 */
[----:B0-----:R-:W-:-:S03]  /*a800*/  IMAD.WIDE R64, R0, 0x2, R82 ;  /* 0x0000000200407825 */ /* 0x001fc600078e0252 */
[----:B------:R-:W3:Y:S04]  /*a810*/  LDL.64 R82, [R1+0x248] ;  /* 0x0002480001527983 */ /* 0x000ee80000100a00 */
[----:B------:R-:W3:Y:S01]  /*a820*/  LDL.64 R76, [R1+0x238] ;  /* 0x00023800014c7983 */ /* 0x000ee20000100a00 */
[----:B-1----:R-:W-:-:S03]  /*a830*/  IMAD.WIDE R58, R0, 0x2, R96 ;  /* 0x00000002003a7825 */ /* 0x002fc600078e0260 */
[----:B------:R0:W3:Y:S04]  /*a840*/  LDG.E.U16 R248, desc[UR10][R62.64] ;  /* 0x0000000a3ef87981 */ /* 0x0000e8000c1e1500 */
[----:B------:R1:W3:Y:S04]  /*a850*/  LDG.E.U16 R227, desc[UR10][R58.64] ;  /* 0x0000000a3ae37981 */ /* 0x0002e8000c1e1500 */
[----:B------:R1:W3:Y:S04]  /*a860*/  LDG.E.U16 R250, desc[UR10][R66.64] ;  /* 0x0000000a42fa7981 */ /* 0x0002e8000c1e1500 */
[----:B------:R1:W3:Y:S04]  /*a870*/  LDG.E.U16 R241, desc[UR10][R64.64] ;  /* 0x0000000a40f17981 */ /* 0x0002e8000c1e1500 */
[----:B------:R-:W3:Y:S01]  /*a880*/  LDL.64 R96, [R1+0x168] ;  /* 0x0001680001607983 */ /* 0x000ee20000100a00 */
[----:B0-----:R-:W-:-:S03]  /*a890*/  IMAD.WIDE R62, R0, 0x2, R80 ;  /* 0x00000002003e7825 */ /* 0x001fc600078e0250 */
[----:B------:R-:W3:Y:S01]  /*a8a0*/  LDL.64 R80, [R1+0x240] ;  /* 0x0002400001507983 */ /* 0x000ee20000100a00 */
[----:B----4-:R-:W-:-:S03]  /*a8b0*/  IMAD.WIDE R56, R0, 0x2, R70 ;  /* 0x0000000200387825 */ /* 0x010fc600078e0246 */
[----:B------:R0:W4:Y:S04]  /*a8c0*/  LDG.E.U16 R239, desc[UR10][R62.64] ;  /* 0x0000000a3eef7981 */ /* 0x000128000c1e1500 */
[----:B------:R-:W4:Y:S01]  /*a8d0*/  LDL.64 R70, [R1+0x230] ;  /* 0x0002300001467983 */ /* 0x000f220000100a00 */
[----:B-1----:R-:W-:-:S03]  /*a8e0*/  IMAD.WIDE R58, R0, 0x2, R74 ;  /* 0x00000002003a7825 */ /* 0x002fc600078e024a */
[----:B------:R2:W4:Y:S04]  /*a8f0*/  LDG.E.U16 R235, desc[UR10][R56.64] ;  /* 0x0000000a38eb7981 */ /* 0x000528000c1e1500 */
[----:B------:R-:W4:Y:S01]  /*a900*/  LDL.64 R74, [R1+0x208] ;  /* 0x00020800014a7983 */ /* 0x000f220000100a00 */
[----:B------:R-:W-:-:S03]  /*a910*/  IMAD.WIDE R66, R0, 0x2, R88 ;  /* 0x0000000200427825 */ /* 0x000fc600078e0258 */
[----:B------:R-:W4:Y:S01]  /*a920*/  LDL.64 R88, [R1+0x250] ;  /* 0x0002500001587983 */ /* 0x000f220000100a00 */
[----:B------:R-:W-:-:S03]  /*a930*/  IMAD.WIDE R64, R0, 0x2, R100 ;  /* 0x0000000200407825 */ /* 0x000fc600078e0264 */
[----:B------:R1:W4:Y:S01]  /*a940*/  LDG.E.U16 R243, desc[UR10][R66.64] ;  /* 0x0000000a42f37981 */ /* 0x000322000c1e1500 */
[----:B0-----:R-:W-:-:S03]  /*a950*/  IMAD.WIDE R62, R0, 0x2, R98 ;  /* 0x00000002003e7825 */ /* 0x001fc600078e0262 */
[----:B------:R3:W4:Y:S01]  /*a960*/  LDG.E.U16 R231, desc[UR10][R64.64] ;  /* 0x0000000a40e77981 */ /* 0x000722000c1e1500 */
[----:B--2---:R-:W-:-:S03]  /*a970*/  IMAD.WIDE R56, R0, 0x2, R86 ;  /* 0x0000000200387825 */ /* 0x004fc600078e0256 */
[----:B------:R0:W2:Y:S01]  /*a980*/  LDG.E.U16 R229, desc[UR10][R62.64] ;  /* 0x0000000a3ee57981 */ /* 0x0000a2000c1e1500 */
[----:B-1----:R-:W-:-:S03]  /*a990*/  IMAD.WIDE R66, R0, 0x2, R104 ;  /* 0x0000000200427825 */ /* 0x002fc600078e0268 */
[----:B------:R-:W2:Y:S04]  /*a9a0*/  LDG.E.U16 R225, desc[UR10][R56.64] ;  /* 0x0000000a38e17981 */ /* 0x000ea8000c1e1500 */
[----:B------:R1:W2:Y:S01]  /*a9b0*/  LDG.E.U16 R233, desc[UR10][R66.64] ;  /* 0x0000000a42e97981 */ /* 0x0002a2000c1e1500 */
[----:B---3--:R-:W-:-:S03]  /*a9c0*/  IMAD.WIDE R64, R0, 0x2, R84 ;  /* 0x0000000200407825 */ /* 0x008fc600078e0254 */
[----:B------:R-:W3:Y:S01]  /*a9d0*/  LDL.64 R84, [R1+0x218] ;  /* 0x0002180001547983 */ /* 0x000ee20000100a00 */
[----:B0-----:R-:W-:-:S03]  /*a9e0*/  IMAD.WIDE R62, R0, 0x2, R78 ;  /* 0x00000002003e7825 */ /* 0x001fc600078e024e */
[----:B------:R-:W2:Y:S01]  /*a9f0*/  LDL.64 R78, [R1+0x210] ;  /* 0x00021000014e7983 */ /* 0x000ea20000100a00 */
[----:B-1----:R-:W-:-:S03]  /*aa00*/  IMAD.WIDE R66, R0, 0x2, R68 ;  /* 0x0000000200427825 */ /* 0x002fc600078e0244 */
[----:B------:R-:W2:Y:S01]  /*aa10*/  LDL.64 R68, [R1+0x228] ;  /* 0x0002280001447983 */ /* 0x000ea20000100a00 */
[----:B------:R-:W-:-:S03]  /*aa20*/  IMAD.WIDE R56, R0, 0x2, R90 ;  /* 0x0000000200387825 */ /* 0x000fc600078e025a */
[----:B------:R0:W2:Y:S04]  /*aa30*/  LDG.E.U16 R217, desc[UR10][R64.64] ;  /* 0x0000000a40d97981 */ /* 0x0000a8000c1e1500 */
[----:B------:R-:W2:Y:S04]  /*aa40*/  LDG.E.U16 R203, desc[UR10][R56.64] ;  /* 0x0000000a38cb7981 */ /* 0x000ea8000c1e1500 */
[----:B------:R-:W2:Y:S01]  /*aa50*/  LDL.64 R86, [R1+0x220] ;  /* 0x0002200001567983 */ /* 0x000ea20000100a00 */
[----:B0-----:R-:W-:-:S03]  /*aa60*/  IMAD.WIDE R64, R0, 0x2, R82 ;  /* 0x0000000200407825 */ /* 0x001fc600078e0252 */
[----:B------:R-:W2:Y:S04]  /*aa70*/  LDL.64 R82, [R1+0x200] ;  /* 0x0002000001527983 */ /* 0x000ea80000100a00 */
[----:B------:R0:W2:Y:S04]  /*aa80*/  LDG.E.U16 R205, desc[UR10][R58.64] ;  /* 0x0000000a3acd7981 */ /* 0x0000a8000c1e1500 */
[----:B------:R1:W2:Y:S04]  /*aa90*/  LDG.E.U16 R207, desc[UR10][R62.64] ;  /* 0x0000000a3ecf7981 */ /* 0x0002a8000c1e1500 */
[----:B------:R-:W2:Y:S01]  /*aaa0*/  LDG.E.U16 R223, desc[UR10][R66.64] ;  /* 0x0000000a42df7981 */ /* 0x000ea2000c1e1500 */
[----:B0-----:R-:W-:-:S03]  /*aab0*/  IMAD.WIDE R58, R0, 0x2, R76 ;  /* 0x00000002003a7825 */ /* 0x001fc600078e024c */
[----:B------:R-:W2:Y:S04]  /*aac0*/  LDL.64 R76, [R1+0x1f0] ;  /* 0x0001f000014c7983 */ /* 0x000ea80000100a00 */
[----:B------:R-:W2:Y:S04]  /*aad0*/  LDG.E.U16 R111, desc[UR10][R58.64] ;  /* 0x0000000a3a6f7981 */ /* 0x000ea8000c1e1500 */
[----:B------:R-:W2:Y:S01]  /*aae0*/  LDG.E.U16 R115, desc[UR10][R64.64] ;  /* 0x0000000a40737981 */ /* 0x000ea2000c1e1500 */
[----:B-1----:R-:W-:-:S03]  /*aaf0*/  IMAD.WIDE R62, R0, 0x2, R80 ;  /* 0x00000002003e7825 */ /* 0x002fc600078e0250 */
[----:B------:R-:W2:Y:S04]  /*ab00*/  LDL.64 R90, [R1+0x1d8] ;  /* 0x0001d800015a7983 */ /* 0x000ea80000100a00 */
[----:B------:R-:W2:Y:S04]  /*ab10*/  LDL.64 R80, [R1+0x1f8] ;  /* 0x0001f80001507983 */ /* 0x000ea80000100a00 */
[----:B------:R-:W2:Y:S04]  /*ab20*/  LDG.E.U16 R113, desc[UR10][R62.64] ;  /* 0x0000000a3e717981 */ /* 0x000ea8000c1e1500 */
[----:B------:R-:W2:Y:S04]  /*ab30*/  LDL.64 R98, [R1+0x190] ;  /* 0x0001900001627983 */ /* 0x000ea80000100a00 */
[----:B------:R-:W2:Y:S01]  /*ab40*/  LDL.64 R100, [R1+0x130] ;  /* 0x0001300001647983 */ /* 0x000ea20000100a00 */
[----:B----4-:R-:W-:-:S03]  /*ab50*/  IMAD.WIDE R56, R0, 0x2, R70 ;  /* 0x0000000200387825 */ /* 0x010fc600078e0246 */
[----:B------:R-:W4:Y:S04]  /*ab60*/  LDL.64 R70, [R1+0x1e8] ;  /* 0x0001e80001467983 */ /* 0x000f280000100a00 */
[----:B------:R0:W4:Y:S02]  /*ab70*/  LDG.E.U16 R109, desc[UR10][R56.64] ;  /* 0x0000000a386d7981 */ /* 0x000124000c1e1500 */
[C---:B0-----:R-:W-:Y:S02]  /*ab80*/  IMAD.WIDE R56, R0.reuse, 0x2, R74 ;  /* 0x0000000200387825 */ /* 0x041fe400078e024a */
[----:B------:R-:W4:Y:S02]  /*ab90*/  LDL.64 R74, [R1+0x1c8] ;  /* 0x0001c800014a7983 */ /* 0x000f240000100a00 */
[----:B------:R-:W-:-:S02]  /*aba0*/  IMAD.WIDE R66, R0, 0x2, R88 ;  /* 0x0000000200427825 */ /* 0x000fc400078e0258 */
[----:B------:R-:W4:Y:S04]  /*abb0*/  LDG.E.U16 R89, desc[UR10][R56.64] ;  /* 0x0000000a38597981 */ /* 0x000f28000c1e1500 */
[----:B------:R0:W4:Y:S01]  /*abc0*/  LDG.E.U16 R201, desc[UR10][R66.64] ;  /* 0x0000000a42c97981 */ /* 0x000122000c1e1500 */
[----:B---3--:R-:W-:-:S03]  /*abd0*/  IMAD.WIDE R62, R0, 0x2, R84 ;  /* 0x00000002003e7825 */ /* 0x008fc600078e0254 */
[----:B------:R-:W3:Y:S01]  /*abe0*/  LDL.64 R84, [R1+0x1c0] ;  /* 0x0001c00001547983 */ /* 0x000ee20000100a00 */
[----:B--2---:R-:W-:-:S03]  /*abf0*/  IMAD.WIDE R58, R0, 0x2, R78 ;  /* 0x00000002003a7825 */ /* 0x004fc600078e024e */
[----:B------:R-:W2:Y:S01]  /*ac00*/  LDL.64 R78, [R1+0x1d0] ;  /* 0x0001d000014e7983 */ /* 0x000ea20000100a00 */
[----:B0-----:R-:W-:-:S03]  /*ac10*/  IMAD.WIDE R66, R0, 0x2, R68 ;  /* 0x0000000200427825 */ /* 0x001fc600078e0244 */
[----:B------:R-:W3:Y:S04]  /*ac20*/  LDL.64 R68, [R1+0x1e0] ;  /* 0x0001e00001447983 */ /* 0x000ee80000100a00 */
[----:B------:R0:W2:Y:S04]  /*ac30*/  LDG.E.U16 R107, desc[UR10][R66.64] ;  /* 0x0000000a426b7981 */ /* 0x0000a8000c1e1500 */
[----:B------:R-:W2:Y:S01]  /*ac40*/  LDG.E.U16 R72, desc[UR10][R58.64] ;  /* 0x0000000a3a487981 */ /* 0x000ea2000c1e1500 */
[----:B------:R-:W-:-:S03]  /*ac50*/  IMAD.WIDE R64, R0, 0x2, R86 ;  /* 0x0000000200407825 */ /* 0x000fc600078e0256 */
[----:B------:R1:W2:Y:S01]  /*ac60*/  LDG.E.U16 R103, desc[UR10][R62.64] ;  /* 0x0000000a3e677981 */ /* 0x0002a2000c1e1500 */
[----:B0-----:R-:W-:-:S03]  /*ac70*/  IMAD.WIDE R66, R0, 0x2, R82 ;  /* 0x0000000200427825 */ /* 0x001fc600078e0252 */
[----:B------:R-:W2:Y:S04]  /*ac80*/  LDL.64 R82, [R1+0x1b0] ;  /* 0x0001b00001527983 */ /* 0x000ea80000100a00 */
[----:B------:R0:W2:Y:S01]  /*ac90*/  LDG.E.U16 R105, desc[UR10][R64.64] ;  /* 0x0000000a40697981 */ /* 0x0000a2000c1e1500 */
[----:B-1----:R-:W-:-:S03]  /*aca0*/  IMAD.WIDE R62, R0, 0x2, R76 ;  /* 0x00000002003e7825 */ /* 0x002fc600078e024c */
[----:B------:R-:W2:Y:S01]  /*acb0*/  LDL.64 R76, [R1+0x1b8] ;  /* 0x0001b800014c7983 */ /* 0x000ea20000100a00 */
[----:B0-----:R-:W-:-:S03]  /*acc0*/  IMAD.WIDE R64, R0, 0x2, R80 ;  /* 0x0000000200407825 */ /* 0x001fc600078e0250 */
[----:B------:R-:W2:Y:S04]  /*acd0*/  LDL.64 R80, [R1+0x1a8] ;  /* 0x0001a80001507983 */ /* 0x000ea80000100a00 */
[----:B------:R-:W2:Y:S01]  /*ace0*/  LDG.E.U16 R88, desc[UR10][R64.64] ;  /* 0x0000000a40587981 */ /* 0x000ea2000c1e1500 */
[----:B----4-:R-:W-:-:S03]  /*acf0*/  IMAD.WIDE R58, R0, 0x2, R70 ;  /* 0x00000002003a7825 */ /* 0x010fc600078e0246 */
[----:B------:R-:W4:Y:S04]  /*ad00*/  LDG.E.U16 R70, desc[UR10][R62.64] ;  /* 0x0000000a3e467981 */ /* 0x000f28000c1e1500 */
[----:B------:R0:W4:Y:S04]  /*ad10*/  LDG.E.U16 R87, desc[UR10][R58.64] ;  /* 0x0000000a3a577981 */ /* 0x000128000c1e1500 */
[----:B------:R-:W4:Y:S01]  /*ad20*/  LDG.E.U16 R71, desc[UR10][R66.64] ;  /* 0x0000000a42477981 */ /* 0x000f22000c1e1500 */
[----:B0-----:R-:W-:-:S03]  /*ad30*/  IMAD.WIDE R58, R0, 0x2, R74 ;  /* 0x00000002003a7825 */ /* 0x001fc600078e024a */
[----:B------:R-:W4:Y:S01]  /*ad40*/  LDL.64 R74, [R1+0x198] ;  /* 0x00019800014a7983 */ /* 0x000f220000100a00 */
[----:B---3--:R-:W-:-:S05]  /*ad50*/  IMAD.WIDE R56, R0, 0x2, R68 ;  /* 0x0000000200387825 */ /* 0x008fca00078e0244 */
[----:B------:R0:W3:Y:S01]  /*ad60*/  LDG.E.U16 R69, desc[UR10][R56.64] ;  /* 0x0000000a38457981 */ /* 0x0000e2000c1e1500 */
[----:B--2---:R-:W-:-:S03]  /*ad70*/  IMAD.WIDE R62, R0, 0x2, R78 ;  /* 0x00000002003e7825 */ /* 0x004fc600078e024e */
[----:B------:R-:W2:Y:S04]  /*ad80*/  LDL.64 R78, [R1+0x1a0] ;  /* 0x0001a000014e7983 */ /* 0x000ea80000100a00 */
[----:B------:R-:W3:Y:S01]  /*ad90*/  LDG.E.U16 R68, desc[UR10][R62.64] ;  /* 0x0000000a3e447981 */ /* 0x000ee2000c1e1500 */
[----:B0-----:R-:W-:-:S03]  /*ada0*/  IMAD.WIDE R56, R0, 0x2, R84 ;  /* 0x0000000200387825 */ /* 0x001fc600078e0254 */
[----:B------:R0:W3:Y:S04]  /*adb0*/  LDG.E.U16 R85, desc[UR10][R58.64] ;  /* 0x0000000a3a557981 */ /* 0x0000e8000c1e1500 */
[----:B------:R1:W3:Y:S01]  /*adc0*/  LDG.E.U16 R67, desc[UR10][R56.64] ;  /* 0x0000000a38437981 */ /* 0x0002e2000c1e1500 */
[----:B0-----:R-:W-:-:S04]  /*add0*/  IMAD.WIDE R58, R0, 0x2, R82 ;  /* 0x00000002003a7825 */ /* 0x001fc800078e0252 */
[C---:B------:R-:W-:Y:S01]  /*ade0*/  IMAD.WIDE R62, R0.reuse, 0x2, R76 ;  /* 0x00000002003e7825 */ /* 0x040fe200078e024c */
[----:B------:R4:W3:Y:S04]  /*adf0*/  LDG.E.U16 R66, desc[UR10][R58.64] ;  /* 0x0000000a3a427981 */ /* 0x0008e8000c1e1500 */
[----:B------:R-:W3:Y:S01]  /*ae00*/  LDL.64 R76, [R1+0x188] ;  /* 0x00018800014c7983 */ /* 0x000ee20000100a00 */
[----:B------:R-:W-:-:S03]  /*ae10*/  IMAD.WIDE R64, R0, 0x2, R90 ;  /* 0x0000000200407825 */ /* 0x000fc600078e025a */
[----:B------:R-:W3:Y:S04]  /*ae20*/  LDG.E.U16 R84, desc[UR10][R62.64] ;  /* 0x0000000a3e547981 */ /* 0x000ee8000c1e1500 */
[----:B------:R-:W3:Y:S01]  /*ae30*/  LDG.E.U16 R86, desc[UR10][R64.64] ;  /* 0x0000000a40567981 */ /* 0x000ee2000c1e1500 */
[----:B-1----:R-:W-:-:S03]  /*ae40*/  IMAD.WIDE R56, R0, 0x2, R80 ;  /* 0x0000000200387825 */ /* 0x002fc600078e0250 */
[----:B------:R-:W3:Y:S04]  /*ae50*/  LDL.64 R90, [R1+0x180] ;  /* 0x00018000015a7983 */ /* 0x000ee80000100a00 */
[----:B------:R-:W3:Y:S04]  /*ae60*/  LDL.64 R80, [R1+0x178] ;  /* 0x0001780001507983 */ /* 0x000ee80000100a00 */
[----:B------:R0:W3:Y:S01]  /*ae70*/  LDG.E.U16 R83, desc[UR10][R56.64] ;  /* 0x0000000a38537981 */ /* 0x0000e2000c1e1500 */
[----:B----4-:R-:W-:-:S03]  /*ae80*/  IMAD.WIDE R58, R0, 0x2, R74 ;  /* 0x00000002003a7825 */ /* 0x010fc600078e024a */
[----:B------:R-:W4:Y:S01]  /*ae90*/  LDL.64 R74, [R1+0x170] ;  /* 0x00017000014a7983 */ /* 0x000f220000100a00 */
[----:B0-----:R-:W-:-:S03]  /*aea0*/  IMAD.WIDE R56, R0, 0x2, R98 ;  /* 0x0000000200387825 */ /* 0x001fc600078e0262 */
[----:B------:R-:W4:Y:S04]  /*aeb0*/  LDG.E.U16 R82, desc[UR10][R58.64] ;  /* 0x0000000a3a527981 */ /* 0x000f28000c1e1500 */
[----:B------:R-:W4:Y:S04]  /*aec0*/  LDG.E.U16 R64, desc[UR10][R56.64] ;  /* 0x0000000a38407981 */ /* 0x000f28000c1e1500 */
[----:B------:R-:W4:Y:S01]  /*aed0*/  LDL.64 R98, [R1+0x150] ;  /* 0x0001500001627983 */ /* 0x000f220000100a00 */
[----:B--2---:R-:W-:-:S03]  /*aee0*/  IMAD.WIDE R62, R0, 0x2, R78 ;  /* 0x00000002003e7825 */ /* 0x004fc600078e024e */
[----:B------:R-:W2:Y:S04]  /*aef0*/  LDL.64 R78, [R1+0x160] ;  /* 0x00016000014e7983 */ /* 0x000ea80000100a00 */
[----:B------:R3:W2:Y:S02]  /*af00*/  LDG.E.U16 R65, desc[UR10][R62.64] ;  /* 0x0000000a3e417981 */ /* 0x0006a4000c1e1500 */
[C---:B---3--:R-:W-:Y:S02]  /*af10*/  IMAD.WIDE R62, R0.reuse, 0x2, R76 ;  /* 0x00000002003e7825 */ /* 0x048fe400078e024c */
[----:B------:R-:W3:Y:S02]  /*af20*/  LDL.64 R76, [R1+0x148] ;  /* 0x00014800014c7983 */ /* 0x000ee40000100a00 */
[----:B------:R-:W-:-:S02]  /*af30*/  IMAD.WIDE R56, R0, 0x2, R80 ;  /* 0x0000000200387825 */ /* 0x000fc400078e0250 */
[----:B------:R-:W3:Y:S02]  /*af40*/  LDG.E.U16 R81, desc[UR10][R62.64] ;  /* 0x0000000a3e517981 */ /* 0x000ee4000c1e1500 */
[C---:B----4-:R-:W-:Y:S02]  /*af50*/  IMAD.WIDE R74, R0.reuse, 0x2, R74 ;  /* 0x00000002004a7825 */ /* 0x050fe400078e024a */
[----:B------:R-:W4:Y:S04]  /*af60*/  LDG.E.U16 R80, desc[UR10][R56.64] ;  /* 0x0000000a38507981 */ /* 0x000f28000c1e1500 */
[----:B------:R-:W4:Y:S04]  /*af70*/  LDG.E.U16 R62, desc[UR10][R74.64] ;  /* 0x0000000a4a3e7981 */ /* 0x000f28000c1e1500 */
[----:B------:R-:W3:Y:S01]  /*af80*/  LDL.64 R74, [R1+0x158] ;  /* 0x00015800014a7983 */ /* 0x000ee20000100a00 */
[----:B------:R-:W-:-:S03]  /*af90*/  IMAD.WIDE R58, R0, 0x2, R90 ;  /* 0x00000002003a7825 */ /* 0x000fc600078e025a */
[----:B------:R-:W4:Y:S04]  /*afa0*/  LDL.64 R90, [R1+0x140] ;  /* 0x00014000015a7983 */ /* 0x000f280000100a00 */
[----:B------:R0:W4:Y:S02]  /*afb0*/  LDG.E.U16 R63, desc[UR10][R58.64] ;  /* 0x0000000a3a3f7981 */ /* 0x000124000c1e1500 */
[C---:B0-----:R-:W-:Y:S02]  /*afc0*/  IMAD.WIDE R58, R0.reuse, 0x2, R96 ;  /* 0x00000002003a7825 */ /* 0x041fe400078e0260 */
[----:B------:R-:W4:Y:S02]  /*afd0*/  LDL.64 R96, [R1+0x120] ;  /* 0x0001200001607983 */ /* 0x000f240000100a00 */
[----:B--2---:R-:W-:-:S02]  /*afe0*/  IMAD.WIDE R56, R0, 0x2, R78 ;  /* 0x0000000200387825 */ /* 0x004fc400078e024e */
[----:B------:R-:W2:Y:S04]  /*aff0*/  LDG.E.U16 R79, desc[UR10][R58.64] ;  /* 0x0000000a3a4f7981 */ /* 0x000ea8000c1e1500 */
[----:B------:R0:W2:Y:S01]  /*b000*/  LDG.E.U16 R61, desc[UR10][R56.64] ;  /* 0x0000000a383d7981 */ /* 0x0000a2000c1e1500 */
[----:B---3--:R-:W-:-:S05]  /*b010*/  IMAD.WIDE R74, R0, 0x2, R74 ;  /* 0x00000002004a7825 */ /* 0x008fca00078e024a */
[----:B------:R-:W3:Y:S04]  /*b020*/  LDG.E.U16 R78, desc[UR10][R74.64] ;  /* 0x0000000a4a4e7981 */ /* 0x000ee8000c1e1500 */
[----:B------:R-:W2:Y:S01]  /*b030*/  LDL.64 R74, [R1+0x138] ;  /* 0x00013800014a7983 */ /* 0x000ea20000100a00 */
[----:B0-----:R-:W-:-:S04]  /*b040*/  IMAD.WIDE R56, R0, 0x2, R76 ;  /* 0x0000000200387825 */ /* 0x001fc800078e024c */
[C---:B------:R-:W-:Y:S01]  /*b050*/  IMAD.WIDE R58, R0.reuse, 0x2, R98 ;  /* 0x00000002003a7825 */ /* 0x040fe200078e0262 */
[----:B------:R0:W3:Y:S03]  /*b060*/  LDG.E.U16 R77, desc[UR10][R56.64] ;  /* 0x0000000a384d7981 */ /* 0x0000e6000c1e1500 */
[C---:B----4-:R-:W-:Y:S01]  /*b070*/  IMAD.WIDE R90, R0.reuse, 0x2, R90 ;  /* 0x00000002005a7825 */ /* 0x050fe200078e025a */
[----:B------:R-:W4:Y:S03]  /*b080*/  LDL.64 R98, [R1+0x108] ;  /* 0x0001080001627983 */ /* 0x000f260000100a00 */
[C---:B------:R-:W-:Y:S01]  /*b090*/  IMAD.WIDE R96, R0.reuse, 0x2, R96 ;  /* 0x0000000200607825 */ /* 0x040fe200078e0260 */
[----:B------:R-:W3:Y:S03]  /*b0a0*/  LDG.E.U16 R59, desc[UR10][R58.64] ;  /* 0x0000000a3a3b7981 */ /* 0x000ee6000c1e1500 */
[----:B0-----:R-:W-:-:S02]  /*b0b0*/  IMAD.WIDE R56, R0, 0x2, R100 ;  /* 0x0000000200387825 */ /* 0x001fc400078e0264 */
[----:B------:R-:W3:Y:S04]  /*b0c0*/  LDL.64 R100, [R1+0xe8] ;  /* 0x0000e80001647983 */ /* 0x000ee80000100a00 */
[----:B------:R-:W3:Y:S04]  /*b0d0*/  LDG.E.U16 R57, desc[UR10][R56.64] ;  /* 0x0000000a38397981 */ /* 0x000ee8000c1e1500 */
[----:B------:R0:W3:Y:S04]  /*b0e0*/  LDG.E.U16 R58, desc[UR10][R90.64] ;  /* 0x0000000a5a3a7981 */ /* 0x0000e8000c1e1500 */
[----:B------:R1:W3:Y:S04]  /*b0f0*/  LDG.E.U16 R56, desc[UR10][R96.64] ;  /* 0x0000000a60387981 */ /* 0x0002e8000c1e1500 */
[----:B------:R-:W0:Y:S04]  /*b100*/  LDL.64 R90, [R1+0x118] ;  /* 0x00011800015a7983 */ /* 0x000e280000100a00 */
[----:B------:R-:W1:Y:S01]  /*b110*/  LDL.64 R96, [R1+0x100] ;  /* 0x0001000001607983 */ /* 0x000e620000100a00 */
[----:B--2---:R-:W-:-:S05]  /*b120*/  IMAD.WIDE R74, R0, 0x2, R74 ;  /* 0x00000002004a7825 */ /* 0x004fca00078e024a */
[----:B------:R2:W3:Y:S04]  /*b130*/  LDG.E.U16 R76, desc[UR10][R74.64] ;  /* 0x0000000a4a4c7981 */ /* 0x0004e8000c1e1500 */
[----:B------:R-:W2:Y:S01]  /*b140*/  LDL.64 R74, [R1+0x128] ;  /* 0x00012800014a7983 */ /* 0x000ea20000100a00 */
[----:B0-----:R-:W-:-:S04]  /*b150*/  IMAD.WIDE R90, R0, 0x2, R90 ;  /* 0x00000002005a7825 */ /* 0x001fc800078e025a */
[----:B-1----:R-:W-:-:S05]  /*b160*/  IMAD.WIDE R96, R0, 0x2, R96 ;  /* 0x0000000200607825 */ /* 0x002fca00078e0260 */
[----:B------:R0:W3:Y:S04]  /*b170*/  LDG.E.U16 R104, desc[UR10][R96.64] ;  /* 0x0000000a60687981 */ /* 0x0000e8000c1e1500 */
[----:B------:R-:W0:Y:S01]  /*b180*/  LDL.64 R96, [R1+0xf8] ;  /* 0x0000f80001607983 */ /* 0x000e220000100a00 */
[----:B--2---:R-:W-:-:S06]  /*b190*/  IMAD.WIDE R74, R0, 0x2, R74 ;  /* 0x00000002004a7825 */ /* 0x004fcc00078e024a */
[----:B------:R-:W2:Y:S04]  /*b1a0*/  LDG.E.U16 R75, desc[UR10][R74.64] ;  /* 0x0000000a4a4b7981 */ /* 0x000ea8000c1e1500 */
[----:B------:R1:W2:Y:S04]  /*b1b0*/  LDG.E.U16 R74, desc[UR10][R90.64] ;  /* 0x0000000a5a4a7981 */ /* 0x0002a8000c1e1500 */
[----:B------:R-:W1:Y:S01]  /*b1c0*/  LDL.64 R90, [R1+0x110] ;  /* 0x00011000015a7983 */ /* 0x000e620000100a00 */
[----:B----4-:R-:W-:-:S04]  /*b1d0*/  IMAD.WIDE R98, R0, 0x2, R98 ;  /* 0x0000000200627825 */ /* 0x010fc800078e0262 */
[----:B0-----:R-:W-:-:S05]  /*b1e0*/  IMAD.WIDE R96, R0, 0x2, R96 ;  /* 0x0000000200607825 */ /* 0x001fca00078e0260 */
[----:B------:R0:W4:Y:S04]  /*b1f0*/  LDG.E.U16 R106, desc[UR10][R96.64] ;  /* 0x0000000a606a7981 */ /* 0x000128000c1e1500 */
[----:B------:R-:W0:Y:S01]  /*b200*/  LDL.64 R96, [R1+0xe0] ;  /* 0x0000e00001607983 */ /* 0x000e220000100a00 */
[----:B-1----:R-:W-:-:S06]  /*b210*/  IMAD.WIDE R90, R0, 0x2, R90 ;  /* 0x00000002005a7825 */ /* 0x002fcc00078e025a */
[----:B------:R-:W4:Y:S04]  /*b220*/  LDG.E.U16 R90, desc[UR10][R90.64] ;  /* 0x0000000a5a5a7981 */ /* 0x000f28000c1e1500 */
[----:B------:R1:W4:Y:S04]  /*b230*/  LDG.E.U16 R91, desc[UR10][R98.64] ;  /* 0x0000000a625b7981 */ /* 0x000328000c1e1500 */
[----:B------:R-:W1:Y:S01]  /*b240*/  LDL.64 R98, [R1+0xf0] ;  /* 0x0000f00001627983 */ /* 0x000e620000100a00 */
[----:B---3--:R-:W-:-:S04]  /*b250*/  IMAD.WIDE R100, R0, 0x2, R100 ;  /* 0x0000000200647825 */ /* 0x008fc800078e0264 */
[C---:B0-----:R-:W-:Y:S01]  /*b260*/  IMAD.WIDE R96, R0.reuse, 0x2, R96 ;  /* 0x0000000200607825 */ /* 0x041fe200078e0260 */
[----:B------:R0:W3:Y:S04]  /*b270*/  LDG.E.U16 R110, desc[UR10][R100.64] ;  /* 0x0000000a646e7981 */ /* 0x0000e8000c1e1500 */
[----:B------:R2:W3:Y:S04]  /*b280*/  LDG.E.U16 R112, desc[UR10][R96.64] ;  /* 0x0000000a60707981 */ /* 0x0004e8000c1e1500 */
[----:B------:R-:W0:Y:S04]  /*b290*/  LDL.64 R100, [R1+0xd0] ;  /* 0x0000d00001647983 */ /* 0x000e280000100a00 */
[----:B------:R-:W2:Y:S01]  /*b2a0*/  LDL.64 R96, [R1+0xc8] ;  /* 0x0000c80001607983 */ /* 0x000ea20000100a00 */
[----:B-1----:R-:W-:-:S05]  /*b2b0*/  IMAD.WIDE R98, R0, 0x2, R98 ;  /* 0x0000000200627825 */ /* 0x002fca00078e0262 */
[----:B------:R1:W3:Y:S04]  /*b2c0*/  LDG.E.U16 R108, desc[UR10][R98.64] ;  /* 0x0000000a626c7981 */ /* 0x0002e8000c1e1500 */
[----:B------:R-:W1:Y:S01]  /*b2d0*/  LDL.64 R98, [R1+0xd8] ;  /* 0x0000d80001627983 */ /* 0x000e620000100a00 */
[----:B0-----:R-:W-:-:S04]  /*b2e0*/  IMAD.WIDE R100, R0, 0x2, R100 ;  /* 0x0000000200647825 */ /* 0x001fc800078e0264 */
[C---:B--2---:R-:W-:Y:S01]  /*b2f0*/  IMAD.WIDE R96, R0.reuse, 0x2, R96 ;  /* 0x0000000200607825 */ /* 0x044fe200078e0260 */
[----:B------:R0:W2:Y:S04]  /*b300*/  LDG.E.U16 R200, desc[UR10][R100.64] ;  /* 0x0000000a64c87981 */ /* 0x0000a8000c1e1500 */
[----:B------:R4:W2:Y:S04]  /*b310*/  LDG.E.U16 R202, desc[UR10][R96.64] ;  /* 0x0000000a60ca7981 */ /* 0x0008a8000c1e1500 */
[----:B------:R-:W0:Y:S04]  /*b320*/  LDL.64 R100, [R1+0xb8] ;  /* 0x0000b80001647983 */ /* 0x000e280000100a00 */
[----:B------:R-:W4:Y:S01]  /*b330*/  LDL.64 R96, [R1+0xb0] ;  /* 0x0000b00001607983 */ /* 0x000f220000100a00 */
[----:B-1----:R-:W-:-:S05]  /*b340*/  IMAD.WIDE R98, R0, 0x2, R98 ;  /* 0x0000000200627825 */ /* 0x002fca00078e0262 */
[----:B------:R1:W2:Y:S04]  /*b350*/  LDG.E.U16 R114, desc[UR10][R98.64] ;  /* 0x0000000a62727981 */ /* 0x0002a8000c1e1500 */
[----:B------:R-:W1:Y:S01]  /*b360*/  LDL.64 R98, [R1+0xc0] ;  /* 0x0000c00001627983 */ /* 0x000e620000100a00 */
[----:B0-----:R-:W-:-:S04]  /*b370*/  IMAD.WIDE R100, R0, 0x2, R100 ;  /* 0x0000000200647825 */ /* 0x001fc800078e0264 */
[C---:B----4-:R-:W-:Y:S01]  /*b380*/  IMAD.WIDE R96, R0.reuse, 0x2, R96 ;  /* 0x0000000200607825 */ /* 0x050fe200078e0260 */
[----:B------:R0:W4:Y:S04]  /*b390*/  LDG.E.U16 R206, desc[UR10][R100.64] ;  /* 0x0000000a64ce7981 */ /* 0x000128000c1e1500 */
[----:B------:R3:W4:Y:S04]  /*b3a0*/  LDG.E.U16 R216, desc[UR10][R96.64] ;  /* 0x0000000a60d87981 */ /* 0x000728000c1e1500 */
[----:B------:R-:W0:Y:S04]  /*b3b0*/  LDL.64 R100, [R1+0xa0] ;  /* 0x0000a00001647983 */ /* 0x000e280000100a00 */
[----:B------:R-:W3:Y:S01]  /*b3c0*/  LDL.64 R96, [R1+0x98] ;  /* 0x0000980001607983 */ /* 0x000ee20000100a00 */
[----:B-1----:R-:W-:-:S05]  /*b3d0*/  IMAD.WIDE R98, R0, 0x2, R98 ;  /* 0x0000000200627825 */ /* 0x002fca00078e0262 */
[----:B------:R1:W4:Y:S04]  /*b3e0*/  LDG.E.U16 R204, desc[UR10][R98.64] ;  /* 0x0000000a62cc7981 */ /* 0x000328000c1e1500 */
[----:B------:R-:W1:Y:S01]  /*b3f0*/  LDL.64 R98, [R1+0xa8] ;  /* 0x0000a80001627983 */ /* 0x000e620000100a00 */
[----:B0-----:R-:W-:-:S04]  /*b400*/  IMAD.WIDE R100, R0, 0x2, R100 ;  /* 0x0000000200647825 */ /* 0x001fc800078e0264 */
[C---:B---3--:R-:W-:Y:S01]  /*b410*/  IMAD.WIDE R96, R0.reuse, 0x2, R96 ;  /* 0x0000000200607825 */ /* 0x048fe200078e0260 */
        /* <DEDUP_REMOVED lines=19> */
[----:B------:R-:W4:Y:S04]  /*b550*/  LDG.E.U16 R238, desc[UR10][R96.64] ;  /* 0x0000000a60ee7981 */ /* 0x000f28000c1e1500 */
[----:B------:R-:W0:Y:S01]  /*b560*/  LDL.64 R100, [R1+0x58] ;  /* 0x0000580001647983 */ /* 0x000e220000100a00 */
[----:B-1----:R-:W-:-:S05]  /*b570*/  IMAD.WIDE R98, R0, 0x2, R98 ;  /* 0x0000000200627825 */ /* 0x002fca00078e0262 */
[----:B------:R1:W4:Y:S04]  /*b580*/  LDG.E.U16 R234, desc[UR10][R98.64] ;  /* 0x0000000a62ea7981 */ /* 0x000328000c1e1500 */
[----:B------:R-:W1:Y:S04]  /*b590*/  LDL.64 R98, [R1+0x60] ;  /* 0x0000600001627983 */ /* 0x000e680000100a00 */
[----:B------:R-:W3:Y:S04]  /*b5a0*/  LDL.LU R209, [R1+0x10] ;  /* 0x0000100001d17983 */ /* 0x000ee80000300800 */
[----:B------:R-:W2:Y:S01]  /*b5b0*/  LDL.64 R96, [R1+0x50] ;  /* 0x0000500001607983 */ /* 0x000ea20000100a00 */
[----:B0-----:R-:W-:-:S05]  /*b5c0*/  IMAD.WIDE R100, R0, 0x2, R100 ;  /* 0x0000000200647825 */ /* 0x001fca00078e0264 */
[----:B------:R0:W4:Y:S04]  /*b5d0*/  LDG.E.U16 R242, desc[UR10][R100.64] ;  /* 0x0000000a64f27981 */ /* 0x000128000c1e1500 */
[----:B------:R-:W0:Y:S01]  /*b5e0*/  LDL.64 R100, [R1+0x40] ;  /* 0x0000400001647983 */ /* 0x000e220000100a00 */
[----:B-1----:R-:W-:-:S05]  /*b5f0*/  IMAD.WIDE R98, R0, 0x2, R98 ;  /* 0x0000000200627825 */ /* 0x002fca00078e0262 */
[----:B------:R1:W4:Y:S01]  /*b600*/  LDG.E.U16 R240, desc[UR10][R98.64] ;  /* 0x0000000a62f07981 */ /* 0x000322000c1e1500 */
[----:B--2---:R-:W-:-:S05]  /*b610*/  IMAD.WIDE R96, R0, 0x2, R96 ;  /* 0x0000000200607825 */ /* 0x004fca00078e0260 */
[----:B------:R2:W4:Y:S04]  /*b620*/  LDG.E.U16 R244, desc[UR10][R96.64] ;  /* 0x0000000a60f47981 */ /* 0x000528000c1e1500 */
[----:B------:R-:W1:Y:S04]  /*b630*/  LDL.64 R98, [R1+0x48] ;  /* 0x0000480001627983 */ /* 0x000e680000100a00 */
[----:B------:R-:W2:Y:S01]  /*b640*/  LDL.64 R96, [R1+0x38] ;  /* 0x0000380001607983 */ /* 0x000ea20000100a00 */
[----:B0-----:R-:W-:-:S06]  /*b650*/  IMAD.WIDE R100, R0, 0x2, R100 ;  /* 0x0000000200647825 */ /* 0x001fcc00078e0264 */
[----:B------:R-:W4:Y:S01]  /*b660*/  LDG.E.U16 R100, desc[UR10][R100.64] ;  /* 0x0000000a64647981 */ /* 0x000f22000c1e1500 */
[----:B-1----:R-:W-:-:S05]  /*b670*/  IMAD.WIDE R98, R0, 0x2, R98 ;  /* 0x0000000200627825 */ /* 0x002fca00078e0262 */
[----:B------:R0:W4:Y:S01]  /*b680*/  LDG.E.U16 R246, desc[UR10][R98.64] ;  /* 0x0000000a62f67981 */ /* 0x000122000c1e1500 */
[----:B--2---:R-:W-:-:S05]  /*b690*/  IMAD.WIDE R96, R0, 0x2, R96 ;  /* 0x0000000200607825 */ /* 0x004fca00078e0260 */
[----:B------:R1:W2:Y:S04]  /*b6a0*/  LDG.E.U16 R101, desc[UR10][R96.64] ;  /* 0x0000000a60657981 */ /* 0x0002a8000c1e1500 */
[----:B------:R-:W0:Y:S04]  /*b6b0*/  LDL.64 R98, [R1+0x30] ;  /* 0x0000300001627983 */ /* 0x000e280000100a00 */
[----:B------:R-:W1:Y:S01]  /*b6c0*/  LDL.64 R96, [R1+0x28] ;  /* 0x0000280001607983 */ /* 0x000e620000100a00 */
[----:B0-----:R-:W-:-:S04]  /*b6d0*/  IMAD.WIDE R98, R0, 0x2, R98 ;  /* 0x0000000200627825 */ /* 0x001fc800078e0262 */
[----:B-1----:R-:W-:Y:S02]  /*b6e0*/  IMAD.WIDE R96, R0, 0x2, R96 ;  /* 0x0000000200607825 */ /* 0x002fe400078e0260 */
[----:B------:R-:W2:Y:S04]  /*b6f0*/  LDG.E.U16 R98, desc[UR10][R98.64] ;  /* 0x0000000a62627981 */ /* 0x000ea8000c1e1500 */
[----:B------:R0:W2:Y:S04]  /*b700*/  LDG.E.U16 R99, desc[UR10][R96.64] ;  /* 0x0000000a60637981 */ /* 0x0000a8000c1e1500 */
[----:B0-----:R0:W3:Y:S02]  /*b710*/  LDS R96, [R3+0x8000] ;  /* 0x0080000003607984 */ /* 0x0010e40000000800 */
[----:B0-----:R-:W-:-:S02]  /*b720*/  FADD R3, -R219, R215 ;  /* 0x000000d7db037221 */ /* 0x001fc40000000100 */
[----:B------:R-:W-:Y:S02]  /*b730*/  LDS R215, [R94+0x8000] ;  /* 0x008000005ed77984 */ /* 0x000fe40000000800 */
[----:B------:R-:W-:-:S06]  /*b740*/  FMUL R3, R3, 1.4426950216293334961 ;  /* 0x3fb8aa3b03037820 */ /* 0x000fcc0000400000 */
[----:B------:R-:W3:Y:S02]  /*b750*/  MUFU.EX2 R3, R3 ;  /* 0x0000000300037308 */ /* 0x000ee40000000800 */
[----:B---3--:R-:W-:Y:S02]  /*b760*/  FFMA R209, R3, R209, R96 ;  /* 0x000000d103d17223 */ /* 0x008fe40000000060 */
[----:B------:R-:W3:Y:S04]  /*b770*/  LDL.64 R96, [R1+0x20] ;  /* 0x0000200001607983 */ /* 0x000ee80000100a00 */
[----:B------:R-:W-:Y:S04]  /*b780*/  STL [R1+0x10], R209 ;  /* 0x000010d101007387 */ /* 0x000fe80000100800 */
[----:B------:R-:W-:Y:S01]  /*b790*/  LDS R209, [R92+0x8000] ;  /* 0x008000005cd17984 */ /* 0x000fe20000000800 */
[----:B---3--:R-:W-:-:S06]  /*b7a0*/  IMAD.WIDE R96, R0, 0x2, R96 ;  /* 0x0000000200607825 */ /* 0x008fcc00078e0260 */
[----:B------:R0:W3:Y:S01]  /*b7b0*/  LDG.E.U16 R96, desc[UR10][R96.64] ;  /* 0x0000000a60607981 */ /* 0x0000e2000c1e1500 */
[----:B------:R-:W-:Y:S06]  /*b7c0*/  BAR.SYNC.DEFER_BLOCKING 0x0 ;  /* 0x0000000000007b1d */ /* 0x000fec0000010000 */
[----:B------:R1:W-:Y:S04]  /*b7d0*/  STS.U16 [R73+UR6+0x8800], R148 ;  /* 0x0088009449007988 */ /* 0x0003e80008000406 */
[----:B------:R4:W-:Y:S04]  /*b7e0*/  STS.U16 [R73+UR6+0x8a00], R149 ;  /* 0x008a009549007988 */ /* 0x0009e80008000406 */
[----:B------:R2:W-:Y:S04]  /*b7f0*/  STS.U16 [R73+UR6+0x8c00], R154 ;  /* 0x008c009a49007988 */ /* 0x0005e80008000406 */
[----:B-1----:R-:W3:Y:S04]  /*b800*/  LDL.LU R148, [R1+0x828] ;  /* 0x0008280001947983 */ /* 0x002ee80000300800 */
[----:B----4-:R-:W4:Y:S04]  /*b810*/  LDL.LU R149, [R1+0x824] ;  /* 0x0008240001957983 */ /* 0x010f280000300800 */
[----:B--2---:R-:W2:Y:S04]  /*b820*/  LDL.LU R154, [R1+0x820] ;  /* 0x00082000019a7983 */ /* 0x004ea80000300800 */
[----:B------:R1:W-:Y:S04]  /*b830*/  STS.U16 [R73+UR6+0x8e00], R155 ;  /* 0x008e009b49007988 */ /* 0x0003e80008000406 */
[----:B------:R0:W-:Y:S04]  /*b840*/  STS.U16 [R73+UR6+0x9000], R150 ;  /* 0x0090009649007988 */ /* 0x0001e80008000406 */
[----:B------:R0:W-:Y:S04]  /*b850*/  STS.U16 [R73+UR6+0x9200], R151 ;  /* 0x0092009749007988 */ /* 0x0001e80008000406 */
[----:B-1----:R-:W2:Y:S04]  /*b860*/  LDL.LU R155, [R1+0x81c] ;  /* 0x00081c00019b7983 */ /* 0x002ea80000300800 */
[----:B0-----:R-:W2:Y:S04]  /*b870*/  LDL.LU R150, [R1+0x818] ;  /* 0x0008180001967983 */ /* 0x001ea80000300800 */
[----:B------:R-:W2:Y:S04]  /*b880*/  LDL.LU R151, [R1+0x814] ;  /* 0x0008140001977983 */ /* 0x000ea80000300800 */
[----:B------:R0:W-:Y:S04]  /*b890*/  STS.U16 [R73+UR6+0x9400], R168 ;  /* 0x009400a849007988 */ /* 0x0001e80008000406 */
[----:B------:R1:W-:Y:S04]  /*b8a0*/  STS.U16 [R73+UR6+0x9600], R169 ;  /* 0x009600a949007988 */ /* 0x0003e80008000406 */
[----:B------:R1:W-:Y:S04]  /*b8b0*/  STS.U16 [R73+UR6+0x9800], R170 ;  /* 0x009800aa49007988 */ /* 0x0003e80008000406 */
[----:B0-----:R-:W2:Y:S04]  /*b8c0*/  LDL.LU R168, [R1+0x810] ;  /* 0x0008100001a87983 */ /* 0x001ea80000300800 */
[----:B-1----:R-:W2:Y:S04]  /*b8d0*/  LDL.LU R169, [R1+0x80c] ;  /* 0x00080c0001a97983 */ /* 0x002ea80000300800 */
[----:B------:R0:W-:Y:S04]  /*b8e0*/  STS.U16 [R73+UR6+0xde00], R75 ;  /* 0x00de004b49007988 */ /* 0x0001e80008000406 */
[----:B------:R-:W2:Y:S04]  /*b8f0*/  LDL.LU R170, [R1+0x808] ;  /* 0x0008080001aa7983 */ /* 0x000ea80000300800 */
[----:B------:R1:W-:Y:S01]  /*b900*/  STS.U16 [R73+UR6+0x9a00], R171 ;  /* 0x009a00ab49007988 */ /* 0x0003e20008000406 */
[----:B0-----:R-:W-:-:S03]  /*b910*/  LOP3.LUT R75, R73, 0x20, RZ, 0x3c, !PT ;  /* 0x00000020494b7812 */ /* 0x001fc600078e3cff */
[----:B------:R0:W-:Y:S04]  /*b920*/  STS.U16 [R73+UR6+0x9c00], R188 ;  /* 0x009c00bc49007988 */ /* 0x0001e80008000406 */
[----:B------:R0:W-:Y:S04]  /*b930*/  STS.U16 [R73+UR6+0x9e00], R189 ;  /* 0x009e00bd49007988 */ /* 0x0001e80008000406 */
[----:B-1----:R-:W2:Y:S04]  /*b940*/  LDL.LU R171, [R1+0x804] ;  /* 0x0008040001ab7983 */ /* 0x002ea80000300800 */
[----:B0-----:R-:W2:Y:S04]  /*b950*/  LDL.LU R188, [R1+0x800] ;  /* 0x0008000001bc7983 */ /* 0x001ea80000300800 */
[----:B------:R-:W2:Y:S04]  /*b960*/  LDL.LU R189, [R1+0x7fc] ;  /* 0x0007fc0001bd7983 */ /* 0x000ea80000300800 */
[----:B------:R0:W-:Y:S04]  /*b970*/  STS.U16 [R73+UR6+0xa000], R190 ;  /* 0x00a000be49007988 */ /* 0x0001e80008000406 */
[----:B------:R-:W-:Y:S04]  /*b980*/  STS.U16 [R73+UR6+0x8000], R60 ;  /* 0x0080003c49007988 */ /* 0x000fe80008000406 */
[----:B------:R-:W-:Y:S04]  /*b990*/  STS.U16 [R73+UR6+0x8200], R93 ;  /* 0x0082005d49007988 */ /* 0x000fe80008000406 */
[----:B------:R-:W-:Y:S04]  /*b9a0*/  STS.U16 [R73+UR6+0x8400], R102 ;  /* 0x0084006649007988 */ /* 0x000fe80008000406 */
[----:B------:R-:W-:Y:S04]  /*b9b0*/  STS.U16 [R73+UR6+0x8600], R95 ;  /* 0x0086005f49007988 */ /* 0x000fe80008000406 */
[----:B0-----:R-:W2:Y:S04]  /*b9c0*/  LDL.LU R190, [R1+0x7f8] ;  /* 0x0007f80001be7983 */ /* 0x001ea80000300800 */
[----:B------:R0:W-:Y:S04]  /*b9d0*/  STS.U16 [R73+UR6+0xa200], R191 ;  /* 0x00a200bf49007988 */ /* 0x0001e80008000406 */
        /* <DEDUP_REMOVED lines=45> */
[----:B0-----:R-:W2:Y:S04]  /*bcb0*/  LDL.LU R191, [R1+0x7f4] ;  /* 0x0007f40001bf7983 */ /* 0x001ea80000300800 */
[----:B------:R0:W-:Y:S04]  /*bcc0*/  STS.U16 [R75+UR6+0x8100], R180 ;  /* 0x008100b44b007988 */ /* 0x0001e80008000406 */
[----:B------:R1:W-:Y:S04]  /*bcd0*/  STS.U16 [R75+UR6+0x8300], R181 ;  /* 0x008300b54b007988 */ /* 0x0003e80008000406 */
[----:B------:R3:W-:Y:S04]  /*bce0*/  STS.U16 [R75+UR6+0x8500], R182 ;  /* 0x008500b64b007988 */ /* 0x0007e80008000406 */
[----:B0-----:R-:W2:Y:S04]  /*bcf0*/  LDL.LU R180, [R1+0x7f0] ;  /* 0x0007f00001b47983 */ /* 0x001ea80000300800 */
[----:B-1----:R-:W2:Y:S04]  /*bd00*/  LDL.LU R181, [R1+0x7ec] ;  /* 0x0007ec0001b57983 */ /* 0x002ea80000300800 */
[----:B---3--:R-:W3:Y:S04]  /*bd10*/  LDL.LU R182, [R1+0x7e8] ;  /* 0x0007e80001b67983 */ /* 0x008ee80000300800 */
[----:B------:R0:W-:Y:S04]  /*bd20*/  STS.U16 [R75+UR6+0x8700], R183 ;  /* 0x008700b74b007988 */ /* 0x0001e80008000406 */
[----:B------:R1:W-:Y:S04]  /*bd30*/  STS.U16 [R75+UR6+0x8900], R184 ;  /* 0x008900b84b007988 */ /* 0x0003e80008000406 */
[----:B------:R4:W-:Y:S04]  /*bd40*/  STS.U16 [R75+UR6+0x8b00], R185 ;  /* 0x008b00b94b007988 */ /* 0x0009e80008000406 */
[----:B0-----:R-:W3:Y:S04]  /*bd50*/  LDL.LU R183, [R1+0x7e4] ;  /* 0x0007e40001b77983 */ /* 0x001ee80000300800 */
[----:B-1----:R-:W3:Y:S04]  /*bd60*/  LDL.LU R184, [R1+0x7e0] ;  /* 0x0007e00001b87983 */ /* 0x002ee80000300800 */
[----:B----4-:R-:W4:Y:S04]  /*bd70*/  LDL.LU R185, [R1+0x7dc] ;  /* 0x0007dc0001b97983 */ /* 0x010f280000300800 */
[----:B------:R0:W-:Y:S04]  /*bd80*/  STS.U16 [R75+UR6+0x8d00], R186 ;  /* 0x008d00ba4b007988 */ /* 0x0001e80008000406 */
[----:B------:R1:W-:Y:S04]  /*bd90*/  STS.U16 [R75+UR6+0x8f00], R187 ;  /* 0x008f00bb4b007988 */ /* 0x0003e80008000406 */
[----:B------:R1:W-:Y:S04]  /*bda0*/  STS.U16 [R75+UR6+0x9100], R156 ;  /* 0x0091009c4b007988 */ /* 0x0003e80008000406 */
[----:B0-----:R-:W4:Y:S04]  /*bdb0*/  LDL.LU R186, [R1+0x7d8] ;  /* 0x0007d80001ba7983 */ /* 0x001f280000300800 */
[----:B-1----:R-:W4:Y:S04]  /*bdc0*/  LDL.LU R187, [R1+0x7d4] ;  /* 0x0007d40001bb7983 */ /* 0x002f280000300800 */
[----:B------:R-:W4:Y:S04]  /*bdd0*/  LDL.LU R156, [R1+0x7d0] ;  /* 0x0007d000019c7983 */ /* 0x000f280000300800 */
[----:B------:R0:W-:Y:S04]  /*bde0*/  STS.U16 [R75+UR6+0x9300], R157 ;  /* 0x0093009d4b007988 */ /* 0x0001e80008000406 */
[----:B------:R1:W-:Y:S04]  /*bdf0*/  STS.U16 [R75+UR6+0x9500], R158 ;  /* 0x0095009e4b007988 */ /* 0x0003e80008000406 */
[----:B------:R1:W-:Y:S04]  /*be00*/  STS.U16 [R75+UR6+0x9700], R159 ;  /* 0x0097009f4b007988 */ /* 0x0003e80008000406 */
[----:B0-----:R-:W4:Y:S04]  /*be10*/  LDL.LU R157, [R1+0x7cc] ;  /* 0x0007cc00019d7983 */ /* 0x001f280000300800 */
[----:B-1----:R-:W4:Y:S04]  /*be20*/  LDL.LU R158, [R1+0x7c8] ;  /* 0x0007c800019e7983 */ /* 0x002f280000300800 */
[----:B------:R-:W4:Y:S04]  /*be30*/  LDL.LU R159, [R1+0x7c4] ;  /* 0x0007c400019f7983 */ /* 0x000f280000300800 */
[----:B------:R0:W-:Y:S04]  /*be40*/  STS.U16 [R75+UR6+0x9900], R166 ;  /* 0x009900a64b007988 */ /* 0x0001e80008000406 */
[----:B------:R1:W-:Y:S01]  /*be50*/  STS.U16 [R75+UR6+0x9b00], R167 ;  /* 0x009b00a74b007988 */ /* 0x0003e20008000406 */
[----:B------:R-:W-:-:S03]  /*be60*/  FADD R218, -R222, R165 ;  /* 0x000000a5deda7221 */ /* 0x000fc60000000100 */
        /* <DEDUP_REMOVED lines=8> */
[----:B-1----:R-:W4:Y:S01]  /*bef0*/  LDL.LU R164, [R1+0x7b0] ;  /* 0x0007b00001a47983 */ /* 0x002f220000300800 */
[----:B------:R-:W-:-:S03]  /*bf00*/  FADD R217, -R221, R160 ;  /* 0x000000a0ddd97221 */ /* 0x000fc60000000100 */
[----:B------:R0:W-:Y:S04]  /*bf10*/  STS.U16 [R75+UR6+0xed00], R216 ;  /* 0x00ed00d84b007988 */ /* 0x0001e80008000406 */
[----:B------:R-:W4:Y:S04]  /*bf20*/  LDL.LU R165, [R1+0x7ac] ;  /* 0x0007ac0001a57983 */ /* 0x000f280000300800 */
[----:B------:R-:W4:Y:S01]  /*bf30*/  LDL.LU R160, [R1+0x7a8] ;  /* 0x0007a80001a07983 */ /* 0x000f220000300800 */
[----:B0-----:R-:W-:-:S03]  /*bf40*/  FADD R216, -R220, R161 ;  /* 0x000000a1dcd87221 */ /* 0x001fc60000000100 */
[----:B------:R-:W4:Y:S04]  /*bf50*/  LDL.LU R161, [R1+0x7a4] ;  /* 0x0007a40001a17983 */ /* 0x000f280000300800 */
[----:B------:R-:W4:Y:S04]  /*bf60*/  LDL.LU R226, [R1+0x14] ;  /* 0x0000140001e27983 */ /* 0x000f280000300800 */
[----:B------:R0:W-:Y:S04]  /*bf70*/  STS.U16 [R75+UR6+0xb300], R225 ;  /* 0x00b300e14b007988 */ /* 0x0001e80008000406 */
[----:B------:R1:W-:Y:S04]  /*bf80*/  STS.U16 [R75+UR6+0xef00], R224 ;  /* 0x00ef00e04b007988 */ /* 0x0003e80008000406 */
[----:B0-----:R-:W4:Y:S04]  /*bf90*/  LDL.LU R225, [R1+0x1c] ;  /* 0x00001c0001e17983 */ /* 0x001f280000300800 */
[----:B-1----:R-:W4:Y:S01]  /*bfa0*/  LDL.LU R224, [R1+0x18] ;  /* 0x0000180001e07983 */ /* 0x002f220000300800 */
[----:B------:R-:W0:Y:S03]  /*bfb0*/  S2R R97, SR_TID.X ;  /* 0x0000000000617919 */ /* 0x000e260000002100 */
[----:B------:R-:W-:Y:S04]  /*bfc0*/  STS.U16 [R75+UR6+0xd900], R59 ;  /* 0x00d9003b4b007988 */ /* 0x000fe80008000406 */
[----:B------:R1:W-:Y:S01]  /*bfd0*/  STS.U16 [R75+UR6+0xdb00], R58 ;  /* 0x00db003a4b007988 */ /* 0x0003e20008000406 */
[C---:B0-----:R-:W-:Y:S01]  /*bfe0*/  IMAD.SHL.U32 R94, R97.reuse, 0x8, RZ ;  /* 0x00000008615e7824 */ /* 0x041fe200078e00ff */
[----:B------:R-:W-:-:S02]  /*bff0*/  LOP3.LUT R95, R97, 0x7, RZ, 0xc0, !PT ;  /* 0x00000007615f7812 */ /* 0x000fc400078ec0ff */
[C---:B------:R-:W-:Y:S02]  /*c000*/  SHF.L.U32 R60, R97.reuse, 0x1, RZ ;  /* 0x00000001613c7819 */ /* 0x040fe400000006ff */
[----:B------:R-:W-:Y:S02]  /*c010*/  LOP3.LUT R94, R94, 0x30, RZ, 0xc0, !PT ;  /* 0x000000305e5e7812 */ /* 0x000fe400078ec0ff */
[----:B------:R-:W-:Y:S01]  /*c020*/  LOP3.LUT R93, R97, 0x60, RZ, 0xc0, !PT ;  /* 0x00000060615d7812 */ /* 0x000fe200078ec0ff */
[----:B------:R-:W-:Y:S01]  /*c030*/  IMAD.SHL.U32 R95, R95, 0x40, RZ ;  /* 0x000000405f5f7824 */ /* 0x000fe200078e00ff */
[----:B------:R-:W-:Y:S02]  /*c040*/  LOP3.LUT R60, R94, 0x30, R60, 0x78, !PT ;  /* 0x000000305e3c7812 */ /* 0x000fe400078e783c */
[----:B------:R-:W-:-:S04]  /*c050*/  LEA R92, R93, UR6, 0x4 ;  /* 0x000000065d5c7c11 */ /* 0x000fc8000f8e20ff */
[----:B------:R-:W-:Y:S02]  /*c060*/  IADD3 R60, R95, R92, R60 ;  /* 0x0000005c5f3c7210 */ /* 0x000fe40007ffe03c */
[----:B------:R-:W-:Y:S02]  /*c070*/  SHF.R.U32.HI R92, RZ, 0x1, R93 ;  /* 0x00000001ff5c7819 */ /* 0x000fe4000001165d */
[----:B------:R-:W-:Y:S02]  /*c080*/  LOP3.LUT R93, R97, 0x1f, RZ, 0xc0, !PT ;  /* 0x0000001f615d7812 */ /* 0x000fe400078ec0ff */
[----:B------:R-:W-:Y:S02]  /*c090*/  LOP3.LUT R92, R94, R92, RZ, 0x3c, !PT ;  /* 0x0000005c5e5c7212 */ /* 0x000fe400078e3cff */
[----:B------:R-:W-:Y:S01]  /*c0a0*/  LEA R93, R93, UR6, 0x6 ;  /* 0x000000065d5d7c11 */ /* 0x000fe2000f8e30ff */
[----:B------:R0:W-:Y:S01]  /*c0b0*/  STS.U16 [R75+UR6+0xdd00], R57 ;  /* 0x00dd00394b007988 */ /* 0x0001e20008000406 */
[----:B-1----:R-:W-:-:S02]  /*c0c0*/  F2FP.BF16.F32.PACK_AB R58, R49, R52 ;  /* 0x00000034313a723e */ /* 0x002fc400000010ff */
[----:B------:R-:W-:Y:S01]  /*c0d0*/  F2FP.BF16.F32.PACK_AB R59, R50, R51 ;  /* 0x00000033323b723e */ /* 0x000fe200000010ff */
[----:B------:R1:W-:Y:S01]  /*c0e0*/  STS.U16 [R75+UR6+0xdf00], R56 ;  /* 0x00df00384b007988 */ /* 0x0003e20008000406 */
[----:B------:R-:W-:Y:S01]  /*c0f0*/  IMAD.IADD R92, R92, 0x1, R93 ;  /* 0x000000015c5c7824 */ /* 0x000fe200078e025d */
[----:B0-----:R-:W-:Y:S02]  /*c100*/  F2FP.BF16.F32.PACK_AB R57, R48, R53 ;  /* 0x000000353039723e */ /* 0x001fe400000010ff */
[----:B-1----:R-:W-:Y:S01]  /*c110*/  F2FP.BF16.F32.PACK_AB R56, R55, R54 ;  /* 0x000000363738723e */ /* 0x002fe200000010ff */
        /* <DEDUP_REMOVED lines=39> */
[----:B------:R-:W-:Y:S01]  /*c390*/  STSM.16.M88.4 [R92+0x10000], R56 ;  /* 0x010000385c007844 */ /* 0x000fe20000000200 */
[----:B------:R-:W-:Y:S01]  /*c3a0*/  BAR.SYNC.DEFER_BLOCKING 0x0 ;  /* 0x0000000000007b1d */ /* 0x000fe20000010000 */
[----:B------:R-:W-:-:S04]  /*c3b0*/  SHF.L.U32 R223, R97, 0x6, RZ ;  /* 0x0000000661df7819 */ /* 0x000fc800000006ff */
[----:B------:R-:W-:-:S04]  /*c3c0*/  LOP3.LUT R223, R94, 0x3c0, R223, 0xf8, !PT ;  /* 0x000003c05edf7812 */ /* 0x000fc800078ef8df */
[----:B------:R-:W-:Y:S01]  /*c3d0*/  LOP3.LUT R223, R223, 0x10, R97, 0x78, !PT ;  /* 0x00000010dfdf7812 */ /* 0x000fe200078e7861 */
[----:B------:R-:W-:Y:S01]  /*c3e0*/  FMUL R218, R218, 1.4426950216293334961 ;  /* 0x3fb8aa3bdada7820 */ /* 0x000fe20000400000 */
[----:B------:R-:W-:-:S05]  /*c3f0*/  FMUL R217, R217, 1.4426950216293334961 ;  /* 0x3fb8aa3bd9d97820 */ /* 0x000fca0000400000 */
[----:B------:R-:W0:Y:S01]  /*c400*/  MUFU.EX2 R218, R218 ;  /* 0x000000da00da7308 */ /* 0x000e220000000800 */
[----:B------:R-:W-:Y:S04]  /*c410*/  LDSM.16.M88.4 R108, [R60+0x8000] ;  /* 0x008000003c6c783b */ /* 0x000fe80000000200 */
        /* <DEDUP_REMOVED lines=14> */
[----:B------:R-:W1:Y:S04]  /*c500*/  LDSM.16.M88.4 R112, [R223+UR6+0x10000] ;  /* 0x01000006df70783b */ /* 0x000e680008000200 */
[----:B------:R-:W2:Y:S01]  /*c510*/  LDSM.16.M88.4 R60, [R60+0xf800] ;  /* 0x00f800003c3c783b */ /* 0x000ea20000000200 */
[----:B------:R-:W3:Y:S01]  /*c520*/  MUFU.EX2 R217, R217 ;  /* 0x000000d900d97308 */ /* 0x000ee20000000800 */
[----:B------:R-:W-:Y:S01]  /*c530*/  FMUL R216, R216, 1.4426950216293334961 ;  /* 0x3fb8aa3bd8d87820 */ /* 0x000fe20000400000 */
[C---:B0-----:R-:W-:Y:S01]  /*c540*/  FMUL R200, R218.reuse, R24 ;  /* 0x00000018dac87220 */ /* 0x041fe20000400000 */
[----:B------:R-:W-:Y:S01]  /*c550*/  FMUL R201, R218, R25 ;  /* 0x00000019dac97220 */ /* 0x000fe20000400000 */
[----:B------:R-:W0:Y:S04]  /*c560*/  S2R R227, SR_CTAID.X ;  /* 0x0000000000e37919 */ /* 0x000e280000002500 */
[----:B------:R-:W4:Y:S01]  /*c570*/  MUFU.EX2 R216, R216 ;  /* 0x000000d800d87308 */ /* 0x000f220000000800 */
[C---:B---3--:R-:W-:Y:S01]  /*c580*/  FMUL R202, R217.reuse, R26 ;  /* 0x0000001ad9ca7220 */ /* 0x048fe20000400000 */
[----:B------:R-:W-:-:S02]  /*c590*/  FMUL R203, R217, R27 ;  /* 0x0000001bd9cb7220 */ /* 0x000fc40000400000 */
[----:B------:R-:W3:Y:S01]  /*c5a0*/  LDSM.16.M88.4 R24, [R223+UR6+0x10400] ;  /* 0x01040006df18783b */ /* 0x000ee20008000200 */
[C---:B------:R-:W-:Y:S01]  /*c5b0*/  FMUL R44, R218.reuse, R44 ;  /* 0x0000002cda2c7220 */ /* 0x040fe20000400000 */
        /* <DEDUP_REMOVED lines=52> */
[----:B------:R-:W-:Y:S01]  /*c900*/  FMUL R193, R218, R193 ;  /* 0x000000c1dac17220 */ /* 0x000fe20000400000 */
[C---:B------:R-:W-:Y:S01]  /*c910*/  FMUL R174, R217.reuse, R174 ;  /* 0x000000aed9ae7220 */ /* 0x040fe20000400000 */
[C---:B------:R-:W-:Y:S01]  /*c920*/  FMUL R175, R217.reuse, R175 ;  /* 0x000000afd9af7220 */ /* 0x040fe20000400000 */
[C---:B------:R-:W-:Y:S01]  /*c930*/  FMUL R198, R217.reuse, R198 ;  /* 0x000000c6d9c67220 */ /* 0x040fe20000400000 */
[C---:B------:R-:W-:Y:S01]  /*c940*/  FMUL R199, R217.reuse, R199 ;  /* 0x000000c7d9c77220 */ /* 0x040fe20000400000 */
[C---:B------:R-:W-:Y:S01]  /*c950*/  FMUL R194, R217.reuse, R194 ;  /* 0x000000c2d9c27220 */ /* 0x040fe20000400000 */
[----:B------:R-:W-:Y:S01]  /*c960*/  FMUL R195, R217, R195 ;  /* 0x000000c3d9c37220 */ /* 0x000fe20000400000 */
[----:B-1----:R-:W-:Y:S01]  /*c970*/  HMMA.16816.F32.BF16 R44, R112, R108, R44 ;  /* 0x0000006c702c723c */ /* 0x002fe2000004182c */
[----:B----4-:R-:W-:-:S05]  /*c980*/  FMUL R204, R216, R116 ;  /* 0x00000074d8cc7220 */ /* 0x010fca0000400000 */
[----:B------:R-:W-:Y:S01]  /*c990*/  HMMA.16816.F32.BF16 R40, R112, R104, R40 ;  /* 0x000000687028723c */ /* 0x000fe20000041828 */
[----:B------:R-:W-:-:S05]  /*c9a0*/  FMUL R205, R216, R117 ;  /* 0x00000075d8cd7220 */ /* 0x000fca0000400000 */
[----:B------:R-:W-:Y:S01]  /*c9b0*/  HMMA.16816.F32.BF16 R36, R112, R100, R36 ;  /* 0x000000647024723c */ /* 0x000fe20000041824 */
[----:B------:R-:W-:-:S05]  /*c9c0*/  FMUL R206, R3, R118 ;  /* 0x0000007603ce7220 */ /* 0x000fca0000400000 */
[----:B------:R-:W-:Y:S01]  /*c9d0*/  HMMA.16816.F32.BF16 R32, R112, R96, R32 ;  /* 0x000000607020723c */ /* 0x000fe20000041820 */
[----:B------:R-:W-:-:S05]  /*c9e0*/  FMUL R207, R3, R119 ;  /* 0x0000007703cf7220 */ /* 0x000fca0000400000 */
[C---:B------:R-:W-:Y:S06]  /*c9f0*/  HMMA.16816.F32.BF16 R28, R112.reuse, R92, R28 ;  /* 0x0000005c701c723c */ /* 0x040fec000004181c */
        /* <DEDUP_REMOVED lines=10> */
[----:B--2---:R-:W-:Y:S07]  /*caa0*/  HMMA.16816.F32.BF16 R192, R112, R60, R192 ;  /* 0x0000003c70c0723c */ /* 0x004fee00000418c0 */
[----:B------:R-:W-:-:S05]  /*cab0*/  LOP3.LUT R112, R223, 0x20, RZ, 0x3c, !PT ;  /* 0x00000020df707812 */ /* 0x000fca00078e3cff */
[----:B------:R-:W1:Y:S04]  /*cac0*/  LDSM.16.M88.4 R116, [R112+UR6+0x10000] ;  /* 0x010000067074783b */ /* 0x000e680008000200 */
[----:B------:R-:W2:Y:S01]  /*cad0*/  LDSM.16.M88.4 R112, [R112+UR6+0x10400] ;  /* 0x010400067070783b */ /* 0x000ea20008000200 */
        /* <DEDUP_REMOVED lines=60> */
[----:B------:R-:W-:Y:S01]  /*cea0*/  FFMA R226, R216, R226, R215 ;  /* 0x000000e2d8e27223 */ /* 0x000fe200000000d7 */
[----:B------:R-:W-:Y:S01]  /*ceb0*/  FFMA R225, R218, R225, R208 ;  /* 0x000000e1dae17223 */ /* 0x000fe200000000d0 */
[----:B------:R-:W-:Y:S01]  /*cec0*/  UIADD3 UR4, UP0, UR4, 0x20, URZ ;  /* 0x0000002004047890 */ /* 0x000fe2000ff1e03f */
[----:B------:R4:W5:Y:S01]  /*ced0*/  LDL.LU R215, [R1+0x7a0] ;  /* 0x0007a00001d77983 */ /* 0x0009620000300800 */
[----:B------:R-:W-:Y:S01]  /*cee0*/  FFMA R224, R217, R224, R209 ;  /* 0x000000e0d9e07223 */ /* 0x000fe200000000d1 */
[----:B0-----:R-:W-:Y:S01]  /*cef0*/  IMAD.SHL.U32 R227, R227, 0x20, RZ ;  /* 0x00000020e3e37824 */ /* 0x001fe200078e00ff */
[----:B---3--:R-:W-:Y:S01]  /*cf00*/  HMMA.16816.F32.BF16 R204, R24, R108, R204 ;  /* 0x0000006c18cc723c */ /* 0x008fe200000418cc */
[----:B------:R4:W5:Y:S01]  /*cf10*/  LDL.LU R208, [R1+0x79c] ;  /* 0x00079c0001d07983 */ /* 0x0009620000300800 */
[----:B------:R-:W-:-:S03]  /*cf20*/  UIADD3.X UR5, URZ, UR5, URZ, UP0, !UPT ;  /* 0x000000053f057290 */ /* 0x000fc600087fe43f */
[----:B------:R4:W-:Y:S01]  /*cf30*/  STL [R1+0x14], R226 ;  /* 0x000014e201007387 */ /* 0x0009e20000100800 */
[C---:B------:R-:W-:Y:S01]  /*cf40*/  HMMA.16816.F32.BF16 R128, R24.reuse, R104, R128 ;  /* 0x000000681880723c */ /* 0x040fe20000041880 */
[----:B------:R-:W-:Y:S02]  /*cf50*/  VIADD R227, R227, 0x20 ;  /* 0x00000020e3e37836 */ /* 0x000fe40000000000 */
[----:B------:R4:W5:Y:S03]  /*cf60*/  LDL.LU R209, [R1+0x798] ;  /* 0x0007980001d17983 */ /* 0x0009660000300800 */
[C---:B------:R-:W-:Y:S01]  /*cf70*/  HMMA.16816.F32.BF16 R124, R24.reuse, R100, R124 ;  /* 0x00000064187c723c */ /* 0x040fe2000004187c */
[----:B------:R4:W-:Y:S05]  /*cf80*/  STL [R1+0x1c], R225 ;  /* 0x00001ce101007387 */ /* 0x0009ea0000100800 */
[C---:B------:R-:W-:Y:S01]  /*cf90*/  HMMA.16816.F32.BF16 R136, R24.reuse, R96, R136 ;  /* 0x000000601888723c */ /* 0x040fe20000041888 */
[----:B------:R4:W-:Y:S05]  /*cfa0*/  STL [R1+0x18], R224 ;  /* 0x000018e001007387 */ /* 0x0009ea0000100800 */
[C---:B------:R-:W-:Y:S01]  /*cfb0*/  HMMA.16816.F32.BF16 R132, R24.reuse, R92, R132 ;  /* 0x0000005c1884723c */ /* 0x040fe20000041884 */
[----:B------:R4:W-:Y:S05]  /*cfc0*/  STL [R1+0x4], R222 ;  /* 0x000004de01007387 */ /* 0x0009ea0000100800 */
[C---:B------:R-:W-:Y:S01]  /*cfd0*/  HMMA.16816.F32.BF16 R144, R24.reuse, R88, R144 ;  /* 0x000000581890723c */ /* 0x040fe20000041890 */
[----:B------:R4:W-:Y:S05]  /*cfe0*/  STL [R1+0x8], R221 ;  /* 0x000008dd01007387 */ /* 0x0009ea0000100800 */
[C---:B------:R-:W-:Y:S06]  /*cff0*/  HMMA.16816.F32.BF16 R140, R24.reuse, R84, R140 ;  /* 0x00000054188c723c */ /* 0x040fec000004188c */
[C---:B------:R-:W-:Y:S06]  /*d000*/  HMMA.16816.F32.BF16 R152, R24.reuse, R80, R152 ;  /* 0x000000501898723c */ /* 0x040fec0000041898 */
[C---:B------:R-:W-:Y:S06]  /*d010*/  HMMA.16816.F32.BF16 R148, R24.reuse, R76, R148 ;  /* 0x0000004c1894723c */ /* 0x040fec0000041894 */
[C---:B------:R-:W-:Y:S06]  /*d020*/  HMMA.16816.F32.BF16 R168, R24.reuse, R52, R168 ;  /* 0x0000003418a8723c */ /* 0x040fec00000418a8 */
[C---:B------:R-:W-:Y:S01]  /*d030*/  HMMA.16816.F32.BF16 R188, R24.reuse, R48, R188 ;  /* 0x0000003018bc723c */ /* 0x040fe200000418bc */
[----:B------:R-:W0:Y:S05]  /*d040*/  LDC R49, c[0x0][0x264] ;  /* 0x00009900ff317b82 */ /* 0x000e2a0000000800 */
[C---:B------:R-:W-:Y:S03]  /*d050*/  HMMA.16816.F32.BF16 R180, R24.reuse, R56, R180 ;  /* 0x0000003818b4723c */ /* 0x040fe600000418b4 */
[----:B------:R-:W3:Y:S03]  /*d060*/  LDC R48, c[0x0][0x254] ;  /* 0x00009500ff307b82 */ /* 0x000ee60000000800 */
[C---:B------:R-:W-:Y:S06]  /*d070*/  HMMA.16816.F32.BF16 R184, R24.reuse, R72, R184 ;  /* 0x0000004818b8723c */ /* 0x040fec00000418b8 */
[C---:B------:R-:W-:Y:S06]  /*d080*/  HMMA.16816.F32.BF16 R156, R24.reuse, R68, R156 ;  /* 0x00000044189c723c */ /* 0x040fec000004189c */
[C---:B------:R-:W-:Y:S06]  /*d090*/  HMMA.16816.F32.BF16 R164, R24.reuse, R64, R164 ;  /* 0x0000004018a4723c */ /* 0x040fec00000418a4 */
[----:B------:R-:W-:Y:S01]  /*d0a0*/  HMMA.16816.F32.BF16 R160, R24, R60, R160 ;  /* 0x0000003c18a0723c */ /* 0x000fe200000418a0 */
[----:B------:R4:W-:Y:S01]  /*d0b0*/  STL [R1+0xc], R220 ;  /* 0x00000cdc01007387 */ /* 0x0009e20000100800 */
[----:B------:R-:W-:-:S02]  /*d0c0*/  ISETP.LE.U32.AND P0, PT, R227, UR4, PT ;  /* 0x00000004e3007c0c */ /* 0x000fc4000bf03070 */
[----:B------:R-:W-:Y:S01]  /*d0d0*/  MOV R3, UR5 ;  /* 0x0000000500037c02 */ /* 0x000fe20008000f00 */
[----:B------:R4:W-:Y:S03]  /*d0e0*/  STL [R1], R219 ;  /* 0x000000db01007387 */ /* 0x0009e60000100800 */
[----:B------:R-:W-:Y:S01]  /*d0f0*/  ISETP.GE.U32.AND.EX P0, PT, R3, RZ, PT, P0 ;  /* 0x000000ff0300720c */ /* 0x000fe20003f06100 */
[----:B-1----:R-:W-:Y:S01]  /*d100*/  HMMA.16816.F32.BF16 R44, R116, R110, R44 ;  /* 0x0000006e742c723c */ /* 0x002fe2000004182c */
[----:B0-----:R-:W-:-:S05]  /*d110*/  IMAD R0, R49, 0x20, R0 ;  /* 0x0000002031007824 */ /* 0x001fca00078e0200 */
[----:B------:R-:W-:Y:S01]  /*d120*/  HMMA.16816.F32.BF16 R40, R116, R106, R40 ;  /* 0x0000006a7428723c */ /* 0x000fe20000041828 */
[----:B---3--:R-:W-:-:S05]  /*d130*/  IMAD R2, R48, 0x20, R2 ;  /* 0x0000002030027824 */ /* 0x008fca00078e0202 */
        /* <DEDUP_REMOVED lines=13> */
[----:B------:R-:W-:Y:S06]  /*d210*/  HMMA.16816.F32.BF16 R192, R116, R62, R192 ;  /* 0x0000003e74c0723c */ /* 0x000fec00000418c0 */
[C---:B--2---:R-:W-:Y:S06]  /*d220*/  HMMA.16816.F32.BF16 R116, R112.reuse, R110, R204 ;  /* 0x0000006e7074723c */ /* 0x044fec00000418cc */
        /* <DEDUP_REMOVED lines=14> */
[----:B------:R-:W-:Y:S01]  /*d310*/  HMMA.16816.F32.BF16 R160, R112, R62, R160 ;  /* 0x0000003e70a0723c */ /* 0x000fe200000418a0 */
[----:B------:R-:W-:-:S08]  /*d320*/  NOP ;  /* 0x0000000000007918 */ /* 0x000fd00000000000 */
[----:B----4-:R-:W-:-:S15]  /*d330*/  @!P0 BRA `(.L_x_1) ;  /* 0xffffff9000a88947 */ /* 0x010fde000383ffff */
.L_x_0:
[----:B------:R-:W2:Y:S01]  /*d340*/  LDL.LU R53, [R1+0x14] ;  /* 0x0000140001357983 */ /* 0x000ea20000300800 */
[----:B------:R-:W0:Y:S01]  /*d350*/  S2R R48, SR_TID.X ;  /* 0x0000000000307919 */ /* 0x000e220000002100 */
[----:B------:R-:W-:Y:S01]  /*d360*/  IMAD.MOV.U32 R88, RZ, RZ, R18 ;  /* 0x000000ffff587224 */ /* 0x000fe200078e0012 */
[----:B------:R-:W1:Y:S01]  /*d370*/  S2R R206, SR_TID.X ;  /* 0x0000000000ce7919 */ /* 0x000e620000002100 */
[----:B------:R-:W-:Y:S01]  /*d380*/  IMAD.MOV.U32 R66, RZ, RZ, R118 ;  /* 0x000000ffff427224 */ /* 0x000fe200078e0076 */
[----:B------:R-:W-:Y:S01]  /*d390*/  MOV R49, R27 ;  /* 0x0000001b00317202 */ /* 0x000fe20000000f00 */
[----:B------:R-:W-:Y:S01]  /*d3a0*/  IMAD.MOV.U32 R67, RZ, RZ, R119 ;  /* 0x000000ffff437224 */ /* 0x000fe200078e0077 */
[----:B------:R-:W3:Y:S01]  /*d3b0*/  LDL.LU R54, [R1+0x18] ;  /* 0x0000180001367983 */ /* 0x000ee20000300800 */
[----:B------:R-:W-:Y:S01]  /*d3c0*/  IMAD.MOV.U32 R110, RZ, RZ, R130 ;  /* 0x000000ffff6e7224 */ /* 0x000fe200078e0082 */
[----:B------:R-:W-:Y:S01]  /*d3d0*/  MOV R91, R19 ;  /* 0x00000013005b7202 */ /* 0x000fe20000000f00 */
[----:B------:R-:W-:Y:S01]  /*d3e0*/  IMAD.MOV.U32 R112, RZ, RZ, R138 ;  /* 0x000000ffff707224 */ /* 0x000fe200078e008a */
[----:B------:R-:W4:Y:S01]  /*d3f0*/  LDL.LU R55, [R1+0x1c] ;  /* 0x00001c0001377983 */ /* 0x000f220000300800 */
[----:B------:R-:W-:Y:S01]  /*d400*/  MOV R18, R8 ;  /* 0x0000000800127202 */ /* 0x000fe20000000f00 */
[----:B------:R-:W-:Y:S01]  /*d410*/  IMAD.MOV.U32 R115, RZ, RZ, R134 ;  /* 0x000000ffff737224 */ /* 0x000fe200078e0086 */
[----:B------:R-:W-:Y:S01]  /*d420*/  MOV R8, R125 ;  /* 0x0000007d00087202 */ /* 0x000fe20000000f00 */
[----:B------:R-:W4:Y:S01]  /*d430*/  LDL.LU R68, [R1+0x10] ;  /* 0x0000100001447983 */ /* 0x000f220000300800 */
[----:B------:R-:W-:Y:S01]  /*d440*/  IMAD.MOV.U32 R125, RZ, RZ, R126 ;  /* 0x000000ffff7d7224 */ /* 0x000fe200078e007e */
[----:B------:R-:W-:Y:S01]  /*d450*/  MOV R138, R133 ;  /* 0x00000085008a7202 */ /* 0x000fe20000000f00 */
[----:B------:R-:W-:-:S02]  /*d460*/  IMAD.MOV.U32 R50, RZ, RZ, R22 ;  /* 0x000000ffff327224 */ /* 0x000fc400078e0016 */
[----:B------:R-:W-:Y:S01]  /*d470*/  IMAD.MOV.U32 R51, RZ, RZ, R23 ;  /* 0x000000ffff337224 */ /* 0x000fe200078e0017 */
[----:B------:R-:W-:Y:S01]  /*d480*/  MOV R23, R5 ;  /* 0x0000000500177202 */ /* 0x000fe20000000f00 */
[----:B------:R-:W-:Y:S01]  /*d490*/  IMAD.MOV.U32 R27, RZ, RZ, R17 ;  /* 0x000000ffff1b7224 */ /* 0x000fe200078e0011 */
[----:B-----5:R-:W4:Y:S01]  /*d4a0*/  S2R R209, SR_CTAID.X ;  /* 0x0000000000d17919 */ /* 0x020f220000002500 */
[----:B------:R-:W-:Y:S01]  /*d4b0*/  IMAD.MOV.U32 R22, RZ, RZ, R4 ;  /* 0x000000ffff167224 */ /* 0x000fe200078e0004 */
[----:B------:R-:W-:Y:S01]  /*d4c0*/  MOV R4, R129 ;  /* 0x0000008100047202 */ /* 0x000fe20000000f00 */
[----:B------:R-:W-:Y:S01]  /*d4d0*/  IMAD.MOV.U32 R17, RZ, RZ, R13 ;  /* 0x000000ffff117224 */ /* 0x000fe200078e000d */
[----:B------:R-:W-:Y:S01]  /*d4e0*/  ULDC.64 UR4, c[0x0][0x270] ;  /* 0x00009c0000047ab9 */ /* 0x000fe20000000a00 */
[----:B------:R-:W-:Y:S02]  /*d4f0*/  IMAD.MOV.U32 R19, RZ, RZ, R9 ;  /* 0x000000ffff137224 */ /* 0x000fe400078e0009 */
[----:B------:R-:W-:Y:S01]  /*d500*/  IMAD.MOV.U32 R5, RZ, RZ, R124 ;  /* 0x000000ffff057224 */ /* 0x000fe200078e007c */
[----:B0-----:R-:W-:Y:S01]  /*d510*/  LOP3.LUT R48, R48, 0x7f, RZ, 0xc0, !PT ;  /* 0x0000007f30307812 */ /* 0x001fe200078ec0ff */
[----:B------:R-:W-:-:S02]  /*d520*/  IMAD.MOV.U32 R9, RZ, RZ, R136 ;  /* 0x000000ffff097224 */ /* 0x000fc400078e0088 */
[----:B------:R-:W-:Y:S01]  /*d530*/  IMAD.MOV.U32 R13, RZ, RZ, R132 ;  /* 0x000000ffff0d7224 */ /* 0x000fe200078e0084 */
[----:B------:R-:W-:Y:S01]  /*d540*/  ISETP.GE.U32.AND P0, PT, R48, 0x20, PT ;  /* 0x000000203000780c */ /* 0x000fe20003f06070 */
[----:B------:R-:W-:Y:S01]  /*d550*/  IMAD.MOV.U32 R48, RZ, RZ, R26 ;  /* 0x000000ffff307224 */ /* 0x000fe200078e001a */
[----:B------:R-:W-:Y:S01]  /*d560*/  MOV R26, R16 ;  /* 0x00000010001a7202 */ /* 0x000fe20000000f00 */
[----:B------:R-:W-:Y:S01]  /*d570*/  IMAD.MOV.U32 R16, RZ, RZ, R12 ;  /* 0x000000ffff107224 */ /* 0x000fe200078e000c */
[----:B------:R-:W-:Y:S02]  /*d580*/  MOV R12, R137 ;  /* 0x00000089000c7202 */ /* 0x000fe40000000f00 */
[C---:B-1----:R-:W-:Y:S02]  /*d590*/  SHF.L.U32 R0, R206.reuse, 0xb, RZ ;  /* 0x0000000bce007819 */ /* 0x042fe400000006ff */
[----:B------:R-:W-:Y:S02]  /*d5a0*/  LOP3.LUT R3, R206, 0x3f, RZ, 0xc0, !PT ;  /* 0x0000003fce037812 */ /* 0x000fe400078ec0ff */
[----:B------:R-:W-:-:S02]  /*d5b0*/  LOP3.LUT R2, R0, 0x3000, RZ, 0xc0, !PT ;  /* 0x0000300000027812 */ /* 0x000fc400078ec0ff */
[C---:B------:R-:W-:Y:S02]  /*d5c0*/  LOP3.LUT R0, R206.reuse, 0x40, RZ, 0xc0, !PT ;  /* 0x00000040ce007812 */ /* 0x040fe400078ec0ff */
[C---:B------:R-:W-:Y:S01]  /*d5d0*/  SHF.L.U32 R52, R206.reuse, 0x4, RZ ;  /* 0x00000004ce347819 */ /* 0x040fe200000006ff */
[----:B------:R-:W-:Y:S01]  /*d5e0*/  IMAD R3, R3, 0x10, R2 ;  /* 0x0000001003037824 */ /* 0x000fe200078e0202 */
[----:B------:R-:W-:Y:S01]  /*d5f0*/  SHF.R.U32.HI R0, RZ, 0x1, R0 ;  /* 0x00000001ff007819 */ /* 0x000fe20000011600 */
[C---:B------:R-:W-:Y:S01]  /*d600*/  IMAD.SHL.U32 R2, R206.reuse, 0x20, RZ ;  /* 0x00000020ce027824 */ /* 0x040fe200078e00ff */
[----:B------:R-:W-:Y:S02]  /*d610*/  LOP3.LUT R200, R206, 0x18, RZ, 0xc0, !PT ;  /* 0x00000018cec87812 */ /* 0x000fe400078ec0ff */
[----:B------:R-:W-:Y:S02]  /*d620*/  LOP3.LUT R0, R3, R0, RZ, 0x3c, !PT ;  /* 0x0000000003007212 */ /* 0x000fe400078e3cff */
[----:B------:R-:W-:-:S02]  /*d630*/  LOP3.LUT R3, R2, 0xc60, RZ, 0xc0, !PT ;  /* 0x00000c6002037812 */ /* 0x000fc400078ec0ff */
[----:B------:R-:W-:-:S03]  /*d640*/  LOP3.LUT R52, R52, 0x70, RZ, 0xc0, !PT ;  /* 0x0000007034347812 */ /* 0x000fc600078ec0ff */
[----:B------:R-:W-:Y:S01]  /*d650*/  IMAD R134, R200, 0x200, R3 ;  /* 0x00000200c8867824 */ /* 0x000fe200078e0203 */
[----:B------:R-:W-:-:S05]  /*d660*/  LOP3.LUT R201, R206, 0x1c, RZ, 0xc0, !PT ;  /* 0x0000001ccec97812 */ /* 0x000fca00078ec0ff */
[----:B------:R-:W-:Y:S01]  /*d670*/  IMAD.SHL.U32 R201, R201, 0x4, RZ ;  /* 0x00000004c9c97824 */ /* 0x000fe200078e00ff */
[----:B------:R-:W-:Y:S01]  /*d680*/  LOP3.LUT R208, R0, 0x40, RZ, 0x3c, !PT ;  /* 0x0000004000d07812 */ /* 0x000fe200078e3cff */
[----:B------:R-:W-:Y:S01]  /*d690*/  BAR.SYNC.DEFER_BLOCKING 0x0 ;  /* 0x0000000000007b1d */ /* 0x000fe20000010000 */
[----:B--2---:R-:W-:Y:S01]  /*d6a0*/  IMAD.MOV.U32 R83, RZ, RZ, R53 ;  /* 0x000000ffff537224 */ /* 0x004fe200078e0035 */
[----:B---3--:R-:W-:-:S04]  /*d6b0*/  MOV R85, R54 ;  /* 0x0000003600557202 */ /* 0x008fc80000000f00 */
[C---:B------:R-:W-:Y:S01]  /*d6c0*/  FSETP.GEU.AND P3, PT, R85.reuse, 1.175494350822287508e-38, PT ;  /* 0x008000005500780b */ /* 0x040fe20003f6e000 */
[----:B------:R-:W-:Y:S01]  /*d6d0*/  FMUL R102, R85, 8388608 ;  /* 0x4b00000055667820 */ /* 0x000fe20000400000 */
[----:B----4-:R-:W-:Y:S01]  /*d6e0*/  IMAD.MOV.U32 R94, RZ, RZ, R55 ;  /* 0x000000ffff5e7224 */ /* 0x010fe200078e0037 */
[----:B------:R-:W-:-:S03]  /*d6f0*/  FSETP.GT.AND P1, PT, |R68|, 8.50705917302346158658e+37, PT ;  /* 0x7e8000004400780b */ /* 0x000fc60003f24200 */
[----:B------:R-:W-:Y:S02]  /*d700*/  FSEL R102, R102, R85, !P3 ;  /* 0x0000005566667208 */ /* 0x000fe40005800000 */
[----:B------:R-:W-:Y:S02]  /*d710*/  FSEL R204, RZ, -23, P3 ;  /* 0xc1b80000ffcc7808 */ /* 0x000fe40001800000 */
[C---:B------:R-:W-:Y:S01]  /*d720*/  FSETP.GEU.AND P3, PT, |R68|.reuse, 1.175494350822287508e-38, PT ;  /* 0x008000004400780b */ /* 0x040fe20003f6e200 */
[C---:B------:R-:W-:Y:S01]  /*d730*/  FMUL R101, R68.reuse, 8388608 ;  /* 0x4b00000044657820 */ /* 0x040fe20000400000 */
[----:B------:R-:W-:Y:S01]  /*d740*/  FSETP.GEU.AND P5, PT, R68, 1.175494350822287508e-38, PT ;  /* 0x008000004400780b */ /* 0x000fe20003fae000 */
[C---:B------:R-:W-:Y:S01]  /*d750*/  FMUL R103, R94.reuse, 8388608 ;  /* 0x4b0000005e677820 */ /* 0x040fe20000400000 */
[----:B------:R-:W-:Y:S02]  /*d760*/  FSETP.GEU.AND P2, PT, R94, 1.175494350822287508e-38, PT ;  /* 0x008000005e00780b */ /* 0x000fe40003f4e000 */
[----:B------:R-:W-:Y:S01]  /*d770*/  FSEL R101, R101, R68, !P5 ;  /* 0x0000004465657208 */ /* 0x000fe20006800000 */
[----:B------:R-:W-:Y:S01]  /*d780*/  @P1 FMUL R163, R163, 0.25 ;  /* 0x3e800000a3a31820 */ /* 0x000fe20000400000 */
[----:B------:R-:W-:Y:S01]  /*d790*/  FSEL R103, R103, R94, !P2 ;  /* 0x0000005e67677208 */ /* 0x000fe20005000000 */
[----:B------:R-:W-:Y:S01]  /*d7a0*/  @P1 FMUL R162, R162, 0.25 ;  /* 0x3e800000a2a21820 */ /* 0x000fe20000400000 */
[----:B------:R-:W-:Y:S01]  /*d7b0*/  FSEL R205, RZ, -23, P2 ;  /* 0xc1b80000ffcd7808 */ /* 0x000fe20001000000 */
[----:B------:R-:W-:Y:S01]  /*d7c0*/  @P1 FMUL R167, R167, 0.25 ;  /* 0x3e800000a7a71820 */ /* 0x000fe20000400000 */
        /* <DEDUP_REMOVED lines=30> */
[----:B------:R-:W-:Y:S01]  /*d9b0*/  FSETP.GT.AND P2, PT, |R83|, 8.50705917302346158658e+37, PT ;  /* 0x7e8000005300780b */ /* 0x000fe20003f44200 */
[----:B------:R-:W-:Y:S01]  /*d9c0*/  @!P3 FMUL R163, R163, 16777216 ;  /* 0x4b800000a3a3b820 */ /* 0x000fe20000400000 */
        /* <DEDUP_REMOVED lines=32> */
[C---:B------:R-:W-:Y:S01]  /*dbd0*/  FSETP.GEU.AND P3, PT, |R83|.reuse, 1.175494350822287508e-38, PT ;  /* 0x008000005300780b */ /* 0x040fe20003f6e200 */
[C---:B------:R-:W-:Y:S01]  /*dbe0*/  FMUL R100, R83.reuse, 8388608 ;  /* 0x4b00000053647820 */ /* 0x040fe20000400000 */
[----:B------:R-:W-:-:S04]  /*dbf0*/  FSETP.GEU.AND P4, PT, R83, 1.175494350822287508e-38, PT ;  /* 0x008000005300780b */ /* 0x000fc80003f8e000 */
[----:B------:R-:W-:Y:S01]  /*dc00*/  FSEL R100, R100, R83, !P4 ;  /* 0x0000005364647208 */ /* 0x000fe20006000000 */
[----:B------:R-:W-:Y:S01]  /*dc10*/  @P2 FMUL R83, R83, 0.25 ;  /* 0x3e80000053532820 */ /* 0x000fe20000400000 */
[----:B------:R-:W-:Y:S01]  /*dc20*/  @P2 FMUL R161, R161, 0.25 ;  /* 0x3e800000a1a12820 */ /* 0x000fe20000400000 */
[----:B------:R-:W-:Y:S01]  /*dc30*/  @P2 FMUL R160, R160, 0.25 ;  /* 0x3e800000a0a02820 */ /* 0x000fe20000400000 */
[----:B------:R-:W-:Y:S01]  /*dc40*/  @P2 FMUL R165, R165, 0.25 ;  /* 0x3e800000a5a52820 */ /* 0x000fe20000400000 */
[----:B------:R-:W-:Y:S02]  /*dc50*/  @P2 FMUL R164, R164, 0.25 ;  /* 0x3e800000a4a42820 */ /* 0x000fe40000400000 */
[----:B------:R-:W-:Y:S01]  /*dc60*/  @!P3 FMUL R83, R83, 16777216 ;  /* 0x4b8000005353b820 */ /* 0x000fe20000400000 */
        /* <DEDUP_REMOVED lines=29> */
[----:B------:R-:W0:Y:S01]  /*de40*/  MUFU.RCP R68, R68 ;  /* 0x0000004400447308 */ /* 0x000e220000001000 */
        /* <DEDUP_REMOVED lines=17> */
[----:B------:R-:W1:Y:S01]  /*df60*/  MUFU.RCP R83, R83 ;  /* 0x0000005300537308 */ /* 0x000e620000001000 */
        /* <DEDUP_REMOVED lines=16> */
[----:B------:R-:W-:-:S02]  /*e070*/  FSETP.GEU.AND P3, PT, |R85|, 1.175494350822287508e-38, PT ;  /* 0x008000005500780b */ /* 0x000fc40003f6e200 */
[----:B------:R-:W-:Y:S02]  /*e080*/  FSEL R203, RZ, -23, P4 ;  /* 0xc1b80000ffcb7808 */ /* 0x000fe40002000000 */
[C---:B------:R-:W-:Y:S01]  /*e090*/  FSETP.GEU.AND P4, PT, |R94|.reuse, 1.175494350822287508e-38, PT ;  /* 0x008000005e00780b */ /* 0x040fe20003f8e200 */
[----:B------:R-:W-:Y:S01]  /*e0a0*/  @P1 FMUL R85, R85, 0.25 ;  /* 0x3e80000055551820 */ /* 0x000fe20000400000 */
[----:B------:R-:W-:Y:S01]  /*e0b0*/  @P2 FMUL R94, R94, 0.25 ;  /* 0x3e8000005e5e2820 */ /* 0x000fe20000400000 */
[C---:B0-----:R-:W-:Y:S01]  /*e0c0*/  FMUL R118, R68.reuse, R143 ;  /* 0x0000008f44767220 */ /* 0x041fe20000400000 */
[----:B------:R-:W-:Y:S01]  /*e0d0*/  FMUL R114, R68, R146 ;  /* 0x0000009244727220 */ /* 0x000fe20000400000 */
[----:B-1----:R-:W-:-:S04]  /*e0e0*/  FMUL R143, R83, R4 ;  /* 0x00000004538f7220 */ /* 0x002fc80000400000 */
[----:B------:R-:W-:Y:S01]  /*e0f0*/  @!P3 FMUL R85, R85, 16777216 ;  /* 0x4b8000005555b820 */ /* 0x000fe20000400000 */
[----:B------:R-:W-:-:S03]  /*e100*/  FMUL R146, R83, R117 ;  /* 0x0000007553927220 */ /* 0x000fc60000400000 */
[----:B------:R-:W-:Y:S01]  /*e110*/  @!P4 FMUL R94, R94, 16777216 ;  /* 0x4b8000005e5ec820 */ /* 0x000fe20000400000 */
[----:B------:R-:W0:Y:S01]  /*e120*/  MUFU.RCP R4, R85 ;  /* 0x0000005500047308 */ /* 0x000e220000001000 */
[----:B------:R-:W-:Y:S01]  /*e130*/  FMUL R117, R83, R116 ;  /* 0x0000007453757220 */ /* 0x000fe20000400000 */
[----:B------:R-:W-:Y:S01]  /*e140*/  VIADD R107, R102, 0xc0cafb0d ;  /* 0xc0cafb0d666b7836 */ /* 0x000fe20000000000 */
[----:B------:R-:W-:Y:S01]  /*e150*/  IADD3 R106, R103, -0x3f3504f3, RZ ;  /* 0xc0cafb0d676a7810 */ /* 0x000fe20007ffe0ff */
[----:B------:R-:W-:-:S04]  /*e160*/  VIADD R105, R100, 0xc0cafb0d ;  /* 0xc0cafb0d64697836 */ /* 0x000fc80000000000 */
[----:B------:R1:W2:Y:S01]  /*e170*/  MUFU.RCP R116, R94 ;  /* 0x0000005e00747308 */ /* 0x0002a20000001000 */
[----:B------:R-:W-:Y:S01]  /*e180*/  IADD3 R104, R101, -0x3f3504f3, RZ ;  /* 0xc0cafb0d65687810 */ /* 0x000fe20007ffe0ff */
[----:B------:R-:W-:Y:S01]  /*e190*/  @P1 FMUL R195, R195, 0.25 ;  /* 0x3e800000c3c31820 */ /* 0x000fe20000400000 */
[----:B------:R-:W-:Y:S01]  /*e1a0*/  @P1 FMUL R7, R7, 0.25 ;  /* 0x3e80000007071820 */ /* 0x000fe20000400000 */
[----:B------:R-:W-:Y:S01]  /*e1b0*/  @P1 FMUL R6, R6, 0.25 ;  /* 0x3e80000006061820 */ /* 0x000fe20000400000 */
[----:B------:R-:W-:Y:S01]  /*e1c0*/  LOP3.LUT R106, R106, 0xff800000, RZ, 0xc0, !PT ;  /* 0xff8000006a6a7812 */ /* 0x000fe200078ec0ff */
[----:B------:R-:W-:Y:S01]  /*e1d0*/  @P2 FMUL R40, R40, 0.25 ;  /* 0x3e80000028282820 */ /* 0x000fe20000400000 */
[----:B------:R-:W-:Y:S01]  /*e1e0*/  LOP3.LUT R107, R107, 0xff800000, RZ, 0xc0, !PT ;  /* 0xff8000006b6b7812 */ /* 0x000fe200078ec0ff */
[----:B------:R-:W-:Y:S01]  /*e1f0*/  @P2 FMUL R44, R44, 0.25 ;  /* 0x3e8000002c2c2820 */ /* 0x000fe20000400000 */
[----:B------:R-:W-:Y:S01]  /*e200*/  LOP3.LUT R105, R105, 0xff800000, RZ, 0xc0, !PT ;  /* 0xff80000069697812 */ /* 0x000fe200078ec0ff */
[----:B------:R-:W-:Y:S01]  /*e210*/  @P2 FMUL R24, R24, 0.25 ;  /* 0x3e80000018182820 */ /* 0x000fe20000400000 */
[----:B------:R-:W-:Y:S01]  /*e220*/  LOP3.LUT R104, R104, 0xff800000, RZ, 0xc0, !PT ;  /* 0xff80000068687812 */ /* 0x000fe200078ec0ff */
[----:B------:R-:W-:Y:S01]  /*e230*/  @P2 FMUL R28, R28, 0.25 ;  /* 0x3e8000001c1c2820 */ /* 0x000fe20000400000 */
[----:B------:R-:W-:Y:S01]  /*e240*/  @P1 FMUL R14, R14, 0.25 ;  /* 0x3e8000000e0e1820 */ /* 0x000fe20000400000 */
[----:B------:R-:W-:Y:S01]  /*e250*/  @!P3 FMUL R195, R195, 16777216 ;  /* 0x4b800000c3c3b820 */ /* 0x000fe20000400000 */
[----:B------:R-:W-:Y:S01]  /*e260*/  @P1 FMUL R122, R122, 0.25 ;  /* 0x3e8000007a7a1820 */ /* 0x000fe20000400000 */
[----:B------:R-:W-:Y:S01]  /*e270*/  @P1 FMUL R48, R48, 0.25 ;  /* 0x3e80000030301820 */ /* 0x000fe20000400000 */
[----:B------:R-:W-:-:S02]  /*e280*/  VIADD R55, R52, UR6 ;  /* 0x0000000634377c36 */ /* 0x000fc40008000000 */
[----:B------:R-:W-:Y:S01]  /*e290*/  @P1 FMUL R11, R11, 0.25 ;  /* 0x3e8000000b0b1820 */ /* 0x000fe20000400000 */
[----:B------:R-:W-:Y:S01]  /*e2a0*/  @P1 FMUL R15, R15, 0.25 ;  /* 0x3e8000000f0f1820 */ /* 0x000fe20000400000 */
[----:B------:R-:W-:Y:S01]  /*e2b0*/  @P1 FMUL R51, R51, 0.25 ;  /* 0x3e80000033331820 */ /* 0x000fe20000400000 */
[----:B------:R-:W-:Y:S01]  /*e2c0*/  @P1 FMUL R31, R31, 0.25 ;  /* 0x3e8000001f1f1820 */ /* 0x000fe20000400000 */
[----:B------:R-:W-:Y:S01]  /*e2d0*/  @P1 FMUL R42, R42, 0.25 ;  /* 0x3e8000002a2a1820 */ /* 0x000fe20000400000 */
[----:B------:R-:W-:Y:S01]  /*e2e0*/  @!P3 FMUL R7, R7, 16777216 ;  /* 0x4b8000000707b820 */ /* 0x000fe20000400000 */
[----:B------:R-:W-:Y:S01]  /*e2f0*/  @!P3 FMUL R6, R6, 16777216 ;  /* 0x4b8000000606b820 */ /* 0x000fe20000400000 */
[----:B------:R-:W-:Y:S01]  /*e300*/  FSEL R202, RZ, -23, P5 ;  /* 0xc1b80000ffca7808 */ /* 0x000fe20002800000 */
[----:B------:R-:W-:Y:S01]  /*e310*/  @P1 FMUL R194, R194, 0.25 ;  /* 0x3e800000c2c21820 */ /* 0x000fe20000400000 */
[----:B------:R-:W-:Y:S01]  /*e320*/  I2FP.F32.S32 R2, R106 ;  /* 0x0000006a00027245 */ /* 0x000fe20000201400 */
[----:B------:R-:W-:Y:S01]  /*e330*/  @P1 FMUL R199, R199, 0.25 ;  /* 0x3e800000c7c71820 */ /* 0x000fe20000400000 */
[----:B------:R-:W-:Y:S01]  /*e340*/  I2FP.F32.S32 R3, R107 ;  /* 0x0000006b00037245 */ /* 0x000fe20000201400 */
[----:B------:R-:W-:Y:S01]  /*e350*/  @P1 FMUL R198, R198, 0.25 ;  /* 0x3e800000c6c61820 */ /* 0x000fe20000400000 */
[----:B------:R-:W-:Y:S01]  /*e360*/  I2FP.F32.S32 R52, R105 ;  /* 0x0000006900347245 */ /* 0x000fe20000201400 */
[----:B------:R-:W-:Y:S01]  /*e370*/  @P1 FMUL R175, R175, 0.25 ;  /* 0x3e800000afaf1820 */ /* 0x000fe20000400000 */
[----:B------:R-:W-:Y:S01]  /*e380*/  I2FP.F32.S32 R53, R104 ;  /* 0x0000006800357245 */ /* 0x000fe20000201400 */
        /* <DEDUP_REMOVED lines=17> */
[----:B------:R-:W-:Y:S01]  /*e4a0*/  @!P4 FMUL R40, R40, 16777216 ;  /* 0x4b8000002828c820 */ /* 0x000fe20000400000 */
[----:B------:R-:W-:Y:S01]  /*e4b0*/  @!P4 FMUL R44, R44, 16777216 ;  /* 0x4b8000002c2cc820 */ /* 0x000fe20000400000 */
[----:B------:R-:W-:Y:S01]  /*e4c0*/  @!P4 FMUL R24, R24, 16777216 ;  /* 0x4b8000001818c820 */ /* 0x000fe20000400000 */
[----:B------:R-:W-:Y:S01]  /*e4d0*/  @!P4 FMUL R28, R28, 16777216 ;  /* 0x4b8000001c1cc820 */ /* 0x000fe20000400000 */
[----:B------:R-:W-:Y:S01]  /*e4e0*/  @!P3 FMUL R14, R14, 16777216 ;  /* 0x4b8000000e0eb820 */ /* 0x000fe20000400000 */
[C---:B------:R-:W-:Y:S01]  /*e4f0*/  FMUL R137, R83.reuse, R144 ;  /* 0x0000009053897220 */ /* 0x040fe20000400000 */
[----:B------:R-:W-:Y:S01]  /*e500*/  @!P3 FMUL R122, R122, 16777216 ;  /* 0x4b8000007a7ab820 */ /* 0x000fe20000400000 */
[----:B------:R-:W-:Y:S01]  /*e510*/  @!P3 FMUL R48, R48, 16777216 ;  /* 0x4b8000003030b820 */ /* 0x000fe20000400000 */
[----:B0-----:R-:W-:Y:S01]  /*e520*/  FMUL R82, R4, R195 ;  /* 0x000000c304527220 */ /* 0x001fe20000400000 */
[----:B------:R-:W-:Y:S01]  /*e530*/  @P2 FMUL R32, R32, 0.25 ;  /* 0x3e80000020202820 */ /* 0x000fe20000400000 */
[----:B------:R-:W-:Y:S01]  /*e540*/  @P2 FMUL R36, R36, 0.25 ;  /* 0x3e80000024242820 */ /* 0x000fe20000400000 */
[----:B------:R-:W-:Y:S01]  /*e550*/  @P2 FMUL R26, R26, 0.25 ;  /* 0x3e8000001a1a2820 */ /* 0x000fe20000400000 */
[----:B------:R-:W-:Y:S01]  /*e560*/  @P2 FMUL R20, R20, 0.25 ;  /* 0x3e80000014142820 */ /* 0x000fe20000400000 */
[----:B------:R-:W-:Y:S01]  /*e570*/  FMUL R144, R83, R5 ;  /* 0x0000000553907220 */ /* 0x000fe20000400000 */
[----:B------:R-:W-:Y:S01]  /*e580*/  @!P3 FMUL R11, R11, 16777216 ;  /* 0x4b8000000b0bb820 */ /* 0x000fe20000400000 */
[----:B------:R-:W-:Y:S01]  /*e590*/  @!P3 FMUL R15, R15, 16777216 ;  /* 0x4b8000000f0fb820 */ /* 0x000fe20000400000 */
[----:B------:R-:W-:Y:S01]  /*e5a0*/  @!P3 FMUL R51, R51, 16777216 ;  /* 0x4b8000003333b820 */ /* 0x000fe20000400000 */
[----:B------:R-:W-:Y:S01]  /*e5b0*/  @!P3 FMUL R31, R31, 16777216 ;  /* 0x4b8000001f1fb820 */ /* 0x000fe20000400000 */
[----:B------:R-:W-:Y:S01]  /*e5c0*/  @!P3 FMUL R42, R42, 16777216 ;  /* 0x4b8000002a2ab820 */ /* 0x000fe20000400000 */
[C---:B------:R-:W-:Y:S01]  /*e5d0*/  FMUL R95, R4.reuse, R7 ;  /* 0x00000007045f7220 */ /* 0x040fe20000400000 */
[----:B-1----:R-:W-:Y:S01]  /*e5e0*/  FMUL R94, R4, R6 ;  /* 0x00000006045e7220 */ /* 0x002fe20000400000 */
[----:B------:R-:W0:Y:S01]  /*e5f0*/  LDC R195, c[0x0][0x278] ;  /* 0x00009e00ffc37b82 */ /* 0x000e220000000800 */
[----:B------:R-:W-:Y:S01]  /*e600*/  FMUL R130, R68, R127 ;  /* 0x0000007f44827220 */ /* 0x000fe20000400000 */
        /* <DEDUP_REMOVED lines=21> */
[C---:B--2---:R-:W-:Y:S01]  /*e760*/  FMUL R40, R116.reuse, R40 ;  /* 0x0000002874287220 */ /* 0x044fe20000400000 */
[C---:B------:R-:W-:Y:S01]  /*e770*/  FMUL R5, R116.reuse, R44 ;  /* 0x0000002c74057220 */ /* 0x040fe20000400000 */
[----:B------:R-:W-:Y:S01]  /*e780*/  @P2 FMUL R33, R33, 0.25 ;  /* 0x3e80000021212820 */ /* 0x000fe20000400000 */
[----:B------:R-:W-:Y:S01]  /*e790*/  @P2 FMUL R37, R37, 0.25 ;  /* 0x3e80000025252820 */ /* 0x000fe20000400000 */
[C---:B------:R-:W-:Y:S01]  /*e7a0*/  FMUL R6, R116.reuse, R24 ;  /* 0x0000001874067220 */ /* 0x040fe20000400000 */
[----:B------:R-:W-:Y:S01]  /*e7b0*/  FMUL R7, R116, R28 ;  /* 0x0000001c74077220 */ /* 0x000fe20000400000 */
[----:B------:R-:W-:Y:S01]  /*e7c0*/  LEA.HI R200, R200, R55, RZ, 0x1f ;  /* 0x00000037c8c87211 */ /* 0x000fe200078ff8ff */
[----:B------:R-:W-:Y:S01]  /*e7d0*/  FFMA.FTZ R205, R2, 1.1920928955078125e-07, R205 ;  /* 0x3400000002cd7823 */ /* 0x000fe200000100cd */
[----:B------:R-:W-:Y:S01]  /*e7e0*/  FFMA.FTZ R204, R3, 1.1920928955078125e-07, R204 ;  /* 0x3400000003cc7823 */ /* 0x000fe200000100cc */
[----:B------:R-:W-:Y:S01]  /*e7f0*/  FFMA.FTZ R203, R52, 1.1920928955078125e-07, R203 ;  /* 0x3400000034cb7823 */ /* 0x000fe200000100cb */
[----:B------:R-:W-:Y:S01]  /*e800*/  FFMA.FTZ R202, R53, 1.1920928955078125e-07, R202 ;  /* 0x3400000035ca7823 */ /* 0x000fe200000100ca */
[C---:B------:R-:W-:Y:S01]  /*e810*/  FMUL R119, R68.reuse, R139 ;  /* 0x0000008b44777220 */ /* 0x040fe20000400000 */
[----:B------:R-:W-:Y:S01]  /*e820*/  FMUL R127, R68, R131 ;  /* 0x00000083447f7220 */ /* 0x000fe20000400000 */
[----:B------:R-:W-:Y:S01]  /*e830*/  FMUL R98, R4, R14 ;  /* 0x0000000e04627220 */ /* 0x000fe20000400000 */
        /* <DEDUP_REMOVED lines=31> */
[----:B------:R-:W-:Y:S01]  /*ea30*/  FMUL R14, R4, R48 ;  /* 0x00000030040e7220 */ /* 0x000fe20000400000 */
[----:B------:R-:W-:Y:S01]  /*ea40*/  @!P4 FMUL R32, R32, 16777216 ;  /* 0x4b8000002020c820 */ /* 0x000fe20000400000 */
[----:B------:R-:W-:Y:S01]  /*ea50*/  @!P4 FMUL R36, R36, 16777216 ;  /* 0x4b8000002424c820 */ /* 0x000fe20000400000 */
[----:B------:R-:W-:Y:S01]  /*ea60*/  @!P4 FMUL R26, R26, 16777216 ;  /* 0x4b8000001a1ac820 */ /* 0x000fe20000400000 */
[----:B------:R-:W-:Y:S01]  /*ea70*/  @!P4 FMUL R20, R20, 16777216 ;  /* 0x4b8000001414c820 */ /* 0x000fe20000400000 */
        /* <DEDUP_REMOVED lines=50> */
[----:B------:R-:W-:Y:S01]  /*eda0*/  @!P4 FMUL R33, R33, 16777216 ;  /* 0x4b8000002121c820 */ /* 0x000fe20000400000 */
[----:B------:R-:W-:Y:S01]  /*edb0*/  @!P4 FMUL R37, R37, 16777216 ;  /* 0x4b8000002525c820 */ /* 0x000fe20000400000 */
[----:B------:R-:W-:Y:S01]  /*edc0*/  F2FP.BF16.F32.PACK_AB R4, R40, R5 ;  /* 0x000000052804723e */ /* 0x000fe200000010ff */
[----:B------:R-:W-:Y:S01]  /*edd0*/  @P2 FMUL R41, R41, 0.25 ;  /* 0x3e80000029292820 */ /* 0x000fe20000400000 */
[----:B------:R-:W-:Y:S01]  /*ede0*/  F2FP.BF16.F32.PACK_AB R6, R6, R7 ;  /* 0x000000070606723e */ /* 0x000fe200000010ff */
[----:B------:R-:W-:Y:S01]  /*edf0*/  @P2 FMUL R45, R45, 0.25 ;  /* 0x3e8000002d2d2820 */ /* 0x000fe20000400000 */
[C---:B------:R-:W-:Y:S01]  /*ee00*/  FMUL R5, R116.reuse, R32 ;  /* 0x0000002074057220 */ /* 0x040fe20000400000 */
[C---:B------:R-:W-:Y:S01]  /*ee10*/  FMUL R36, R116.reuse, R36 ;  /* 0x0000002474247220 */ /* 0x040fe20000400000 */
[----:B------:R-:W-:Y:S01]  /*ee20*/  @P2 FMUL R27, R27, 0.25 ;  /* 0x3e8000001b1b2820 */ /* 0x000fe20000400000 */
[----:B------:R-:W-:Y:S01]  /*ee30*/  @P2 FMUL R21, R21, 0.25 ;  /* 0x3e80000015152820 */ /* 0x000fe20000400000 */
[----:B------:R-:W-:Y:S01]  /*ee40*/  @P2 FMUL R25, R25, 0.25 ;  /* 0x3e80000019192820 */ /* 0x000fe20000400000 */
[----:B------:R-:W-:Y:S01]  /*ee50*/  @P2 FMUL R29, R29, 0.25 ;  /* 0x3e8000001d1d2820 */ /* 0x000fe20000400000 */
[C---:B------:R-:W-:Y:S01]  /*ee60*/  FMUL R7, R116.reuse, R26 ;  /* 0x0000001a74077220 */ /* 0x040fe20000400000 */
[C---:B------:R-:W-:Y:S01]  /*ee70*/  FMUL R24, R116.reuse, R20 ;  /* 0x0000001474187220 */ /* 0x040fe20000400000 */
[C---:B------:R-:W-:Y:S01]  /*ee80*/  FMUL R9, R116.reuse, R33 ;  /* 0x0000002174097220 */ /* 0x040fe20000400000 */
[----:B------:R-:W-:Y:S01]  /*ee90*/  FMUL R10, R116, R37 ;  /* 0x00000025740a7220 */ /* 0x000fe20000400000 */
[----:B------:R-:W-:-:S02]  /*eea0*/  IMAD.IADD R106, R103, 0x1, -R106 ;  /* 0x00000001676a7824 */ /* 0x000fc400078e0a6a */
[----:B------:R-:W-:Y:S01]  /*eeb0*/  @!P4 FMUL R41, R41, 16777216 ;  /* 0x4b8000002929c820 */ /* 0x000fe20000400000 */
[----:B------:R-:W-:Y:S01]  /*eec0*/  @!P4 FMUL R45, R45, 16777216 ;  /* 0x4b8000002d2dc820 */ /* 0x000fe20000400000 */
[----:B------:R-:W-:Y:S01]  /*eed0*/  @!P4 FMUL R27, R27, 16777216 ;  /* 0x4b8000001b1bc820 */ /* 0x000fe20000400000 */
[----:B------:R-:W-:Y:S01]  /*eee0*/  @!P4 FMUL R25, R25, 16777216 ;  /* 0x4b8000001919c820 */ /* 0x000fe20000400000 */
[----:B------:R-:W-:Y:S01]  /*eef0*/  @!P4 FMUL R29, R29, 16777216 ;  /* 0x4b8000001d1dc820 */ /* 0x000fe20000400000 */
[----:B------:R-:W-:Y:S01]  /*ef00*/  @!P4 FMUL R21, R21, 16777216 ;  /* 0x4b8000001515c820 */ /* 0x000fe20000400000 */
[----:B------:R-:W-:Y:S01]  /*ef10*/  F2FP.BF16.F32.PACK_AB R5, R5, R36 ;  /* 0x000000240505723e */ /* 0x000fe200000010ff */
[----:B------:R-:W-:Y:S01]  /*ef20*/  @P2 FMUL R193, R193, 0.25 ;  /* 0x3e800000c1c12820 */ /* 0x000fe20000400000 */
[----:B------:R-:W-:Y:S01]  /*ef30*/  F2FP.BF16.F32.PACK_AB R7, R7, R24 ;  /* 0x000000180707723e */ /* 0x000fe200000010ff */
[----:B------:R-:W-:Y:S01]  /*ef40*/  @P2 FMUL R192, R192, 0.25 ;  /* 0x3e800000c0c02820 */ /* 0x000fe20000400000 */
[----:B------:R-:W-:Y:S01]  /*ef50*/  LOP3.LUT R88, R134, R201, RZ, 0x3c, !PT ;  /* 0x000000c986587212 */ /* 0x000fe200078e3cff */
[----:B------:R-:W-:Y:S01]  /*ef60*/  @P2 FMUL R197, R197, 0.25 ;  /* 0x3e800000c5c52820 */ /* 0x000fe20000400000 */
[----:B------:R-:W-:Y:S01]  /*ef70*/  F2FP.BF16.F32.PACK_AB R13, R13, R38 ;  /* 0x000000260d0d723e */ /* 0x000fe200000010ff */
[----:B------:R-:W-:Y:S01]  /*ef80*/  FADD R38, R106, -1 ;  /* 0xbf8000006a267421 */ /* 0x000fe20000000000 */
[----:B------:R-:W-:Y:S01]  /*ef90*/  MOV R40, 0x3dc6b27f ;  /* 0x3dc6b27f00287802 */ /* 0x000fe20000000f00 */
[----:B------:R-:W-:Y:S01]  /*efa0*/  FMUL R8, R116, R41 ;  /* 0x0000002974087220 */ /* 0x000fe20000400000 */
[----:B------:R-:W-:Y:S01]  /*efb0*/  F2FP.BF16.F32.PACK_AB R12, R12, R11 ;  /* 0x0000000b0c0c723e */ /* 0x000fe200000010ff */
[C---:B------:R-:W-:Y:S01]  /*efc0*/  FMUL R45, R116.reuse, R45 ;  /* 0x0000002d742d7220 */ /* 0x040fe20000400000 */
[----:B------:R-:W-:Y:S01]  /*efd0*/  F2FP.BF16.F32.PACK_AB R9, R9, R10 ;  /* 0x0000000a0909723e */ /* 0x000fe200000010ff */
[C---:B------:R-:W-:Y:S01]  /*efe0*/  FMUL R10, R116.reuse, R25 ;  /* 0x00000019740a7220 */ /* 0x040fe20000400000 */
[C---:B------:R-:W-:Y:S01]  /*eff0*/  FMUL R29, R116.reuse, R29 ;  /* 0x0000001d741d7220 */ /* 0x040fe20000400000 */
[C---:B------:R-:W-:Y:S01]  /*f000*/  FMUL R11, R116.reuse, R27 ;  /* 0x0000001b740b7220 */ /* 0x040fe20000400000 */
[----:B------:R-:W-:Y:S01]  /*f010*/  FMUL R20, R116, R21 ;  /* 0x0000001574147220 */ /* 0x000fe20000400000 */
[----:B------:R-:W-:Y:S01]  /*f020*/  SHF.R.U32.HI R106, RZ, 0x5, R206 ;  /* 0x00000005ff6a7819 */ /* 0x000fe200000116ce */
[----:B------:R1:W-:Y:S01]  /*f030*/  STS.128 [R88+UR6], R4 ;  /* 0x0000000458007988 */ /* 0x0003e20008000c06 */
[----:B------:R-:W-:Y:S01]  /*f040*/  F2FP.BF16.F32.PACK_AB R8, R8, R45 ;  /* 0x0000002d0808723e */ /* 0x000fe200000010ff */
[----:B------:R-:W-:Y:S01]  /*f050*/  @P2 FMUL R196, R196, 0.25 ;  /* 0x3e800000c4c42820 */ /* 0x000fe20000400000 */
[----:B------:R-:W-:Y:S01]  /*f060*/  SGXT.U32 R106, R106, 0x2 ;  /* 0x000000026a6a781a */ /* 0x000fe20000000000 */
[----:B------:R-:W-:Y:S01]  /*f070*/  @P2 FMUL R173, R173, 0.25 ;  /* 0x3e800000adad2820 */ /* 0x000fe20000400000 */
[----:B------:R-:W-:Y:S01]  /*f080*/  F2FP.BF16.F32.PACK_AB R10, R10, R29 ;  /* 0x0000001d0a0a723e */ /* 0x000fe200000010ff */
[----:B------:R-:W-:Y:S01]  /*f090*/  @P2 FMUL R172, R172, 0.25 ;  /* 0x3e800000acac2820 */ /* 0x000fe20000400000 */
[----:B------:R-:W-:Y:S01]  /*f0a0*/  F2FP.BF16.F32.PACK_AB R11, R11, R20 ;  /* 0x000000140b0b723e */ /* 0x000fe200000010ff */
[----:B0-----:R-:W-:-:S02]  /*f0b0*/  IMAD R106, R106, R195, RZ ;  /* 0x000000c36a6a7224 */ /* 0x001fc400078e02ff */
[----:B------:R-:W-:Y:S01]  /*f0c0*/  @P2 FMUL R177, R177, 0.25 ;  /* 0x3e800000b1b12820 */ /* 0x000fe20000400000 */
[----:B------:R-:W-:Y:S01]  /*f0d0*/  @P2 FMUL R176, R176, 0.25 ;  /* 0x3e800000b0b02820 */ /* 0x000fe20000400000 */
[----:B------:R-:W-:Y:S01]  /*f0e0*/  @P2 FMUL R121, R121, 0.25 ;  /* 0x3e80000079792820 */ /* 0x000fe20000400000 */
[----:B------:R-:W-:Y:S01]  /*f0f0*/  @P2 FMUL R120, R120, 0.25 ;  /* 0x3e80000078782820 */ /* 0x000fe20000400000 */
[----:B------:R-:W-:Y:S01]  /*f100*/  @P2 FMUL R23, R23, 0.25 ;  /* 0x3e80000017172820 */ /* 0x000fe20000400000 */
[----:B------:R-:W-:Y:S01]  /*f110*/  @P2 FMUL R22, R22, 0.25 ;  /* 0x3e80000016162820 */ /* 0x000fe20000400000 */
[----:B------:R-:W-:Y:S01]  /*f120*/  @P2 FMUL R19, R19, 0.25 ;  /* 0x3e80000013132820 */ /* 0x000fe20000400000 */
[----:B-1----:R-:W-:Y:S01]  /*f130*/  FFMA.FTZ R7, R38, R40, -0.16845393180847167969 ;  /* 0xbe2c7f3026077423 */ /* 0x002fe20000010028 */
[----:B------:R0:W-:Y:S01]  /*f140*/  STS.128 [R88+UR6+0x200], R8 ;  /* 0x0002000858007988 */ /* 0x0001e20008000c06 */
[----:B------:R-:W-:Y:S01]  /*f150*/  @P2 FMUL R18, R18, 0.25 ;  /* 0x3e80000012122820 */ /* 0x000fe20000400000 */
[----:B------:R-:W-:Y:S01]  /*f160*/  @P2 FMUL R17, R17, 0.25 ;  /* 0x3e80000011112820 */ /* 0x000fe20000400000 */
[----:B------:R-:W-:Y:S01]  /*f170*/  FFMA.FTZ R7, R38, R7, 0.1716887056827545166 ;  /* 0x3e2fcf2a26077423 */ /* 0x000fe20000010007 */
[----:B------:R-:W-:Y:S01]  /*f180*/  @P2 FMUL R16, R16, 0.25 ;  /* 0x3e80000010102820 */ /* 0x000fe20000400000 */
[----:B------:R-:W-:-:S02]  /*f190*/  IMAD.IADD R104, R101, 0x1, -R104 ;  /* 0x0000000165687824 */ /* 0x000fc400078e0a68 */
[----:B------:R-:W-:Y:S01]  /*f1a0*/  IMAD.IADD R107, R102, 0x1, -R107 ;  /* 0x00000001666b7824 */ /* 0x000fe200078e0a6b */
[----:B------:R-:W-:Y:S01]  /*f1b0*/  IADD3 R105, R100, -R105, RZ ;  /* 0x8000006964697210 */ /* 0x000fe20007ffe0ff */
[----:B------:R-:W1:Y:S01]  /*f1c0*/  LDC.64 R198, c[0x0][0x228] ;  /* 0x00008a00ffc67b82 */ /* 0x000e620000000a00 */
[----:B0-----:R-:W-:Y:S01]  /*f1d0*/  FFMA.FTZ R9, R38, R7, -0.17900948226451873779 ;  /* 0xbe374e4326097423 */ /* 0x001fe20000010007 */
[----:B------:R-:W-:Y:S01]  /*f1e0*/  F2FP.BF16.F32.PACK_AB R7, R108, R131 ;  /* 0x000000836c07723e */ /* 0x000fe200000010ff */
[C---:B------:R-:W-:Y:S01]  /*f1f0*/  IMAD R108, R195.reuse, 0x4, R106 ;  /* 0x00000004c36c7824 */ /* 0x040fe200078e026a */
[----:B------:R-:W-:Y:S01]  /*f200*/  F2FP.BF16.F32.PACK_AB R8, R110, R129 ;  /* 0x000000816e08723e */ /* 0x000fe200000010ff */
[C---:B------:R-:W-:Y:S02]  /*f210*/  FFMA.FTZ R9, R38.reuse, R9, 0.20512372255325317383 ;  /* 0x3e520bf426097423 */ /* 0x040fe40000010009 */
[----:B------:R-:W-:Y:S02]  /*f220*/  IMAD R110, R195, 0x4, R108 ;  /* 0x00000004c36e7824 */ /* 0x000fe400078e026c */
[----:B------:R-:W-:Y:S01]  /*f230*/  FFMA.FTZ R11, R38, R9, -0.24046532809734344482 ;  /* 0xbe763c8b260b7423 */ /* 0x000fe20000010009 */
[----:B------:R-:W-:-:S02]  /*f240*/  F2FP.BF16.F32.PACK_AB R9, R112, R125 ;  /* 0x0000007d7009723e */ /* 0x000fc400000010ff */
[----:B------:R-:W-:Y:S02]  /*f250*/  LEA R112, R195, R110, 0x2 ;  /* 0x0000006ec3707211 */ /* 0x000fe400078e10ff */
[----:B------:R-:W-:Y:S02]  /*f260*/  F2FP.BF16.F32.PACK_AB R14, R14, R31 ;  /* 0x0000001f0e0e723e */ /* 0x000fe400000010ff */
[----:B------:R-:W-:Y:S01]  /*f270*/  F2FP.BF16.F32.PACK_AB R15, R15, R50 ;  /* 0x000000320f0f723e */ /* 0x000fe200000010ff */
        /* <DEDUP_REMOVED lines=16> */
[----:B------:R-:W-:Y:S01]  /*f380*/  FFMA.FTZ R11, R38, R11, 0.28857114911079406738 ;  /* 0x3e93bf99260b7423 */ /* 0x000fe2000001000b */
[----:B------:R-:W-:Y:S01]  /*f390*/  F2FP.BF16.F32.PACK_AB R10, R114, R115 ;  /* 0x00000073720a723e */ /* 0x000fe200000010ff */
[----:B------:R-:W-:Y:S01]  /*f3a0*/  IMAD R114, R195, 0x4, R112 ;  /* 0x00000004c3727824 */ /* 0x000fe200078e0270 */
[----:B------:R-:W-:Y:S01]  /*f3b0*/  F2FP.BF16.F32.PACK_AB R4, R143, R146 ;  /* 0x000000928f04723e */ /* 0x000fe200000010ff */
[----:B------:R0:W-:Y:S01]  /*f3c0*/  STS.128 [R88+UR6+0x80], R12 ;  /* 0x0000800c58007988 */ /* 0x0001e20008000c06 */
[----:B------:R-:W-:-:S02]  /*f3d0*/  F2FP.BF16.F32.PACK_AB R5, R139, R142 ;  /* 0x0000008e8b05723e */ /* 0x000fc400000010ff */
[----:B------:R-:W-:Y:S01]  /*f3e0*/  F2FP.BF16.F32.PACK_AB R6, R135, R138 ;  /* 0x0000008a8706723e */ /* 0x000fe200000010ff */
        /* <DEDUP_REMOVED lines=16> */
[C---:B0-----:R-:W-:Y:S01]  /*f4f0*/  FFMA.FTZ R15, R38.reuse, R11, -0.36067417263984680176 ;  /* 0xbeb8aa49260f7423 */ /* 0x041fe2000001000b */
[----:B------:R-:W-:Y:S01]  /*f500*/  IMAD R116, R195, 0x4, R114 ;  /* 0x00000004c3747824 */ /* 0x000fe200078e0272 */
[----:B------:R0:W-:Y:S01]  /*f510*/  STS.128 [R88+UR6+0x300], R4 ;  /* 0x0003000458007988 */ /* 0x0001e20008000c06 */
[----:B------:R-:W-:Y:S01]  /*f520*/  F2FP.BF16.F32.PACK_AB R14, R111, R124 ;  /* 0x0000007c6f0e723e */ /* 0x000fe200000010ff */
[----:B0-----:R-:W-:Y:S01]  /*f530*/  FFMA.FTZ R5, R38, R15, 0.48089820146560668945 ;  /* 0x3ef6384a26057423 */ /* 0x001fe2000001000f */
[----:B------:R-:W-:-:S02]  /*f540*/  F2FP.BF16.F32.PACK_AB R15, R109, R118 ;  /* 0x000000766d0f723e */ /* 0x000fc400000010ff */
[----:B------:R-:W-:Y:S01]  /*f550*/  LEA R118, R195, R116, 0x2 ;  /* 0x00000074c3767211 */ /* 0x000fe200078e10ff */
[----:B------:R-:W-:-:S04]  /*f560*/  FFMA.FTZ R5, R38, R5, -0.72134751081466674805 ;  /* 0xbf38aa3b26057423 */ /* 0x000fc80000010005 */
[----:B------:R-:W-:-:S04]  /*f570*/  IMAD R120, R195, 0x4, R118 ;  /* 0x00000004c3787824 */ /* 0x000fc800078e0276 */
[----:B------:R-:W-:Y:S01]  /*f580*/  IMAD R124, R195, 0x4, R120 ;  /* 0x00000004c37c7824 */ /* 0x000fe200078e0278 */
[----:B------:R-:W-:Y:S01]  /*f590*/  F2FP.BF16.F32.PACK_AB R19, R91, R122 ;  /* 0x0000007a5b13723e */ /* 0x000fe200000010ff */
[----:B------:R-:W-:-:S03]  /*f5a0*/  FMUL R5, R38, R5 ;  /* 0x0000000526057220 */ /* 0x000fc60000400000 */
[----:B------:R-:W-:Y:S01]  /*f5b0*/  LEA R122, R195, R124, 0x2 ;  /* 0x0000007cc37a7211 */ /* 0x000fe200078e10ff */
[----:B------:R-:W-:Y:S01]  /*f5c0*/  FMUL R5, R38, R5 ;  /* 0x0000000526057220 */ /* 0x000fe20000400000 */
[----:B------:R-:W-:-:S03]  /*f5d0*/  F2FP.BF16.F32.PACK_AB R11, R113, R126 ;  /* 0x0000007e710b723e */ /* 0x000fc600000010ff */
[C---:B------:R-:W-:Y:S02]  /*f5e0*/  IMAD R126, R195.reuse, 0x4, R122 ;  /* 0x00000004c37e7824 */ /* 0x040fe400078e027a */
[----:B------:R-:W-:Y:S01]  /*f5f0*/  FFMA.FTZ R38, R38, 1.4426950216293334961, R5 ;  /* 0x3fb8aa3b26267823 */ /* 0x000fe20000010005 */
[----:B------:R-:W-:Y:S01]  /*f600*/  FADD R5, R104, -1 ;  /* 0xbf80000068057421 */ /* 0x000fe20000000000 */
[----:B------:R-:W-:Y:S01]  /*f610*/  IMAD R104, R195, 0x4, R126 ;  /* 0x00000004c3687824 */ /* 0x000fe200078e027e */
[----:B------:R-:W-:-:S04]  /*f620*/  F2FP.BF16.F32.PACK_AB R13, R119, R130 ;  /* 0x00000082770d723e */ /* 0x000fc800000010ff */
[----:B------:R-:W-:Y:S02]  /*f630*/  LEA R130, R195, R104, 0x2 ;  /* 0x00000068c3827211 */ /* 0x000fe400078e10ff */
[----:B------:R-:W-:-:S03]  /*f640*/  F2FP.BF16.F32.PACK_AB R20, R128, R117 ;  /* 0x000000758014723e */ /* 0x000fc600000010ff */
[----:B------:R-:W-:Y:S01]  /*f650*/  IMAD R128, R195, 0x4, R130 ;  /* 0x00000004c3807824 */ /* 0x000fe200078e0282 */
[----:B------:R-:W-:Y:S01]  /*f660*/  F2FP.BF16.F32.PACK_AB R23, R133, R136 ;  /* 0x000000888517723e */ /* 0x000fe200000010ff */
[----:B------:R0:W-:Y:S01]  /*f670*/  STS.128 [R88+UR6+0x180], R8 ;  /* 0x0001800858007988 */ /* 0x0001e20008000c06 */
[----:B------:R-:W-:Y:S01]  /*f680*/  FADD R107, R107, -1 ;  /* 0xbf8000006b6b7421 */ /* 0x000fe20000000000 */
[----:B------:R-:W-:Y:S01]  /*f690*/  IMAD R136, R195, 0x4, R128 ;  /* 0x00000004c3887824 */ /* 0x000fe200078e0280 */
[----:B------:R-:W-:Y:S01]  /*f6a0*/  F2FP.BF16.F32.PACK_AB R12, R127, R132 ;  /* 0x000000847f0c723e */ /* 0x000fe200000010ff */
[----:B------:R-:W-:Y:S01]  /*f6b0*/  FADD R105, R105, -1 ;  /* 0xbf80000069697421 */ /* 0x000fe20000000000 */
[----:B------:R-:W-:Y:S02]  /*f6c0*/  FFMA.FTZ R4, R107, R40, -0.16845393180847167969 ;  /* 0xbe2c7f306b047423 */ /* 0x000fe40000010028 */
[----:B------:R-:W-:Y:S01]  /*f6d0*/  LEA R132, R195, R136, 0x2 ;  /* 0x00000088c3847211 */ /* 0x000fe200078e10ff */
[----:B0-----:R-:W-:-:S04]  /*f6e0*/  FFMA.FTZ R8, R5, R40, -0.16845393180847167969 ;  /* 0xbe2c7f3005087423 */ /* 0x001fc80000010028 */
[----:B------:R-:W-:Y:S01]  /*f6f0*/  FFMA.FTZ R8, R5, R8, 0.1716887056827545166 ;  /* 0x3e2fcf2a05087423 */ /* 0x000fe20000010008 */
[----:B------:R-:W-:Y:S01]  /*f700*/  FFMA.FTZ R4, R107, R4, 0.1716887056827545166 ;  /* 0x3e2fcf2a6b047423 */ /* 0x000fe20000010004 */
[----:B------:R-:W-:Y:S01]  /*f710*/  FFMA.FTZ R6, R105, R40, -0.16845393180847167969 ;  /* 0xbe2c7f3069067423 */ /* 0x000fe20000010028 */
[----:B------:R-:W-:Y:S02]  /*f720*/  IMAD R134, R195, 0x4, R132 ;  /* 0x00000004c3867824 */ /* 0x000fe400078e0284 */
[----:B------:R-:W-:Y:S01]  /*f730*/  FFMA.FTZ R8, R5, R8, -0.17900948226451873779 ;  /* 0xbe374e4305087423 */ /* 0x000fe20000010008 */
[----:B------:R-:W-:Y:S01]  /*f740*/  FFMA.FTZ R4, R107, R4, -0.17900948226451873779 ;  /* 0xbe374e436b047423 */ /* 0x000fe20000010004 */
[----:B------:R-:W-:Y:S01]  /*f750*/  FFMA.FTZ R6, R105, R6, 0.1716887056827545166 ;  /* 0x3e2fcf2a69067423 */ /* 0x000fe20000010006 */
[----:B------:R-:W-:Y:S02]  /*f760*/  IMAD R138, R195, 0x4, R134 ;  /* 0x00000004c38a7824 */ /* 0x000fe400078e0286 */
[----:B------:R-:W-:Y:S01]  /*f770*/  FFMA.FTZ R8, R5, R8, 0.20512372255325317383 ;  /* 0x3e520bf405087423 */ /* 0x000fe20000010008 */
[----:B------:R-:W-:Y:S01]  /*f780*/  FFMA.FTZ R4, R107, R4, 0.20512372255325317383 ;  /* 0x3e520bf46b047423 */ /* 0x000fe20000010004 */
[----:B------:R-:W-:Y:S01]  /*f790*/  F2FP.BF16.F32.PACK_AB R22, R137, R140 ;  /* 0x0000008c8916723e */ /* 0x000fe200000010ff */
[----:B------:R-:W-:Y:S01]  /*f7a0*/  FFMA.FTZ R6, R105, R6, -0.17900948226451873779 ;  /* 0xbe374e4369067423 */ /* 0x000fe20000010006 */
[----:B------:R-:W-:Y:S01]  /*f7b0*/  FFMA.FTZ R8, R5, R8, -0.24046532809734344482 ;  /* 0xbe763c8b05087423 */ /* 0x000fe20000010008 */
[----:B------:R-:W-:Y:S01]  /*f7c0*/  LEA R140, R195, R138, 0x2 ;  /* 0x0000008ac38c7211 */ /* 0x000fe200078e10ff */
[----:B------:R-:W-:Y:S01]  /*f7d0*/  FFMA.FTZ R4, R107, R4, -0.24046532809734344482 ;  /* 0xbe763c8b6b047423 */ /* 0x000fe20000010004 */
[----:B------:R-:W-:Y:S01]  /*f7e0*/  FFMA.FTZ R6, R105, R6, 0.20512372255325317383 ;  /* 0x3e520bf469067423 */ /* 0x000fe20000010006 */
[----:B------:R-:W-:-:S02]  /*f7f0*/  FFMA.FTZ R8, R5, R8, 0.28857114911079406738 ;  /* 0x3e93bf9905087423 */ /* 0x000fc40000010008 */
[----:B------:R-:W-:Y:S02]  /*f800*/  IMAD R142, R195, 0x4, R140 ;  /* 0x00000004c38e7824 */ /* 0x000fe400078e028c */
[----:B------:R-:W-:Y:S01]  /*f810*/  FFMA.FTZ R4, R107, R4, 0.28857114911079406738 ;  /* 0x3e93bf996b047423 */ /* 0x000fe20000010004 */
[----:B------:R-:W-:Y:S01]  /*f820*/  FFMA.FTZ R8, R5, R8, -0.36067417263984680176 ;  /* 0xbeb8aa4905087423 */ /* 0x000fe20000010008 */
[----:B------:R-:W-:Y:S01]  /*f830*/  FFMA.FTZ R6, R105, R6, -0.24046532809734344482 ;  /* 0xbe763c8b69067423 */ /* 0x000fe20000010006 */
[----:B------:R-:W-:Y:S01]  /*f840*/  F2FP.BF16.F32.PACK_AB R21, R141, R144 ;  /* 0x000000908d15723e */ /* 0x000fe200000010ff */
[----:B------:R-:W-:Y:S02]  /*f850*/  IMAD R144, R195, 0x4, R142 ;  /* 0x00000004c3907824 */ /* 0x000fe400078e028e */
[----:B------:R-:W-:Y:S01]  /*f860*/  FFMA.FTZ R4, R107, R4, -0.36067417263984680176 ;  /* 0xbeb8aa496b047423 */ /* 0x000fe20000010004 */
[----:B------:R-:W-:Y:S01]  /*f870*/  FFMA.FTZ R8, R5, R8, 0.48089820146560668945 ;  /* 0x3ef6384a05087423 */ /* 0x000fe20000010008 */
[----:B------:R-:W-:-:S02]  /*f880*/  FFMA.FTZ R6, R105, R6, 0.28857114911079406738 ;  /* 0x3e93bf9969067423 */ /* 0x000fc40000010006 */
[----:B------:R-:W-:Y:S01]  /*f890*/  FFMA.FTZ R4, R107, R4, 0.48089820146560668945 ;  /* 0x3ef6384a6b047423 */ /* 0x000fe20000010004 */
[----:B------:R-:W-:Y:S01]  /*f8a0*/  FFMA.FTZ R8, R5, R8, -0.72134751081466674805 ;  /* 0xbf38aa3b05087423 */ /* 0x000fe20000010008 */
[----:B------:R-:W-:Y:S01]  /*f8b0*/  LEA R146, R195, R144, 0x2 ;  /* 0x00000090c3927211 */ /* 0x000fe200078e10ff */
[----:B------:R-:W-:Y:S01]  /*f8c0*/  FFMA.FTZ R6, R105, R6, -0.36067417263984680176 ;  /* 0xbeb8aa4969067423 */ /* 0x000fe20000010006 */
[----:B------:R-:W-:Y:S01]  /*f8d0*/  F2FP.BF16.F32.PACK_AB R17, R51, R148 ;  /* 0x000000943311723e */ /* 0x000fe200000010ff */
[----:B------:R-:W-:Y:S01]  /*f8e0*/  FFMA.FTZ R4, R107, R4, -0.72134751081466674805 ;  /* 0xbf38aa3b6b047423 */ /* 0x000fe20000010004 */
[----:B------:R-:W-:Y:S01]  /*f8f0*/  FMUL R8, R5, R8 ;  /* 0x0000000805087220 */ /* 0x000fe20000400000 */
[----:B------:R-:W-:Y:S01]  /*f900*/  ISETP.GE.U32.AND P6, PT, R102, 0x7f800000, PT ;  /* 0x7f8000006600780c */ /* 0x000fe20003fc6070 */
[----:B------:R-:W-:Y:S01]  /*f910*/  FFMA.FTZ R6, R105, R6, 0.48089820146560668945 ;  /* 0x3ef6384a69067423 */ /* 0x000fe20000010006 */
[----:B------:R-:W-:Y:S01]  /*f920*/  IMAD R148, R195, 0x4, R146 ;  /* 0x00000004c3947824 */ /* 0x000fe200078e0292 */
[----:B------:R-:W-:Y:S01]  /*f930*/  F2FP.BF16.F32.PACK_AB R16, R43, R42 ;  /* 0x0000002a2b10723e */ /* 0x000fe200000010ff */
[----:B------:R-:W-:Y:S01]  /*f940*/  FMUL R4, R107, R4 ;  /* 0x000000046b047220 */ /* 0x000fe20000400000 */
[----:B------:R-:W-:Y:S01]  /*f950*/  F2FP.BF16.F32.PACK_AB R18, R49, R48 ;  /* 0x000000303112723e */ /* 0x000fe200000010ff */
[----:B------:R-:W-:Y:S01]  /*f960*/  FMUL R8, R5, R8 ;  /* 0x0000000805087220 */ /* 0x000fe20000400000 */
[----:B------:R-:W-:Y:S01]  /*f970*/  ISETP.GE.U32.AND P2, PT, R103, 0x7f800000, PT ;  /* 0x7f8000006700780c */ /* 0x000fe20003f46070 */
[----:B------:R-:W-:Y:S01]  /*f980*/  FFMA.FTZ R6, R105, R6, -0.72134751081466674805 ;  /* 0xbf38aa3b69067423 */ /* 0x000fe20000010006 */
[----:B------:R-:W-:Y:S01]  /*f990*/  ISETP.GE.U32.AND P1, PT, R100, 0x7f800000, PT ;  /* 0x7f8000006400780c */ /* 0x000fe20003f26070 */
[----:B------:R-:W-:Y:S01]  /*f9a0*/  IMAD R152, R195, 0x4, R148 ;  /* 0x00000004c3987824 */ /* 0x000fe200078e0294 */
[----:B------:R-:W-:Y:S01]  /*f9b0*/  STS.128 [R88+UR6+0x280], R16 ;  /* 0x0002801058007988 */ /* 0x000fe20008000c06 */
[----:B------:R-:W-:Y:S01]  /*f9c0*/  FMUL R4, R107, R4 ;  /* 0x000000046b047220 */ /* 0x000fe20000400000 */
[----:B------:R-:W-:Y:S01]  /*f9d0*/  FFMA.FTZ R5, R5, 1.4426950216293334961, R8 ;  /* 0x3fb8aa3b05057823 */ /* 0x000fe20000010008 */
[----:B------:R-:W-:Y:S01]  /*f9e0*/  FMUL R6, R105, R6 ;  /* 0x0000000669067220 */ /* 0x000fe20000400000 */
[----:B------:R0:W-:Y:S01]  /*f9f0*/  STS.128 [R88+UR6+0x100], R20 ;  /* 0x0001001458007988 */ /* 0x0001e20008000c06 */
[----:B------:R-:W-:-:S03]  /*fa00*/  IMAD R150, R195, 0x4, R152 ;  /* 0x00000004c3967824 */ /* 0x000fc600078e0298 */
[----:B------:R-:W-:Y:S01]  /*fa10*/  STS.128 [R88+UR6+0x380], R12 ;  /* 0x0003800c58007988 */ /* 0x000fe20008000c06 */
[----:B------:R-:W-:Y:S01]  /*fa20*/  FFMA.FTZ R107, R107, 1.4426950216293334961, R4 ;  /* 0x3fb8aa3b6b6b7823 */ /* 0x000fe20000010004 */
[----:B------:R-:W-:Y:S01]  /*fa30*/  BAR.SYNC.DEFER_BLOCKING 0x0 ;  /* 0x0000000000007b1d */ /* 0x000fe20000010000 */
[----:B------:R-:W-:Y:S01]  /*fa40*/  FADD R202, R202, R5 ;  /* 0x00000005caca7221 */ /* 0x000fe20000000000 */
[----:B------:R-:W-:Y:S01]  /*fa50*/  FMUL R6, R105, R6 ;  /* 0x0000000669067220 */ /* 0x000fe20000400000 */
[----:B------:R-:W-:Y:S01]  /*fa60*/  @P6 IMAD.MOV.U32 R5, RZ, RZ, 0x7f800000 ;  /* 0x7f800000ff056424 */ /* 0x000fe200078e00ff */
[----:B------:R-:W-:Y:S02]  /*fa70*/  ISETP.GE.U32.AND P5, PT, R101, 0x7f800000, PT ;  /* 0x7f8000006500780c */ /* 0x000fe40003fa6070 */
[----:B------:R-:W-:Y:S01]  /*fa80*/  LEA R154, R195, R150, 0x2 ;  /* 0x00000096c39a7211 */ /* 0x000fe200078e10ff */
[----:B------:R-:W-:Y:S01]  /*fa90*/  FADD R204, R204, R107 ;  /* 0x0000006bcccc7221 */ /* 0x000fe20000000000 */
[----:B------:R-:W-:Y:S01]  /*faa0*/  @P2 MOV R4, 0x7f800000 ;  /* 0x7f80000000042802 */ /* 0x000fe20000000f00 */
[----:B------:R-:W-:Y:S01]  /*fab0*/  FFMA.FTZ R6, R105, 1.4426950216293334961, R6 ;  /* 0x3fb8aa3b69067823 */ /* 0x000fe20000010006 */
[C---:B------:R-:W-:Y:S01]  /*fac0*/  FSETP.NEU.AND P3, PT, R102.reuse, RZ, PT ;  /* 0x000000ff6600720b */ /* 0x040fe20003f6d000 */
[----:B------:R-:W-:Y:S01]  /*fad0*/  @P6 FFMA.FTZ R204, R102, R5, +INF ;  /* 0x7f80000066cc6423 */ /* 0x000fe20000010005 */
[----:B------:R-:W-:Y:S01]  /*fae0*/  @P1 IMAD.MOV.U32 R7, RZ, RZ, 0x7f800000 ;  /* 0x7f800000ff071424 */ /* 0x000fe200078e00ff */
[----:B------:R-:W-:Y:S01]  /*faf0*/  LEA R102, R195, R154, 0x2 ;  /* 0x0000009ac3667211 */ /* 0x000fe200078e10ff */
[----:B------:R-:W-:Y:S01]  /*fb00*/  FADD R205, R205, R38 ;  /* 0x00000026cdcd7221 */ /* 0x000fe20000000000 */
[----:B------:R-:W-:Y:S01]  /*fb10*/  FADD R203, R203, R6 ;  /* 0x00000006cbcb7221 */ /* 0x000fe20000000000 */
[----:B------:R-:W-:Y:S01]  /*fb20*/  @P2 FFMA.FTZ R205, R103, R4, +INF ;  /* 0x7f80000067cd2423 */ /* 0x000fe20000010004 */
[C---:B------:R-:W-:Y:S01]  /*fb30*/  FSETP.NEU.AND P2, PT, R100.reuse, RZ, PT ;  /* 0x000000ff6400720b */ /* 0x040fe20003f4d000 */
[----:B------:R-:W-:Y:S01]  /*fb40*/  @P1 FFMA.FTZ R203, R100, R7, +INF ;  /* 0x7f80000064cb1423 */ /* 0x000fe20000010007 */
[----:B------:R-:W-:-:S02]  /*fb50*/  IMAD R100, R195, 0x4, R102 ;  /* 0x00000004c3647824 */ /* 0x000fc400078e0266 */
[----:B------:R-:W-:Y:S02]  /*fb60*/  @P5 IMAD.MOV.U32 R4, RZ, RZ, 0x7f800000 ;  /* 0x7f800000ff045424 */ /* 0x000fe400078e00ff */
[----:B------:R-:W-:Y:S01]  /*fb70*/  IMAD R156, R195, 0x4, R100 ;  /* 0x00000004c39c7824 */ /* 0x000fe200078e0264 */
[----:B------:R-:W-:Y:S01]  /*fb80*/  F2FP.BF16.F32.PACK_AB R28, R28, R37 ;  /* 0x000000251c1c723e */ /* 0x000fe200000010ff */
[----:B------:R-:W-:Y:S01]  /*fb90*/  @P5 FFMA.FTZ R202, R101, R4, +INF ;  /* 0x7f80000065ca5423 */ /* 0x000fe20000010004 */
[----:B------:R-:W-:Y:S01]  /*fba0*/  F2FP.BF16.F32.PACK_AB R29, R29, R36 ;  /* 0x000000241d1d723e */ /* 0x000fe200000010ff */
[----:B------:R-:W-:Y:S01]  /*fbb0*/  LDS.128 R48, [R0+UR6+0x400] ;  /* 0x0004000600307984 */ /* 0x000fe20008000c00 */
[----:B------:R-:W-:-:S03]  /*fbc0*/  LEA R158, R195, R156, 0x2 ;  /* 0x0000009cc39e7211 */ /* 0x000fc600078e10ff */
[----:B------:R-:W2:Y:S04]  /*fbd0*/  LDS.128 R36, [R0+UR6] ;  /* 0x0000000600247984 */ /* 0x000ea80008000c00 */
[----:B------:R-:W-:Y:S04]  /*fbe0*/  LDS.128 R16, [R0+UR6+0x800] ;  /* 0x0008000600107984 */ /* 0x000fe80008000c00 */
[----:B------:R-:W-:Y:S04]  /*fbf0*/  LDS.128 R8, [R0+UR6+0xc00] ;  /* 0x000c000600087984 */ /* 0x000fe80008000c00 */
[----:B------:R-:W3:Y:S04]  /*fc00*/  LDS.128 R40, [R208+UR6] ;  /* 0x00000006d0287984 */ /* 0x000ee80008000c00 */
[----:B------:R-:W4:Y:S04]  /*fc10*/  LDS.128 R44, [R208+UR6+0x400] ;  /* 0x00040006d02c7984 */ /* 0x000f280008000c00 */
[----:B------:R-:W4:Y:S04]  /*fc20*/  LDS.128 R12, [R208+UR6+0x800] ;  /* 0x00080006d00c7984 */ /* 0x000f280008000c00 */
[----:B------:R-:W4:Y:S01]  /*fc30*/  LDS.128 R4, [R208+UR6+0xc00] ;  /* 0x000c0006d0047984 */ /* 0x000f220008000c00 */
[----:B------:R-:W-:-:S04]  /*fc40*/  IMAD R160, R195, 0x4, R158 ;  /* 0x00000004c3a07824 */ /* 0x000fc800078e029e */
[----:B------:R-:W-:Y:S01]  /*fc50*/  IMAD R162, R195, 0x4, R160 ;  /* 0x00000004c3a27824 */ /* 0x000fe200078e02a0 */
[----:B0-----:R-:W-:-:S04]  /*fc60*/  F2FP.BF16.F32.PACK_AB R21, R93, R94 ;  /* 0x0000005e5d15723e */ /* 0x001fc800000010ff */
[----:B------:R-:W-:Y:S02]  /*fc70*/  LEA R94, R195, R162, 0x2 ;  /* 0x000000a2c35e7211 */ /* 0x000fe400078e10ff */
[----:B------:R-:W-:Y:S02]  /*fc80*/  F2FP.BF16.F32.PACK_AB R33, R33, R26 ;  /* 0x0000001a2121723e */ /* 0x000fe400000010ff */
[----:B------:R-:W-:Y:S01]  /*fc90*/  F2FP.BF16.F32.PACK_AB R26, R86, R89 ;  /* 0x00000059561a723e */ /* 0x000fe200000010ff */
[----:B------:R-:W-:Y:S01]  /*fca0*/  IMAD R86, R195, 0x4, R94 ;  /* 0x00000004c3567824 */ /* 0x000fe200078e025e */
[----:B------:R-:W-:Y:S02]  /*fcb0*/  F2FP.BF16.F32.PACK_AB R32, R32, R27 ;  /* 0x0000001b2020723e */ /* 0x000fe400000010ff */
[----:B------:R-:W-:Y:S02]  /*fcc0*/  F2FP.BF16.F32.PACK_AB R30, R30, R25 ;  /* 0x000000191e1e723e */ /* 0x000fe400000010ff */
[----:B------:R-:W-:Y:S01]  /*fcd0*/  F2FP.BF16.F32.PACK_AB R31, R31, R196 ;  /* 0x000000c41f1f723e */ /* 0x000fe200000010ff */
[----:B------:R-:W-:Y:S01]  /*fce0*/  BAR.SYNC.DEFER_BLOCKING 0x0 ;  /* 0x0000000000007b1d */ /* 0x000fe20000010000 */
[----:B------:R-:W-:Y:S01]  /*fcf0*/  F2FP.BF16.F32.PACK_AB R27, R82, R85 ;  /* 0x00000055521b723e */ /* 0x000fe200000010ff */
[----:B------:R-:W-:Y:S01]  /*fd00*/  IMAD R82, R195, 0x4, R86 ;  /* 0x00000004c3527824 */ /* 0x000fe200078e0256 */
[----:B------:R-:W-:-:S02]  /*fd10*/  F2FP.BF16.F32.PACK_AB R34, R34, R177 ;  /* 0x000000b12222723e */ /* 0x000fc400000010ff */
[----:B------:R-:W-:Y:S01]  /*fd20*/  F2FP.BF16.F32.PACK_AB R35, R35, R24 ;  /* 0x000000182323723e */ /* 0x000fe200000010ff */
[----:B------:R-:W-:Y:S01]  /*fd30*/  IMAD.SHL.U32 R209, R209, 0x20, RZ ;  /* 0x00000020d1d17824 */ /* 0x000fe200078e00ff */
[----:B------:R0:W-:Y:S02]  /*fd40*/  STS.128 [R88+UR6], R28 ;  /* 0x0000001c58007988 */ /* 0x0001e40008000c06 */
[----:B0-----:R-:W-:Y:S02]  /*fd50*/  F2FP.BF16.F32.PACK_AB R30, R77, R76 ;  /* 0x0000004c4d1e723e */ /* 0x001fe400000010ff */
[----:B------:R-:W-:Y:S02]  /*fd60*/  LEA R76, R195, R82, 0x2 ;  /* 0x00000052c34c7211 */ /* 0x000fe400078e10ff */
[----:B------:R-:W-:-:S03]  /*fd70*/  F2FP.BF16.F32.PACK_AB R31, R74, R75 ;  /* 0x0000004b4a1f723e */ /* 0x000fc600000010ff */
[C---:B------:R-:W-:Y:S01]  /*fd80*/  IMAD R74, R195.reuse, 0x4, R76 ;  /* 0x00000004c34a7824 */ /* 0x040fe200078e024c */
[----:B------:R-:W-:Y:S01]  /*fd90*/  F2FP.BF16.F32.PACK_AB R29, R78, R79 ;  /* 0x0000004f4e1d723e */ /* 0x000fe200000010ff */
[----:B------:R0:W-:Y:S03]  /*fda0*/  STS.128 [R88+UR6+0x200], R32 ;  /* 0x0002002058007988 */ /* 0x0001e60008000c06 */
[----:B------:R-:W-:Y:S02]  /*fdb0*/  LEA R78, R195, R74, 0x2 ;  /* 0x0000004ac34e7211 */ /* 0x000fe400078e10ff */
[----:B------:R-:W-:Y:S01]  /*fdc0*/  LOP3.LUT R209, R209, 0x1f, R206, 0xf8, !PT ;  /* 0x0000001fd1d17812 */ /* 0x000fe200078ef8ce */
[----:B------:R-:W-:Y:S01]  /*fdd0*/  UIMAD UR4, UR7, UR4, URZ ;  /* 0x00000004070472a4 */ /* 0x000fe2000f8e023f */
[----:B------:R-:W-:Y:S02]  /*fde0*/  F2FP.BF16.F32.PACK_AB R20, R97, R98 ;  /* 0x000000626114723e */ /* 0x000fe400000010ff */
[----:B------:R-:W-:-:S02]  /*fdf0*/  F2FP.BF16.F32.PACK_AB R22, R87, R90 ;  /* 0x0000005a5716723e */ /* 0x000fc400000010ff */
[----:B0-----:R-:W-:Y:S01]  /*fe00*/  F2FP.BF16.F32.PACK_AB R34, R68, R69 ;  /* 0x000000454422723e */ /* 0x001fe200000010ff */
[----:B------:R-:W-:Y:S01]  /*fe10*/  IMAD R68, R195, 0x4, R78 ;  /* 0x00000004c3447824 */ /* 0x000fe200078e024e */
[----:B------:R-:W-:Y:S02]  /*fe20*/  F2FP.BF16.F32.PACK_AB R33, R70, R71 ;  /* 0x000000474621723e */ /* 0x000fe400000010ff */
[----:B------:R-:W-:Y:S02]  /*fe30*/  F2FP.BF16.F32.PACK_AB R23, R83, R84 ;  /* 0x000000545317723e */ /* 0x000fe400000010ff */
[----:B------:R-:W-:Y:S01]  /*fe40*/  LEA R70, R195, R68, 0x2 ;  /* 0x00000044c3467211 */ /* 0x000fe200078e10ff */
[----:B------:R-:W-:Y:S01]  /*fe50*/  IMAD R75, R209, UR5, RZ ;  /* 0x00000005d14b7c24 */ /* 0x000fe2000f8e02ff */
[----:B------:R-:W-:Y:S01]  /*fe60*/  F2FP.BF16.F32.PACK_AB R32, R72, R73 ;  /* 0x000000494820723e */ /* 0x000fe200000010ff */
[----:B------:R0:W-:Y:S01]  /*fe70*/  STS.128 [R88+UR6+0x80], R20 ;  /* 0x0000801458007988 */ /* 0x0001e20008000c06 */
[----:B------:R-:W-:Y:S01]  /*fe80*/  USHF.L.U32 UR8, UR4, 0x1, URZ ;  /* 0x0000000104087899 */ /* 0x000fe2000800063f */
[----:B------:R-:W-:Y:S01]  /*fe90*/  IMAD R72, R195, 0x4, R70 ;  /* 0x00000004c3487824 */ /* 0x000fe200078e0246 */
[----:B------:R-:W-:-:S03]  /*fea0*/  F2FP.BF16.F32.PACK_AB R28, R80, R81 ;  /* 0x00000051501c723e */ /* 0x000fc600000010ff */
[----:B------:R-:W-:Y:S02]  /*feb0*/  IMAD R80, R195, 0x4, R72 ;  /* 0x00000004c3507824 */ /* 0x000fe400078e0248 */
[----:B0-----:R-:W-:-:S05]  /*fec0*/  IMAD.SHL.U32 R21, R75, 0x2, RZ ;  /* 0x000000024b157824 */ /* 0x001fca00078e00ff */
[----:B-1----:R-:W-:Y:S02]  /*fed0*/  IADD3 R198, P5, P6, R21, UR8, R198 ;  /* 0x0000000815c67c10 */ /* 0x002fe4000febe0c6 */
[----:B------:R-:W-:Y:S02]  /*fee0*/  F2FP.BF16.F32.PACK_AB R21, R58, R59 ;  /* 0x0000003b3a15723e */ /* 0x000fe400000010ff */
[C---:B------:R-:W-:Y:S02]  /*fef0*/  LEA R58, R195.reuse, R80, 0x2 ;  /* 0x00000050c33a7211 */ /* 0x040fe400078e10ff */
[----:B------:R-:W-:Y:S02]  /*ff00*/  F2FP.BF16.F32.PACK_AB R35, R66, R67 ;  /* 0x000000434223723e */ /* 0x000fe400000010ff */
[----:B------:R-:W-:Y:S01]  /*ff10*/  F2FP.BF16.F32.PACK_AB R66, R56, R57 ;  /* 0x000000393842723e */ /* 0x000fe200000010ff */
[----:B------:R-:W-:Y:S01]  /*ff20*/  IMAD R56, R195, 0x4, R58 ;  /* 0x00000004c3387824 */ /* 0x000fe200078e023a */
[----:B------:R-:W-:Y:S01]  /*ff30*/  UIMAD.WIDE UR4, UR4, 0x2, URZ ;  /* 0x00000002040478a5 */ /* 0x000fe2000f8e023f */
[----:B------:R-:W-:Y:S01]  /*ff40*/  IMAD.HI R20, R75, 0x2, RZ ;  /* 0x000000024b147827 */ /* 0x000fe200078e02ff */
[----:B------:R-:W-:-:S02]  /*ff50*/  F2FP.BF16.F32.PACK_AB R64, R64, R65 ;  /* 0x000000414040723e */ /* 0x000fc400000010ff */
[----:B------:R-:W-:Y:S01]  /*ff60*/  F2FP.BF16.F32.PACK_AB R65, R60, R61 ;  /* 0x0000003d3c41723e */ /* 0x000fe200000010ff */
[----:B------:R-:W-:Y:S01]  /*ff70*/  IMAD R60, R195, 0x4, R56 ;  /* 0x00000004c33c7824 */ /* 0x000fe200078e0238 */
[----:B------:R-:W-:Y:S02]  /*ff80*/  IADD3.X R199, R20, UR5, R199, P5, P6 ;  /* 0x0000000514c77c10 */ /* 0x000fe4000afec4c7 */
[----:B------:R-:W-:Y:S02]  /*ff90*/  F2FP.BF16.F32.PACK_AB R67, R55, R54 ;  /* 0x000000363743723e */ /* 0x000fe400000010ff */
[----:B------:R-:W-:Y:S02]  /*ffa0*/  F2FP.BF16.F32.PACK_AB R24, R96, R99 ;  /* 0x000000636018723e */ /* 0x000fe400000010ff */
[----:B------:R-:W-:Y:S02]  /*ffb0*/  F2FP.BF16.F32.PACK_AB R25, R92, R95 ;  /* 0x0000005f5c19723e */ /* 0x000fe400000010ff */
[----:B------:R-:W-:-:S02]  /*ffc0*/  F2FP.BF16.F32.PACK_AB R22, R52, R53 ;  /* 0x000000353416723e */ /* 0x000fc400000010ff */
[----:B------:R-:W-:Y:S01]  /*ffd0*/  F2FP.BF16.F32.PACK_AB R23, R2, R3 ;  /* 0x000000030217723e */ /* 0x000fe200000010ff */
[----:B------:R-:W-:Y:S01]  /*ffe0*/  STS.128 [R88+UR6+0x100], R28 ;  /* 0x0001001c58007988 */ /* 0x000fe20008000c06 */
[----:B------:R-:W-:Y:S01]  /*fff0*/  F2FP.BF16.F32.PACK_AB R20, R62, R63 ;  /* 0x0000003f3e14723e */ /* 0x000fe200000010ff */
[----:B------:R-:W-:Y:S01]  /*10000*/  ULDC UR4, c[0x0][0x27c] ;  /* 0x00009f0000047ab9 */ /* 0x000fe20000000800 */
[C---:B------:R-:W-:Y:S01]  /*10010*/  LEA R62, R195.reuse, R60, 0x2 ;  /* 0x0000003cc33e7211 */ /* 0x040fe200078e10ff */
[----:B------:R0:W-:Y:S04]  /*10020*/  STS.128 [R88+UR6+0x180], R64 ;  /* 0x0001804058007988 */ /* 0x0001e80008000c06 */
[C---:B------:R-:W-:Y:S01]  /*10030*/  IMAD R84, R195.reuse, 0x4, R62 ;  /* 0x00000004c3547824 */ /* 0x040fe200078e023e */
[----:B------:R-:W-:Y:S03]  /*10040*/  STS.128 [R88+UR6+0x280], R24 ;  /* 0x0002801858007988 */ /* 0x000fe60008000c06 */
[C---:B0-----:R-:W-:Y:S01]  /*10050*/  IMAD R64, R195.reuse, 0x4, R84 ;  /* 0x00000004c3407824 */ /* 0x041fe200078e0254 */
[----:B------:R-:W-:Y:S04]  /*10060*/  STS.128 [R88+UR6+0x300], R32 ;  /* 0x0003002058007988 */ /* 0x000fe80008000c06 */
[----:B------:R-:W-:Y:S01]  /*10070*/  LEA R66, R195, R64, 0x2 ;  /* 0x00000040c3427211 */ /* 0x000fe200078e10ff */
[----:B------:R0:W-:Y:S01]  /*10080*/  STS.128 [R88+UR6+0x380], R20 ;  /* 0x0003801458007988 */ /* 0x0001e20008000c06 */
[----:B------:R-:W-:-:S03]  /*10090*/  LEA R2, P5, R106, R198, 0x1 ;  /* 0x000000c66a027211 */ /* 0x000fc600078a08ff */
[----:B0-----:R-:W-:-:S04]  /*100a0*/  IMAD R88, R195, 0x4, R66 ;  /* 0x00000004c3587824 */ /* 0x001fc800078e0242 */
[----:B------:R-:W-:-:S05]  /*100b0*/  IMAD R90, R195, 0x4, R88 ;  /* 0x00000004c35a7824 */ /* 0x000fca00078e0258 */
[C---:B------:R-:W-:Y:S02]  /*100c0*/  LEA R92, R195.reuse, R90, 0x2 ;  /* 0x0000005ac35c7211 */ /* 0x040fe400078e10ff */
[-C--:B------:R-:W-:Y:S01]  /*100d0*/  LEA.HI.X.SX32 R3, R106, R199.reuse, 0x1, P5 ;  /* 0x000000c76a037211 */ /* 0x080fe200028f0eff */
[----:B------:R-:W-:Y:S02]  /*100e0*/  BAR.SYNC.DEFER_BLOCKING 0x0 ;  /* 0x0000000000007b1d */ /* 0x000fe40000010000 */
[C---:B------:R-:W-:Y:S01]  /*100f0*/  IMAD R96, R195.reuse, 0x4, R92 ;  /* 0x00000004c3607824 */ /* 0x040fe200078e025c */
[-C--:B------:R-:W-:Y:S02]  /*10100*/  LEA R24, P6, R108, R198.reuse, 0x1 ;  /* 0x000000c66c187211 */ /* 0x080fe400078c08ff */
[----:B------:R-:W-:Y:S01]  /*10110*/  LEA R26, P5, R110, R198, 0x1 ;  /* 0x000000c66e1a7211 */ /* 0x000fe200078a08ff */
[----:B------:R-:W-:Y:S01]  /*10120*/  IMAD R98, R195, 0x4, R96 ;  /* 0x00000004c3627824 */ /* 0x000fe200078e0260 */
[----:B------:R-:W-:-:S02]  /*10130*/  LEA.HI.X.SX32 R25, R108, R199, 0x1, P6 ;  /* 0x000000c76c197211 */ /* 0x000fc400030f0eff */
[-C--:B------:R-:W-:Y:S02]  /*10140*/  LEA.HI.X.SX32 R27, R110, R199.reuse, 0x1, P5 ;  /* 0x000000c76e1b7211 */ /* 0x080fe400028f0eff */
[-C--:B------:R-:W-:Y:S02]  /*10150*/  LEA R28, P6, R112, R198.reuse, 0x1 ;  /* 0x000000c6701c7211 */ /* 0x080fe400078c08ff */
[----:B------:R-:W-:Y:S02]  /*10160*/  LEA R20, P5, R114, R198, 0x1 ;  /* 0x000000c672147211 */ /* 0x000fe400078a08ff */
[----:B------:R-:W-:Y:S02]  /*10170*/  LEA R106, R195, R98, 0x2 ;  /* 0x00000062c36a7211 */ /* 0x000fe400078e10ff */
[-C--:B------:R-:W-:Y:S02]  /*10180*/  LEA.HI.X.SX32 R29, R112, R199.reuse, 0x1, P6 ;  /* 0x000000c7701d7211 */ /* 0x080fe400030f0eff */
[----:B------:R-:W-:-:S02]  /*10190*/  LEA.HI.X.SX32 R21, R114, R199, 0x1, P5 ;  /* 0x000000c772157211 */ /* 0x000fc400028f0eff */
[C---:B------:R-:W-:Y:S01]  /*101a0*/  LEA R22, P6, R116.reuse, R198, 0x1 ;  /* 0x000000c674167211 */ /* 0x040fe200078c08ff */
[----:B--2---:R0:W-:Y:S01]  /*101b0*/  STG.E.U16 desc[UR10][R2.64], R36 ;  /* 0x0000002402007986 */ /* 0x0041e2000c10150a */
[C---:B------:R-:W-:Y:S02]  /*101c0*/  IMAD R108, R195.reuse, 0x4, R106 ;  /* 0x00000004c36c7824 */ /* 0x040fe400078e026a */
[----:B------:R-:W-:Y:S01]  /*101d0*/  LEA.HI.X.SX32 R23, R116, R199, 0x1, P6 ;  /* 0x000000c774177211 */ /* 0x000fe200030f0eff */
[----:B---3--:R1:W-:Y:S01]  /*101e0*/  STG.E.U16 desc[UR10][R24.64], R40 ;  /* 0x0000002818007986 */ /* 0x0083e2000c10150a */
[----:B------:R-:W-:-:S03]  /*101f0*/  IMAD R110, R195, 0x4, R108 ;  /* 0x00000004c36e7824 */ /* 0x000fc600078e026c */
[----:B------:R2:W-:Y:S01]  /*10200*/  STG.E.U16 desc[UR10][R26.64], R48 ;  /* 0x000000301a007986 */ /* 0x0005e2000c10150a */
[----:B0-----:R-:W-:-:S04]  /*10210*/  LEA R2, P5, R118, R198, 0x1 ;  /* 0x000000c676027211 */ /* 0x001fc800078a08ff */
[-C--:B------:R-:W-:Y:S02]  /*10220*/  LEA.HI.X.SX32 R3, R118, R199.reuse, 0x1, P5 ;  /* 0x000000c776037211 */ /* 0x080fe400028f0eff */
[-C--:B-1----:R-:W-:Y:S02]  /*10230*/  LEA R24, P6, R120, R198.reuse, 0x1 ;  /* 0x000000c678187211 */ /* 0x082fe400078c08ff */
[----:B--2---:R-:W-:Y:S01]  /*10240*/  LEA R26, P5, R124, R198, 0x1 ;  /* 0x000000c67c1a7211 */ /* 0x004fe200078a08ff */
[----:B----4-:R-:W-:Y:S01]  /*10250*/  STG.E.U16 desc[UR10][R28.64], R44 ;  /* 0x0000002c1c007986 */ /* 0x010fe2000c10150a */
[-C--:B------:R-:W-:Y:S02]  /*10260*/  LEA.HI.X.SX32 R25, R120, R199.reuse, 0x1, P6 ;  /* 0x000000c778197211 */ /* 0x080fe400030f0eff */
[----:B------:R-:W-:Y:S01]  /*10270*/  LEA.HI.X.SX32 R27, R124, R199, 0x1, P5 ;  /* 0x000000c77c1b7211 */ /* 0x000fe200028f0eff */
[----:B------:R0:W-:Y:S01]  /*10280*/  STG.E.U16 desc[UR10][R20.64], R16 ;  /* 0x0000001014007986 */ /* 0x0001e2000c10150a */
[----:B------:R-:W-:-:S03]  /*10290*/  LEA R112, R195, R110, 0x2 ;  /* 0x0000006ec3707211 */ /* 0x000fc600078e10ff */
[----:B------:R1:W-:Y:S04]  /*102a0*/  STG.E.U16 desc[UR10][R22.64], R12 ;  /* 0x0000000c16007986 */ /* 0x0003e8000c10150a */
[----:B------:R2:W-:Y:S01]  /*102b0*/  STG.E.U16 desc[UR10][R2.64], R8 ;  /* 0x0000000802007986 */ /* 0x0005e2000c10150a */
[----:B0-----:R-:W-:-:S03]  /*102c0*/  LEA R20, P5, R122, R198, 0x1 ;  /* 0x000000c67a147211 */ /* 0x001fc600078a08ff */
[----:B------:R0:W-:Y:S01]  /*102d0*/  STG.E.U16 desc[UR10][R24.64], R4 ;  /* 0x0000000418007986 */ /* 0x0001e2000c10150a */
[-C--:B-1----:R-:W-:Y:S02]  /*102e0*/  LEA R22, P6, R126, R198.reuse, 0x1 ;  /* 0x000000c67e167211 */ /* 0x082fe400078c08ff */
[-C--:B------:R-:W-:Y:S02]  /*102f0*/  LEA.HI.X.SX32 R21, R122, R199.reuse, 0x1, P5 ;  /* 0x000000c77a157211 */ /* 0x080fe400028f0eff */
[----:B--2---:R-:W-:Y:S02]  /*10300*/  LEA R2, P5, R104, R198, 0x1 ;  /* 0x000000c668027211 */ /* 0x004fe400078a08ff */
[----:B------:R-:W-:Y:S02]  /*10310*/  LEA.HI.X.SX32 R23, R126, R199, 0x1, P6 ;  /* 0x000000c77e177211 */ /* 0x000fe400030f0eff */
[----:B0-----:R-:W-:Y:S01]  /*10320*/  PRMT R4, R16, 0x7632, R4 ;  /* 0x0000763210047816 */ /* 0x001fe20000000004 */
[----:B------:R-:W-:Y:S01]  /*10330*/  IMAD R16, R195, 0x4, R112 ;  /* 0x00000004c3107824 */ /* 0x000fe200078e0270 */
[----:B------:R-:W-:-:S02]  /*10340*/  PRMT R36, R36, 0x7632, R36 ;  /* 0x0000763224247816 */ /* 0x000fc40000000024 */
[----:B------:R-:W-:Y:S02]  /*10350*/  LEA R24, P6, R130, R198, 0x1 ;  /* 0x000000c682187211 */ /* 0x000fe400078c08ff */
[-C--:B------:R-:W-:Y:S01]  /*10360*/  LEA.HI.X.SX32 R3, R104, R199.reuse, 0x1, P5 ;  /* 0x000000c768037211 */ /* 0x080fe200028f0eff */
[----:B------:R-:W-:Y:S01]  /*10370*/  IMAD R104, R195, 0x4, R16 ;  /* 0x00000004c3687824 */ /* 0x000fe200078e0210 */
[----:B------:R-:W-:Y:S02]  /*10380*/  PRMT R40, R40, 0x7632, R40 ;  /* 0x0000763228287816 */ /* 0x000fe40000000028 */
[----:B------:R-:W-:Y:S02]  /*10390*/  PRMT R48, R48, 0x7632, R48 ;  /* 0x0000763230307816 */ /* 0x000fe40000000030 */
[----:B------:R-:W-:Y:S01]  /*103a0*/  PRMT R44, R44, 0x7632, R44 ;  /* 0x000076322c2c7816 */ /* 0x000fe2000000002c */
[----:B------:R-:W-:Y:S01]  /*103b0*/  STG.E.U16 desc[UR10][R26.64], R36 ;  /* 0x000000241a007986 */ /* 0x000fe2000c10150a */
[----:B------:R-:W-:-:S02]  /*103c0*/  LEA.HI.X.SX32 R25, R130, R199, 0x1, P6 ;  /* 0x000000c782197211 */ /* 0x000fc400030f0eff */
[----:B------:R-:W-:Y:S01]  /*103d0*/  LEA R114, R195, R104, 0x2 ;  /* 0x00000068c3727211 */ /* 0x000fe200078e10ff */
[----:B------:R0:W-:Y:S04]  /*103e0*/  STG.E.U16 desc[UR10][R20.64], R40 ;  /* 0x0000002814007986 */ /* 0x0001e8000c10150a */
[----:B------:R-:W-:Y:S04]  /*103f0*/  STG.E.U16 desc[UR10][R22.64], R48 ;  /* 0x0000003016007986 */ /* 0x000fe8000c10150a */
[----:B------:R1:W-:Y:S04]  /*10400*/  STG.E.U16 desc[UR10][R2.64], R44 ;  /* 0x0000002c02007986 */ /* 0x0003e8000c10150a */
[----:B------:R2:W-:Y:S01]  /*10410*/  STG.E.U16 desc[UR10][R24.64], R4 ;  /* 0x0000000418007986 */ /* 0x0005e2000c10150a */
[----:B0-----:R-:W-:-:S02]  /*10420*/  LEA R20, P5, R128, R198, 0x1 ;  /* 0x000000c680147211 */ /* 0x001fc400078a08ff */
[----:B-1----:R-:W-:Y:S02]  /*10430*/  PRMT R3, R12, 0x7632, R3 ;  /* 0x000076320c037816 */ /* 0x002fe40000000003 */
[----:B--2---:R-:W-:Y:S01]  /*10440*/  PRMT R25, R8, 0x7632, R25 ;  /* 0x0000763208197816 */ /* 0x004fe20000000019 */
[----:B------:R-:W-:Y:S01]  /*10450*/  IMAD R8, R195, 0x4, R114 ;  /* 0x00000004c3087824 */ /* 0x000fe200078e0272 */
[----:B------:R-:W-:-:S03]  /*10460*/  LEA.HI.X.SX32 R21, R128, R199, 0x1, P5 ;  /* 0x000000c780157211 */ /* 0x000fc600028f0eff */
[C---:B------:R-:W-:Y:S02]  /*10470*/  IMAD R12, R195.reuse, 0x4, R8 ;  /* 0x00000004c30c7824 */ /* 0x040fe400078e0208 */
[----:B------:R0:W-:Y:S03]  /*10480*/  STG.E.U16 desc[UR10][R20.64], R3 ;  /* 0x0000000314007986 */ /* 0x0001e6000c10150a */
[----:B------:R-:W-:Y:S02]  /*10490*/  LEA R116, R195, R12, 0x2 ;  /* 0x0000000cc3747211 */ /* 0x000fe400078e10ff */
[----:B0-----:R-:W-:-:S03]  /*104a0*/  PRMT R21, R4, 0x7632, R21 ;  /* 0x0000763204157816 */ /* 0x001fc60000000015 */
[----:B------:R-:W-:-:S04]  /*104b0*/  IMAD R4, R195, 0x4, R116 ;  /* 0x00000004c3047824 */ /* 0x000fc800078e0274 */
[----:B------:R-:W-:-:S05]  /*104c0*/  IMAD R118, R195, 0x4, R4 ;  /* 0x00000004c3767824 */ /* 0x000fca00078e0204 */
[----:B------:R-:W-:-:S05]  /*104d0*/  LEA R120, R195, R118, 0x2 ;  /* 0x00000076c3787211 */ /* 0x000fca00078e10ff */
[----:B------:R-:W-:-:S04]  /*104e0*/  IMAD R122, R195, 0x4, R120 ;  /* 0x00000004c37a7824 */ /* 0x000fc800078e0278 */
[----:B------:R-:W-:Y:S01]  /*104f0*/  IMAD R124, R195, 0x4, R122 ;  /* 0x00000004c37c7824 */ /* 0x000fe200078e027a */
[----:B------:R-:W-:-:S04]  /*10500*/  LEA R22, P6, R136, R198, 0x1 ;  /* 0x000000c688167211 */ /* 0x000fc800078c08ff */
[----:B------:R-:W-:Y:S02]  /*10510*/  LEA R126, R195, R124, 0x2 ;  /* 0x0000007cc37e7211 */ /* 0x000fe400078e10ff */
[----:B------:R-:W-:-:S03]  /*10520*/  LEA R2, P5, R132, R198, 0x1 ;  /* 0x000000c684027211 */ /* 0x000fc600078a08ff */
[C---:B------:R-:W-:Y:S01]  /*10530*/  IMAD R128, R195.reuse, 0x4, R126 ;  /* 0x00000004c3807824 */ /* 0x040fe200078e027e */
[-C--:B------:R-:W-:Y:S02]  /*10540*/  LEA.HI.X.SX32 R23, R136, R199.reuse, 0x1, P6 ;  /* 0x000000c788177211 */ /* 0x080fe400030f0eff */
[-C--:B------:R-:W-:Y:S01]  /*10550*/  LEA.HI.X.SX32 R3, R132, R199.reuse, 0x1, P5 ;  /* 0x000000c784037211 */ /* 0x080fe200028f0eff */
[C---:B------:R-:W-:Y:S01]  /*10560*/  IMAD R130, R195.reuse, 0x4, R128 ;  /* 0x00000004c3827824 */ /* 0x040fe200078e0280 */
[-C--:B------:R-:W-:Y:S02]  /*10570*/  LEA R26, P5, R138, R198.reuse, 0x1 ;  /* 0x000000c68a1a7211 */ /* 0x080fe400078a08ff */
[----:B------:R-:W-:Y:S01]  /*10580*/  LEA R24, P6, R134, R198, 0x1 ;  /* 0x000000c686187211 */ /* 0x000fe200078c08ff */
[----:B------:R0:W-:Y:S01]  /*10590*/  STG.E.U16 desc[UR10][R22.64], R25 ;  /* 0x0000001916007986 */ /* 0x0001e2000c10150a */
[-C--:B------:R-:W-:Y:S02]  /*105a0*/  LEA.HI.X.SX32 R27, R138, R199.reuse, 0x1, P5 ;  /* 0x000000c78a1b7211 */ /* 0x080fe400028f0eff */
[----:B------:R-:W-:Y:S01]  /*105b0*/  LEA R132, R195, R130, 0x2 ;  /* 0x00000082c3847211 */ /* 0x000fe200078e10ff */
[----:B------:R1:W-:Y:S01]  /*105c0*/  STG.E.U16 desc[UR10][R2.64], R21 ;  /* 0x0000001502007986 */ /* 0x0003e2000c10150a */
[----:B0-----:R-:W-:-:S02]  /*105d0*/  LEA.HI.X.SX32 R25, R134, R199, 0x1, P6 ;  /* 0x000000c786197211 */ /* 0x001fc400030f0eff */
[-C--:B------:R-:W-:Y:S02]  /*105e0*/  LEA R22, P5, R142, R198.reuse, 0x1 ;  /* 0x000000c68e167211 */ /* 0x080fe400078a08ff */
[-C--:B------:R-:W-:Y:S02]  /*105f0*/  LEA R20, P6, R140, R198.reuse, 0x1 ;  /* 0x000000c68c147211 */ /* 0x080fe400078c08ff */
[-C--:B------:R-:W-:Y:S01]  /*10600*/  LEA.HI.X.SX32 R23, R142, R199.reuse, 0x1, P5 ;  /* 0x000000c78e177211 */ /* 0x080fe200028f0eff */
[C---:B------:R-:W-:Y:S01]  /*10610*/  IMAD R134, R195.reuse, 0x4, R132 ;  /* 0x00000004c3867824 */ /* 0x040fe200078e0284 */
[-C--:B-1----:R-:W-:Y:S02]  /*10620*/  LEA.HI.X.SX32 R21, R140, R199.reuse, 0x1, P6 ;  /* 0x000000c78c157211 */ /* 0x082fe400030f0eff */
[-C--:B------:R-:W-:Y:S02]  /*10630*/  LEA R2, P5, R146, R198.reuse, 0x1 ;  /* 0x000000c692027211 */ /* 0x080fe400078a08ff */
[----:B------:R-:W-:Y:S01]  /*10640*/  LEA R28, P6, R144, R198, 0x1 ;  /* 0x000000c6901c7211 */ /* 0x000fe200078c08ff */
[----:B------:R0:W-:Y:S01]  /*10650*/  STG.E.U16 desc[UR10][R24.64], R37 ;  /* 0x0000002518007986 */ /* 0x0001e2000c10150a */
[-C--:B------:R-:W-:Y:S01]  /*10660*/  LEA.HI.X.SX32 R3, R146, R199.reuse, 0x1, P5 ;  /* 0x000000c792037211 */ /* 0x080fe200028f0eff */
[C---:B------:R-:W-:Y:S01]  /*10670*/  IMAD R136, R195.reuse, 0x4, R134 ;  /* 0x00000004c3887824 */ /* 0x040fe200078e0286 */
[----:B------:R-:W-:Y:S01]  /*10680*/  LEA.HI.X.SX32 R29, R144, R199, 0x1, P6 ;  /* 0x000000c7901d7211 */ /* 0x000fe200030f0eff */
[----:B------:R1:W-:Y:S03]  /*10690*/  STG.E.U16 desc[UR10][R26.64], R41 ;  /* 0x000000291a007986 */ /* 0x0003e6000c10150a */
[----:B------:R-:W-:Y:S01]  /*106a0*/  LEA R138, R195, R136, 0x2 ;  /* 0x00000088c38a7211 */ /* 0x000fe200078e10ff */
[----:B------:R2:W-:Y:S01]  /*106b0*/  STG.E.U16 desc[UR10][R20.64], R49 ;  /* 0x0000003114007986 */ /* 0x0005e2000c10150a */
[----:B0-----:R-:W-:-:S02]  /*106c0*/  LEA R24, P6, R148, R198, 0x1 ;  /* 0x000000c694187211 */ /* 0x001fc400078c08ff */
[-C--:B-1----:R-:W-:Y:S01]  /*106d0*/  LEA R26, P5, R152, R198.reuse, 0x1 ;  /* 0x000000c6981a7211 */ /* 0x082fe200078a08ff */
[----:B------:R0:W-:Y:S01]  /*106e0*/  STG.E.U16 desc[UR10][R22.64], R45 ;  /* 0x0000002d16007986 */ /* 0x0001e2000c10150a */
[-C--:B------:R-:W-:Y:S02]  /*106f0*/  LEA.HI.X.SX32 R25, R148, R199.reuse, 0x1, P6 ;  /* 0x000000c794197211 */ /* 0x080fe400030f0eff */
[-C--:B------:R-:W-:Y:S02]  /*10700*/  LEA.HI.X.SX32 R27, R152, R199.reuse, 0x1, P5 ;  /* 0x000000c7981b7211 */ /* 0x080fe400028f0eff */
[C---:B--2---:R-:W-:Y:S01]  /*10710*/  LEA R20, P5, R150.reuse, R198, 0x1 ;  /* 0x000000c696147211 */ /* 0x044fe200078a08ff */
[----:B------:R-:W-:Y:S01]  /*10720*/  STG.E.U16 desc[UR10][R28.64], R17 ;  /* 0x000000111c007986 */ /* 0x000fe2000c10150a */
[----:B------:R-:W-:Y:S01]  /*10730*/  PRMT R37, R37, 0x7632, R37 ;  /* 0x0000763225257816 */ /* 0x000fe20000000025 */
[----:B------:R-:W-:Y:S01]  /*10740*/  IMAD R140, R195, 0x4, R138 ;  /* 0x00000004c38c7824 */ /* 0x000fe200078e028a */
[----:B------:R-:W-:-:S02]  /*10750*/  LEA.HI.X.SX32 R21, R150, R199, 0x1, P5 ;  /* 0x000000c796157211 */ /* 0x000fc400028f0eff */
[CC--:B0-----:R-:W-:Y:S01]  /*10760*/  LEA R22, P6, R154.reuse, R198.reuse, 0x1 ;  /* 0x000000c69a167211 */ /* 0x0c1fe200078c08ff */
[----:B------:R0:W-:Y:S01]  /*10770*/  STG.E.U16 desc[UR10][R2.64], R13 ;  /* 0x0000000d02007986 */ /* 0x0001e2000c10150a */
[----:B------:R-:W-:Y:S02]  /*10780*/  PRMT R41, R41, 0x7632, R41 ;  /* 0x0000763229297816 */ /* 0x000fe40000000029 */
[----:B------:R-:W-:Y:S01]  /*10790*/  LEA.HI.X.SX32 R23, R154, R199, 0x1, P6 ;  /* 0x000000c79a177211 */ /* 0x000fe200030f0eff */
[----:B------:R-:W-:Y:S01]  /*107a0*/  STG.E.U16 desc[UR10][R24.64], R9 ;  /* 0x0000000918007986 */ /* 0x000fe2000c10150a */
[-C--:B------:R-:W-:Y:S01]  /*107b0*/  LEA R30, P6, R100, R198.reuse, 0x1 ;  /* 0x000000c6641e7211 */ /* 0x080fe200078c08ff */
[----:B------:R-:W-:Y:S02]  /*107c0*/  IMAD R142, R195, 0x4, R140 ;  /* 0x00000004c38e7824 */ /* 0x000fe400078e028c */
[----:B------:R-:W-:Y:S01]  /*107d0*/  STG.E.U16 desc[UR10][R26.64], R5 ;  /* 0x000000051a007986 */ /* 0x000fe2000c10150a */
[----:B0-----:R-:W-:-:S03]  /*107e0*/  LEA R2, P5, R102, R198, 0x1 ;  /* 0x000000c666027211 */ /* 0x001fc600078a08ff */
[----:B------:R0:W-:Y:S01]  /*107f0*/  STG.E.U16 desc[UR10][R20.64], R37 ;  /* 0x0000002514007986 */ /* 0x0001e2000c10150a */
[-C--:B------:R-:W-:Y:S02]  /*10800*/  LEA.HI.X.SX32 R31, R100, R199.reuse, 0x1, P6 ;  /* 0x000000c7641f7211 */ /* 0x080fe400030f0eff */
[----:B------:R-:W-:Y:S01]  /*10810*/  LEA.HI.X.SX32 R3, R102, R199, 0x1, P5 ;  /* 0x000000c766037211 */ /* 0x000fe200028f0eff */
[----:B------:R1:W-:Y:S01]  /*10820*/  STG.E.U16 desc[UR10][R22.64], R41 ;  /* 0x0000002916007986 */ /* 0x0003e2000c10150a */
[----:B------:R-:W-:Y:S02]  /*10830*/  PRMT R49, R49, 0x7632, R49 ;  /* 0x0000763231317816 */ /* 0x000fe40000000031 */
[----:B------:R-:W-:Y:S02]  /*10840*/  LEA R144, R195, R142, 0x2 ;  /* 0x0000008ec3907211 */ /* 0x000fe400078e10ff */
[-C--:B0-----:R-:W-:Y:S02]  /*10850*/  LEA R20, P5, R156, R198.reuse, 0x1 ;  /* 0x000000c69c147211 */ /* 0x081fe400078a08ff */
[----:B-1----:R-:W-:-:S02]  /*10860*/  LEA R22, P6, R158, R198, 0x1 ;  /* 0x000000c69e167211 */ /* 0x002fc400078c08ff */
[----:B------:R-:W-:Y:S02]  /*10870*/  PRMT R45, R45, 0x7632, R45 ;  /* 0x000076322d2d7816 */ /* 0x000fe4000000002d */
[-C--:B------:R-:W-:Y:S02]  /*10880*/  LEA.HI.X.SX32 R21, R156, R199.reuse, 0x1, P5 ;  /* 0x000000c79c157211 */ /* 0x080fe400028f0eff */
[-C--:B------:R-:W-:Y:S02]  /*10890*/  LEA.HI.X.SX32 R23, R158, R199.reuse, 0x1, P6 ;  /* 0x000000c79e177211 */ /* 0x080fe400030f0eff */
[-C--:B------:R-:W-:Y:S02]  /*108a0*/  LEA R24, P5, R160, R198.reuse, 0x1 ;  /* 0x000000c6a0187211 */ /* 0x080fe400078a08ff */
[----:B------:R-:W-:Y:S01]  /*108b0*/  LEA R26, P6, R162, R198, 0x1 ;  /* 0x000000c6a21a7211 */ /* 0x000fe200078c08ff */
[----:B------:R-:W-:Y:S01]  /*108c0*/  STG.E.U16 desc[UR10][R2.64], R49 ;  /* 0x0000003102007986 */ /* 0x000fe2000c10150a */
[----:B------:R-:W-:Y:S01]  /*108d0*/  IMAD R146, R195, 0x4, R144 ;  /* 0x00000004c3927824 */ /* 0x000fe200078e0290 */
[----:B------:R-:W-:-:S02]  /*108e0*/  LEA.HI.X.SX32 R25, R160, R199, 0x1, P5 ;  /* 0x000000c7a0197211 */ /* 0x000fc400028f0eff */
[----:B------:R0:W-:Y:S01]  /*108f0*/  STG.E.U16 desc[UR10][R30.64], R45 ;  /* 0x0000002d1e007986 */ /* 0x0001e2000c10150a */
[----:B------:R-:W-:Y:S02]  /*10900*/  LEA.HI.X.SX32 R27, R162, R199, 0x1, P6 ;  /* 0x000000c7a21b7211 */ /* 0x000fe400030f0eff */
[----:B------:R-:W-:Y:S01]  /*10910*/  LEA R28, P5, R94, R198, 0x1 ;  /* 0x000000c65e1c7211 */ /* 0x000fe200078a08ff */
[----:B------:R-:W-:-:S03]  /*10920*/  IMAD R148, R195, 0x4, R146 ;  /* 0x00000004c3947824 */ /* 0x000fc600078e0292 */
[-C--:B------:R-:W-:Y:S02]  /*10930*/  LEA.HI.X.SX32 R29, R94, R199.reuse, 0x1, P5 ;  /* 0x000000c75e1d7211 */ /* 0x080fe400028f0eff */
[-C--:B0-----:R-:W-:Y:S02]  /*10940*/  LEA R30, P6, R86, R198.reuse, 0x1 ;  /* 0x000000c6561e7211 */ /* 0x081fe400078c08ff */
[-C--:B------:R-:W-:Y:S02]  /*10950*/  LEA R32, P5, R82, R198.reuse, 0x1 ;  /* 0x000000c652207211 */ /* 0x080fe400078a08ff */
[----:B------:R-:W-:Y:S02]  /*10960*/  LEA.HI.X.SX32 R31, R86, R199, 0x1, P6 ;  /* 0x000000c7561f7211 */ /* 0x000fe400030f0eff */
[----:B------:R-:W-:Y:S02]  /*10970*/  LEA R34, P6, R76, R198, 0x1 ;  /* 0x000000c64c227211 */ /* 0x000fe400078c08ff */
[----:B------:R-:W-:-:S02]  /*10980*/  LEA R150, R195, R148, 0x2 ;  /* 0x00000094c3967211 */ /* 0x000fc400078e10ff */
[-C--:B------:R-:W-:Y:S02]  /*10990*/  LEA.HI.X.SX32 R33, R82, R199.reuse, 0x1, P5 ;  /* 0x000000c752217211 */ /* 0x080fe400028f0eff */
[-C--:B------:R-:W-:Y:S02]  /*109a0*/  LEA.HI.X.SX32 R35, R76, R199.reuse, 0x1, P6 ;  /* 0x000000c74c237211 */ /* 0x080fe400030f0eff */
[-C--:B------:R-:W-:Y:S02]  /*109b0*/  LEA R36, P5, R74, R198.reuse, 0x1 ;  /* 0x000000c64a247211 */ /* 0x080fe400078a08ff */
[-C--:B------:R-:W-:Y:S01]  /*109c0*/  LEA R40, P6, R78, R198.reuse, 0x1 ;  /* 0x000000c64e287211 */ /* 0x080fe200078c08ff */
[C---:B------:R-:W-:Y:S01]  /*109d0*/  IMAD R152, R195.reuse, 0x4, R150 ;  /* 0x00000004c3987824 */ /* 0x040fe200078e0296 */
[-C--:B------:R-:W-:Y:S02]  /*109e0*/  LEA.HI.X.SX32 R37, R74, R199.reuse, 0x1, P5 ;  /* 0x000000c74a257211 */ /* 0x080fe400028f0eff */
[----:B------:R-:W-:Y:S01]  /*109f0*/  LEA.HI.X.SX32 R41, R78, R199, 0x1, P6 ;  /* 0x000000c74e297211 */ /* 0x000fe200030f0eff */
[----:B------:R-:W-:Y:S01]  /*10a00*/  IMAD R154, R195, 0x4, R152 ;  /* 0x00000004c39a7824 */ /* 0x000fe200078e0298 */
[----:B------:R-:W-:-:S02]  /*10a10*/  LEA R48, P5, R68, R198, 0x1 ;  /* 0x000000c644307211 */ /* 0x000fc400078a08ff */
[-C--:B------:R-:W-:Y:S02]  /*10a20*/  LEA R52, P6, R70, R198.reuse, 0x1 ;  /* 0x000000c646347211 */ /* 0x080fe400078c08ff */
[-C--:B------:R-:W-:Y:S02]  /*10a30*/  LEA.HI.X.SX32 R49, R68, R199.reuse, 0x1, P5 ;  /* 0x000000c744317211 */ /* 0x080fe400028f0eff */
[----:B------:R-:W-:Y:S02]  /*10a40*/  LEA.HI.X.SX32 R53, R70, R199, 0x1, P6 ;  /* 0x000000c746357211 */ /* 0x000fe400030f0eff */
[-C--:B------:R-:W-:Y:S02]  /*10a50*/  LEA R54, P5, R72, R198.reuse, 0x1 ;  /* 0x000000c648367211 */ /* 0x080fe400078a08ff */
[----:B------:R-:W-:Y:S02]  /*10a60*/  LEA R212, P6, R80, R198, 0x1 ;  /* 0x000000c650d47211 */ /* 0x000fe400078c08ff */
[----:B------:R-:W-:-:S02]  /*10a70*/  LEA R156, R195, R154, 0x2 ;  /* 0x0000009ac39c7211 */ /* 0x000fc400078e10ff */
[-C--:B------:R-:W-:Y:S02]  /*10a80*/  LEA.HI.X.SX32 R55, R72, R199.reuse, 0x1, P5 ;  /* 0x000000c748377211 */ /* 0x080fe400028f0eff */
[-C--:B------:R-:W-:Y:S01]  /*10a90*/  LEA.HI.X.SX32 R213, R80, R199.reuse, 0x1, P6 ;  /* 0x000000c750d57211 */ /* 0x080fe200030f0eff */
[C---:B------:R-:W-:Y:S01]  /*10aa0*/  IMAD R158, R195.reuse, 0x4, R156 ;  /* 0x00000004c39e7824 */ /* 0x040fe200078e029c */
[-C--:B------:R-:W-:Y:S02]  /*10ab0*/  LEA R214, P5, R58, R198.reuse, 0x1 ;  /* 0x000000c63ad67211 */ /* 0x080fe400078a08ff */
[----:B------:R-:W-:Y:S01]  /*10ac0*/  LEA R216, P6, R56, R198, 0x1 ;  /* 0x000000c638d87211 */ /* 0x000fe200078c08ff */
[----:B------:R-:W-:Y:S01]  /*10ad0*/  IMAD R160, R195, 0x4, R158 ;  /* 0x00000004c3a07824 */ /* 0x000fe200078e029e */
[-C--:B------:R-:W-:Y:S02]  /*10ae0*/  LEA.HI.X.SX32 R215, R58, R199.reuse, 0x1, P5 ;  /* 0x000000c73ad77211 */ /* 0x080fe400028f0eff */
[----:B------:R-:W-:-:S02]  /*10af0*/  LEA.HI.X.SX32 R217, R56, R199, 0x1, P6 ;  /* 0x000000c738d97211 */ /* 0x000fc400030f0eff */
[-C--:B------:R-:W-:Y:S02]  /*10b00*/  LEA R224, P5, R60, R198.reuse, 0x1 ;  /* 0x000000c63ce07211 */ /* 0x080fe400078a08ff */
[----:B------:R-:W-:Y:S02]  /*10b10*/  LEA R226, P6, R62, R198, 0x1 ;  /* 0x000000c63ee27211 */ /* 0x000fe400078c08ff */
[-C--:B------:R-:W-:Y:S02]  /*10b20*/  LEA.HI.X.SX32 R225, R60, R199.reuse, 0x1, P5 ;  /* 0x000000c73ce17211 */ /* 0x080fe400028f0eff */
[----:B------:R-:W-:Y:S02]  /*10b30*/  LEA.HI.X.SX32 R227, R62, R199, 0x1, P6 ;  /* 0x000000c73ee37211 */ /* 0x000fe400030f0eff */
[----:B------:R-:W-:Y:S02]  /*10b40*/  LEA R162, R195, R160, 0x2 ;  /* 0x000000a0c3a27211 */ /* 0x000fe400078e10ff */
[----:B------:R-:W-:-:S02]  /*10b50*/  LEA R228, P5, R84, R198, 0x1 ;  /* 0x000000c654e47211 */ /* 0x000fc400078a08ff */
[-C--:B------:R-:W-:Y:S01]  /*10b60*/  LEA R230, P6, R64, R198.reuse, 0x1 ;  /* 0x000000c640e67211 */ /* 0x080fe200078c08ff */
[C---:B------:R-:W-:Y:S01]  /*10b70*/  IMAD R164, R195.reuse, 0x4, R162 ;  /* 0x00000004c3a47824 */ /* 0x040fe200078e02a2 */
[-C--:B------:R-:W-:Y:S02]  /*10b80*/  LEA.HI.X.SX32 R229, R84, R199.reuse, 0x1, P5 ;  /* 0x000000c754e57211 */ /* 0x080fe400028f0eff */
[-C--:B------:R-:W-:Y:S02]  /*10b90*/  LEA.HI.X.SX32 R231, R64, R199.reuse, 0x1, P6 ;  /* 0x000000c740e77211 */ /* 0x080fe400030f0eff */
        /* <DEDUP_REMOVED lines=10> */
[-C--:B------:R-:W-:Y:S02]  /*10c40*/  LEA R206, P5, R96, R198.reuse, 0x1 ;  /* 0x000000c660ce7211 */ /* 0x080fe400078a08ff */
        /* <DEDUP_REMOVED lines=33> */
[----:B------:R-:W-:Y:S01]  /*10e60*/  LEA.HI.X.SX32 R77, R118, R199, 0x1, P6 ;  /* 0x000000c7764d7211 */ /* 0x000fe200030f0eff */
[----:B------:R-:W-:Y:S01]  /*10e70*/  IMAD R4, R195, 0x4, R12 ;  /* 0x00000004c3047824 */ /* 0x000fe200078e020c */
[-C--:B------:R-:W-:Y:S02]  /*10e80*/  LEA R78, P5, R120, R198.reuse, 0x1 ;  /* 0x000000c6784e7211 */ /* 0x080fe400078a08ff */
[----:B------:R-:W-:-:S02]  /*10e90*/  LEA R80, P6, R122, R198, 0x1 ;  /* 0x000000c67a507211 */ /* 0x000fc400078c08ff */
[-C--:B------:R-:W-:Y:S02]  /*10ea0*/  LEA.HI.X.SX32 R79, R120, R199.reuse, 0x1, P5 ;  /* 0x000000c7784f7211 */ /* 0x080fe400028f0eff */
[-C--:B------:R-:W-:Y:S02]  /*10eb0*/  LEA.HI.X.SX32 R81, R122, R199.reuse, 0x1, P6 ;  /* 0x000000c77a517211 */ /* 0x080fe400030f0eff */
[-C--:B------:R-:W-:Y:S02]  /*10ec0*/  LEA R82, P5, R124, R198.reuse, 0x1 ;  /* 0x000000c67c527211 */ /* 0x080fe400078a08ff */
[----:B------:R-:W-:Y:S02]  /*10ed0*/  LEA R84, P6, R126, R198, 0x1 ;  /* 0x000000c67e547211 */ /* 0x000fe400078c08ff */
[----:B------:R-:W-:Y:S02]  /*10ee0*/  LEA R178, R195, R4, 0x2 ;  /* 0x00000004c3b27211 */ /* 0x000fe400078e10ff */
[----:B------:R-:W-:-:S02]  /*10ef0*/  LEA.HI.X.SX32 R83, R124, R199, 0x1, P5 ;  /* 0x000000c77c537211 */ /* 0x000fc400028f0eff */
[-C--:B------:R-:W-:Y:S01]  /*10f00*/  LEA.HI.X.SX32 R85, R126, R199.reuse, 0x1, P6 ;  /* 0x000000c77e557211 */ /* 0x080fe200030f0eff */
[C---:B------:R-:W-:Y:S01]  /*10f10*/  IMAD R180, R195.reuse, 0x4, R178 ;  /* 0x00000004c3b47824 */ /* 0x040fe200078e02b2 */
[-C--:B------:R-:W-:Y:S02]  /*10f20*/  LEA R86, P5, R128, R198.reuse, 0x1 ;  /* 0x000000c680567211 */ /* 0x080fe400078a08ff */
[-C--:B------:R-:W-:Y:S01]  /*10f30*/  LEA R88, P6, R130, R198.reuse, 0x1 ;  /* 0x000000c682587211 */ /* 0x080fe200078c08ff */
[----:B------:R-:W-:Y:S01]  /*10f40*/  IMAD R182, R195, 0x4, R180 ;  /* 0x00000004c3b67824 */ /* 0x000fe200078e02b4 */
[-C--:B------:R-:W-:Y:S02]  /*10f50*/  LEA.HI.X.SX32 R87, R128, R199.reuse, 0x1, P5 ;  /* 0x000000c780577211 */ /* 0x080fe400028f0eff */
[----:B------:R-:W-:Y:S02]  /*10f60*/  LEA.HI.X.SX32 R89, R130, R199, 0x1, P6 ;  /* 0x000000c782597211 */ /* 0x000fe400030f0eff */
        /* <DEDUP_REMOVED lines=9> */
[----:B------:R-:W-:Y:S01]  /*11000*/  IMAD R186, R195, 0x4, R184 ;  /* 0x00000004c3ba7824 */ /* 0x000fe200078e02b8 */
[-C--:B------:R-:W-:Y:S02]  /*11010*/  LEA R98, P5, R140, R198.reuse, 0x1 ;  /* 0x000000c68c627211 */ /* 0x080fe400078a08ff */
[----:B------:R-:W-:Y:S02]  /*11020*/  LEA R100, P6, R142, R198, 0x1 ;  /* 0x000000c68e647211 */ /* 0x000fe400078c08ff */
[----:B------:R-:W-:Y:S02]  /*11030*/  FSETP.NEU.AND P1, PT, R101, RZ, PT ;  /* 0x000000ff6500720b */ /* 0x000fe40003f2d000 */
[----:B------:R-:W-:-:S02]  /*11040*/  LEA.HI.X.SX32 R99, R140, R199, 0x1, P5 ;  /* 0x000000c78c637211 */ /* 0x000fc400028f0eff */
[-C--:B------:R-:W-:Y:S02]  /*11050*/  LEA.HI.X.SX32 R101, R142, R199.reuse, 0x1, P6 ;  /* 0x000000c78e657211 */ /* 0x080fe400030f0eff */
[-C--:B------:R-:W-:Y:S02]  /*11060*/  LEA R102, P5, R144, R198.reuse, 0x1 ;  /* 0x000000c690667211 */ /* 0x080fe400078a08ff */
[----:B------:R-:W-:Y:S02]  /*11070*/  LEA R104, P6, R146, R198, 0x1 ;  /* 0x000000c692687211 */ /* 0x000fe400078c08ff */
[----:B------:R-:W-:Y:S02]  /*11080*/  LEA R188, R195, R186, 0x2 ;  /* 0x000000bac3bc7211 */ /* 0x000fe400078e10ff */
[----:B------:R-:W-:Y:S02]  /*11090*/  FSETP.NEU.AND P4, PT, R103, RZ, PT ;  /* 0x000000ff6700720b */ /* 0x000fe40003f8d000 */
[-C--:B------:R-:W-:Y:S01]  /*110a0*/  LEA.HI.X.SX32 R103, R144, R199.reuse, 0x1, P5 ;  /* 0x000000c790677211 */ /* 0x080fe200028f0eff */
[----:B------:R-:W-:Y:S01]  /*110b0*/  IMAD R190, R195, 0x4, R188 ;  /* 0x00000004c3be7824 */ /* 0x000fe200078e02bc */
[----:B------:R-:W-:-:S02]  /*110c0*/  LEA.HI.X.SX32 R105, R146, R199, 0x1, P6 ;  /* 0x000000c792697211 */ /* 0x000fc400030f0eff */
[-C--:B------:R-:W-:Y:S02]  /*110d0*/  LEA R106, P5, R148, R198.reuse, 0x1 ;  /* 0x000000c6946a7211 */ /* 0x080fe400078a08ff */
[-C--:B------:R-:W-:Y:S02]  /*110e0*/  LEA R108, P6, R150, R198.reuse, 0x1 ;  /* 0x000000c6966c7211 */ /* 0x080fe400078c08ff */
[-C--:B------:R-:W-:Y:S02]  /*110f0*/  LEA.HI.X.SX32 R107, R148, R199.reuse, 0x1, P5 ;  /* 0x000000c7946b7211 */ /* 0x080fe400028f0eff */
[----:B------:R-:W-:Y:S02]  /*11100*/  LEA.HI.X.SX32 R109, R150, R199, 0x1, P6 ;  /* 0x000000c7966d7211 */ /* 0x000fe400030f0eff */
[-C--:B------:R-:W-:Y:S02]  /*11110*/  LEA R110, P5, R152, R198.reuse, 0x1 ;  /* 0x000000c6986e7211 */ /* 0x080fe400078a08ff */
[----:B------:R-:W-:-:S02]  /*11120*/  LEA R112, P6, R154, R198, 0x1 ;  /* 0x000000c69a707211 */ /* 0x000fc400078c08ff */
[C---:B------:R-:W-:Y:S02]  /*11130*/  LEA R192, R195.reuse, R190, 0x2 ;  /* 0x000000bec3c07211 */ /* 0x040fe400078e10ff */
[-C--:B------:R-:W-:Y:S02]  /*11140*/  LEA.HI.X.SX32 R111, R152, R199.reuse, 0x1, P5 ;  /* 0x000000c7986f7211 */ /* 0x080fe400028f0eff */
[-C--:B------:R-:W-:Y:S01]  /*11150*/  LEA.HI.X.SX32 R113, R154, R199.reuse, 0x1, P6 ;  /* 0x000000c79a717211 */ /* 0x080fe200030f0eff */
[----:B------:R-:W-:Y:S01]  /*11160*/  IMAD R194, R195, 0x4, R192 ;  /* 0x00000004c3c27824 */ /* 0x000fe200078e02c0 */
[-C--:B------:R-:W-:Y:S02]  /*11170*/  LEA R114, P5, R156, R198.reuse, 0x1 ;  /* 0x000000c69c727211 */ /* 0x080fe400078a08ff */
[----:B------:R-:W-:Y:S02]  /*11180*/  LEA R116, P6, R158, R198, 0x1 ;  /* 0x000000c69e747211 */ /* 0x000fe400078c08ff */
[----:B------:R-:W-:-:S02]  /*11190*/  LEA.HI.X.SX32 R115, R156, R199, 0x1, P5 ;  /* 0x000000c79c737211 */ /* 0x000fc400028f0eff */
[-C--:B------:R-:W-:Y:S02]  /*111a0*/  LEA.HI.X.SX32 R117, R158, R199.reuse, 0x1, P6 ;  /* 0x000000c79e757211 */ /* 0x080fe400030f0eff */
[-C--:B------:R-:W-:Y:S02]  /*111b0*/  LEA R118, P5, R160, R198.reuse, 0x1 ;  /* 0x000000c6a0767211 */ /* 0x080fe400078a08ff */
[----:B------:R-:W-:Y:S02]  /*111c0*/  LEA R120, P6, R162, R198, 0x1 ;  /* 0x000000c6a2787211 */ /* 0x000fe400078c08ff */
[C---:B------:R-:W-:Y:S02]  /*111d0*/  LEA R196, R195.reuse, R194, 0x2 ;  /* 0x000000c2c3c47211 */ /* 0x040fe400078e10ff */
        /* <DEDUP_REMOVED lines=15> */
[-C--:B------:R-:W-:Y:S02]  /*112d0*/  LEA.HI.X.SX32 R131, R172, R199.reuse, 0x1, P5 ;  /* 0x000000c7ac837211 */ /* 0x080fe400028f0eff */
[----:B------:R-:W-:-:S02]  /*112e0*/  LEA.HI.X.SX32 R133, R174, R199, 0x1, P6 ;  /* 0x000000c7ae857211 */ /* 0x000fc400030f0eff */
        /* <DEDUP_REMOVED lines=78> */
[----:B------:R-:W-:Y:S02]  /*117d0*/  LEA R16, P6, R4, R198, 0x1 ;  /* 0x000000c604107211 */ /* 0x000fe400078c08ff */
[----:B------:R-:W-:Y:S02]  /*117e0*/  PRMT R5, R17, 0x7632, R5 ;  /* 0x0000763211057816 */ /* 0x000fe40000000005 */
[----:B------:R-:W-:-:S02]  /*117f0*/  PRMT R13, R13, 0x7632, R13 ;  /* 0x000076320d0d7816 */ /* 0x000fc4000000000d */
[----:B------:R-:W-:Y:S02]  /*11800*/  LEA.HI.X.SX32 R17, R4, R199, 0x1, P6 ;  /* 0x000000c704117211 */ /* 0x000fe400030f0eff */
[----:B------:R-:W-:Y:S02]  /*11810*/  PRMT R12, R9, 0x7632, R12 ;  /* 0x00007632090c7816 */ /* 0x000fe4000000000c */
[----:B------:R-:W-:Y:S01]  /*11820*/  PRMT R4, R5, 0x7632, R4 ;  /* 0x0000763205047816 */ /* 0x000fe20000000004 */
[----:B------:R0:W-:Y:S04]  /*11830*/  STG.E.U16 desc[UR10][R20.64], R5 ;  /* 0x0000000514007986 */ /* 0x0001e8000c10150a */
[----:B------:R-:W-:Y:S01]  /*11840*/  STG.E.U16 desc[UR10][R22.64], R13 ;  /* 0x0000000d16007986 */ /* 0x000fe2000c10150a */
[----:B------:R-:W-:-:S03]  /*11850*/  LEA R194, P5, R8, R198, 0x1 ;  /* 0x000000c608c27211 */ /* 0x000fc600078a08ff */
[----:B------:R-:W-:Y:S04]  /*11860*/  STG.E.U16 desc[UR10][R24.64], R12 ;  /* 0x0000000c18007986 */ /* 0x000fe8000c10150a */
[----:B------:R1:W-:Y:S04]  /*11870*/  STG.E.U16 desc[UR10][R26.64], R4 ;  /* 0x000000041a007986 */ /* 0x0003e8000c10150a */
[----:B------:R-:W-:Y:S01]  /*11880*/  STG.E.U16 desc[UR10][R28.64], R38 ;  /* 0x000000261c007986 */ /* 0x000fe2000c10150a */
[----:B0-----:R-:W-:-:S03]  /*11890*/  PRMT R5, R42, 0x7632, R5 ;  /* 0x000076322a057816 */ /* 0x001fc60000000005 */
[----:B------:R-:W-:Y:S01]  /*118a0*/  STG.E.U16 desc[UR10][R30.64], R42 ;  /* 0x0000002a1e007986 */ /* 0x000fe2000c10150a */
[----:B------:R-:W-:-:S03]  /*118b0*/  LEA.HI.X.SX32 R195, R8, R199, 0x1, P5 ;  /* 0x000000c708c37211 */ /* 0x000fc600028f0eff */
[----:B------:R-:W-:Y:S01]  /*118c0*/  STG.E.U16 desc[UR10][R32.64], R50 ;  /* 0x0000003220007986 */ /* 0x000fe2000c10150a */
[----:B-1----:R-:W-:-:S03]  /*118d0*/  PRMT R27, R38, 0x7632, R27 ;  /* 0x00007632261b7816 */ /* 0x002fc6000000001b */
[----:B------:R-:W-:Y:S01]  /*118e0*/  STG.E.U16 desc[UR10][R34.64], R46 ;  /* 0x0000002e22007986 */ /* 0x000fe2000c10150a */
[----:B------:R-:W-:-:S03]  /*118f0*/  PRMT R4, R50, 0x7632, R4 ;  /* 0x0000763232047816 */ /* 0x000fc60000000004 */
[----:B------:R0:W-:Y:S01]  /*11900*/  STG.E.U16 desc[UR10][R36.64], R18 ;  /* 0x0000001224007986 */ /* 0x0001e2000c10150a */
[----:B------:R-:W-:-:S03]  /*11910*/  PRMT R8, R46, 0x7632, R8 ;  /* 0x000076322e087816 */ /* 0x000fc60000000008 */
[----:B------:R1:W-:Y:S04]  /*11920*/  STG.E.U16 desc[UR10][R40.64], R14 ;  /* 0x0000000e28007986 */ /* 0x0003e8000c10150a */
[----:B------:R2:W-:Y:S04]  /*11930*/  STG.E.U16 desc[UR10][R48.64], R10 ;  /* 0x0000000a30007986 */ /* 0x0005e8000c10150a */
[----:B------:R3:W-:Y:S01]  /*11940*/  STG.E.U16 desc[UR10][R52.64], R6 ;  /* 0x0000000634007986 */ /* 0x0007e2000c10150a */
[----:B0-----:R-:W-:-:S03]  /*11950*/  PRMT R18, R18, 0x7632, R18 ;  /* 0x0000763212127816 */ /* 0x001fc60000000012 */
[----:B------:R-:W-:Y:S01]  /*11960*/  STG.E.U16 desc[UR10][R54.64], R27 ;  /* 0x0000001b36007986 */ /* 0x000fe2000c10150a */
[----:B-1----:R-:W-:-:S03]  /*11970*/  PRMT R14, R14, 0x7632, R14 ;  /* 0x000076320e0e7816 */ /* 0x002fc6000000000e */
[----:B------:R0:W-:Y:S01]  /*11980*/  STG.E.U16 desc[UR10][R212.64], R5 ;  /* 0x00000005d4007986 */ /* 0x0001e2000c10150a */
[----:B--2---:R-:W-:-:S03]  /*11990*/  PRMT R10, R10, 0x7632, R10 ;  /* 0x000076320a0a7816 */ /* 0x004fc6000000000a */
[----:B------:R1:W-:Y:S01]  /*119a0*/  STG.E.U16 desc[UR10][R214.64], R4 ;  /* 0x00000004d6007986 */ /* 0x0003e2000c10150a */
[----:B---3--:R-:W-:-:S03]  /*119b0*/  PRMT R6, R6, 0x7632, R6 ;  /* 0x0000763206067816 */ /* 0x008fc60000000006 */
[----:B------:R2:W-:Y:S04]  /*119c0*/  STG.E.U16 desc[UR10][R216.64], R8 ;  /* 0x00000008d8007986 */ /* 0x0005e8000c10150a */
[----:B------:R-:W-:Y:S01]  /*119d0*/  STG.E.U16 desc[UR10][R224.64], R18 ;  /* 0x00000012e0007986 */ /* 0x000fe2000c10150a */
[----:B0-----:R-:W-:-:S03]  /*119e0*/  PRMT R5, R39, 0x7632, R5 ;  /* 0x0000763227057816 */ /* 0x001fc60000000005 */
[----:B------:R-:W-:Y:S04]  /*119f0*/  STG.E.U16 desc[UR10][R226.64], R14 ;  /* 0x0000000ee2007986 */ /* 0x000fe8000c10150a */
[----:B------:R-:W0:Y:S01]  /*11a00*/  LDS.128 R20, [R0+UR6] ;  /* 0x0000000600147984 */ /* 0x000e220008000c00 */
[----:B-1----:R-:W-:-:S03]  /*11a10*/  PRMT R4, R43, 0x7632, R4 ;  /* 0x000076322b047816 */ /* 0x002fc60000000004 */
[----:B------:R-:W-:Y:S04]  /*11a20*/  STG.E.U16 desc[UR10][R228.64], R10 ;  /* 0x0000000ae4007986 */ /* 0x000fe8000c10150a */
[----:B------:R-:W1:Y:S01]  /*11a30*/  LDS.128 R24, [R208+UR6] ;  /* 0x00000006d0187984 */ /* 0x000e620008000c00 */
[----:B--2---:R-:W-:-:S03]  /*11a40*/  PRMT R8, R51, 0x7632, R8 ;  /* 0x0000763233087816 */ /* 0x004fc60000000008 */
[----:B------:R2:W-:Y:S04]  /*11a50*/  STG.E.U16 desc[UR10][R230.64], R6 ;  /* 0x00000006e6007986 */ /* 0x0005e8000c10150a */
[----:B------:R-:W3:Y:S04]  /*11a60*/  LDS.128 R28, [R0+UR6+0x400] ;  /* 0x00040006001c7984 */ /* 0x000ee80008000c00 */
[----:B------:R-:W-:Y:S04]  /*11a70*/  STG.E.U16 desc[UR10][R232.64], R39 ;  /* 0x00000027e8007986 */ /* 0x000fe8000c10150a */
[----:B------:R-:W4:Y:S04]  /*11a80*/  LDS.128 R32, [R208+UR6+0x400] ;  /* 0x00040006d0207984 */ /* 0x000f280008000c00 */
[----:B------:R-:W-:Y:S04]  /*11a90*/  STG.E.U16 desc[UR10][R234.64], R43 ;  /* 0x0000002bea007986 */ /* 0x000fe8000c10150a */
[----:B------:R-:W4:Y:S04]  /*11aa0*/  LDS.128 R36, [R0+UR6+0x800] ;  /* 0x0008000600247984 */ /* 0x000f280008000c00 */
[----:B------:R-:W-:Y:S04]  /*11ab0*/  STG.E.U16 desc[UR10][R236.64], R51 ;  /* 0x00000033ec007986 */ /* 0x000fe8000c10150a */
[----:B------:R-:W4:Y:S04]  /*11ac0*/  LDS.128 R40, [R208+UR6+0x800] ;  /* 0x00080006d0287984 */ /* 0x000f280008000c00 */
[----:B------:R-:W4:Y:S04]  /*11ad0*/  LDS.128 R48, [R0+UR6+0xc00] ;  /* 0x000c000600307984 */ /* 0x000f280008000c00 */
[----:B------:R-:W4:Y:S01]  /*11ae0*/  LDS.128 R52, [R208+UR6+0xc00] ;  /* 0x000c0006d0347984 */ /* 0x000f220008000c00 */
[----:B------:R-:W-:-:S03]  /*11af0*/  PRMT R9, R47, 0x7632, R9 ;  /* 0x000076322f097816 */ /* 0x000fc60000000009 */
[----:B------:R-:W-:Y:S01]  /*11b00*/  STG.E.U16 desc[UR10][R210.64], R47 ;  /* 0x0000002fd2007986 */ /* 0x000fe2000c10150a */
[----:B--2---:R-:W-:-:S03]  /*11b10*/  PRMT R6, R19, 0x7632, R6 ;  /* 0x0000763213067816 */ /* 0x004fc60000000006 */
[----:B------:R-:W-:Y:S01]  /*11b20*/  STG.E.U16 desc[UR10][R206.64], R19 ;  /* 0x00000013ce007986 */ /* 0x000fe2000c10150a */
[----:B------:R-:W-:-:S03]  /*11b30*/  PRMT R10, R15, 0x7632, R10 ;  /* 0x000076320f0a7816 */ /* 0x000fc6000000000a */
[----:B------:R2:W-:Y:S04]  /*11b40*/  STG.E.U16 desc[UR10][R2.64], R15 ;  /* 0x0000000f02007986 */ /* 0x0005e8000c10150a */
[----:B------:R0:W-:Y:S01]  /*11b50*/  STG.E.U16 desc[UR10][R44.64], R11 ;  /* 0x0000000b2c007986 */ /* 0x0001e2000c10150a */
[----:B------:R-:W-:-:S03]  /*11b60*/  PRMT R12, R7, 0x7632, R12 ;  /* 0x00007632070c7816 */ /* 0x000fc6000000000c */
[----:B------:R-:W-:Y:S04]  /*11b70*/  STG.E.U16 desc[UR10][R56.64], R7 ;  /* 0x0000000738007986 */ /* 0x000fe8000c10150a */
[----:B------:R-:W-:Y:S01]  /*11b80*/  STG.E.U16 desc[UR10][R58.64], R5 ;  /* 0x000000053a007986 */ /* 0x000fe2000c10150a */
[----:B--2---:R-:W-:-:S03]  /*11b90*/  PRMT R3, R11, 0x7632, R3 ;  /* 0x000076320b037816 */ /* 0x004fc60000000003 */
[----:B------:R2:W-:Y:S04]  /*11ba0*/  STG.E.U16 desc[UR10][R60.64], R4 ;  /* 0x000000043c007986 */ /* 0x0005e8000c10150a */
[----:B------:R-:W-:Y:S04]  /*11bb0*/  STG.E.U16 desc[UR10][R62.64], R8 ;  /* 0x000000083e007986 */ /* 0x000fe8000c10150a */
[----:B------:R-:W-:Y:S04]  /*11bc0*/  STG.E.U16 desc[UR10][R64.64], R9 ;  /* 0x0000000940007986 */ /* 0x000fe8000c10150a */
[----:B------:R-:W-:Y:S01]  /*11bd0*/  STG.E.U16 desc[UR10][R66.64], R6 ;  /* 0x0000000642007986 */ /* 0x000fe2000c10150a */
[----:B0-----:R-:W-:Y:S01]  /*11be0*/  PRMT R45, R20, 0x7632, R45 ;  /* 0x00007632142d7816 */ /* 0x001fe2000000002d */
[----:B--2---:R-:W0:Y:S02]  /*11bf0*/  LDC.64 R4, c[0x0][0x230] ;  /* 0x00008c00ff047b82 */ /* 0x004e240000000a00 */
[----:B------:R-:W-:Y:S04]  /*11c00*/  STG.E.U16 desc[UR10][R68.64], R10 ;  /* 0x0000000a44007986 */ /* 0x000fe8000c10150a */
[----:B------:R-:W-:Y:S04]  /*11c10*/  STG.E.U16 desc[UR10][R70.64], R3 ;  /* 0x0000000346007986 */ /* 0x000fe8000c10150a */
[----:B------:R-:W-:Y:S04]  /*11c20*/  STG.E.U16 desc[UR10][R72.64], R12 ;  /* 0x0000000c48007986 */ /* 0x000fe8000c10150a */
[----:B------:R-:W-:Y:S01]  /*11c30*/  STG.E.U16 desc[UR10][R74.64], R20 ;  /* 0x000000144a007986 */ /* 0x000fe2000c10150a */
[----:B-1----:R-:W-:-:S03]  /*11c40*/  PRMT R46, R24, 0x7632, R46 ;  /* 0x00007632182e7816 */ /* 0x002fc6000000002e */
[----:B------:R-:W-:Y:S01]  /*11c50*/  STG.E.U16 desc[UR10][R76.64], R24 ;  /* 0x000000184c007986 */ /* 0x000fe2000c10150a */
[----:B---3--:R-:W-:-:S03]  /*11c60*/  PRMT R47, R28, 0x7632, R47 ;  /* 0x000076321c2f7816 */ /* 0x008fc6000000002f */
[----:B------:R-:W-:Y:S01]  /*11c70*/  STG.E.U16 desc[UR10][R78.64], R28 ;  /* 0x0000001c4e007986 */ /* 0x000fe2000c10150a */
[----:B----4-:R-:W-:-:S03]  /*11c80*/  PRMT R0, R32, 0x7632, R0 ;  /* 0x0000763220007816 */ /* 0x010fc60000000000 */
[----:B------:R-:W-:Y:S04]  /*11c90*/  STG.E.U16 desc[UR10][R80.64], R32 ;  /* 0x0000002050007986 */ /* 0x000fe8000c10150a */
[----:B------:R1:W-:Y:S04]  /*11ca0*/  STG.E.U16 desc[UR10][R82.64], R36 ;  /* 0x0000002452007986 */ /* 0x0003e8000c10150a */
[----:B------:R2:W-:Y:S04]  /*11cb0*/  STG.E.U16 desc[UR10][R84.64], R40 ;  /* 0x0000002854007986 */ /* 0x0005e8000c10150a */
[----:B------:R3:W-:Y:S04]  /*11cc0*/  STG.E.U16 desc[UR10][R86.64], R48 ;  /* 0x0000003056007986 */ /* 0x0007e8000c10150a */
[----:B------:R4:W-:Y:S01]  /*11cd0*/  STG.E.U16 desc[UR10][R88.64], R52 ;  /* 0x0000003458007986 */ /* 0x0009e2000c10150a */
[----:B-1----:R-:W-:-:S03]  /*11ce0*/  PRMT R36, R36, 0x7632, R36 ;  /* 0x0000763224247816 */ /* 0x002fc60000000024 */
[----:B------:R-:W-:Y:S01]  /*11cf0*/  STG.E.U16 desc[UR10][R90.64], R45 ;  /* 0x0000002d5a007986 */ /* 0x000fe2000c10150a */
[----:B--2---:R-:W-:-:S03]  /*11d00*/  PRMT R40, R40, 0x7632, R40 ;  /* 0x0000763228287816 */ /* 0x004fc60000000028 */
[----:B------:R1:W-:Y:S01]  /*11d10*/  STG.E.U16 desc[UR10][R92.64], R46 ;  /* 0x0000002e5c007986 */ /* 0x0003e2000c10150a */
[----:B---3--:R-:W-:-:S03]  /*11d20*/  PRMT R48, R48, 0x7632, R48 ;  /* 0x0000763230307816 */ /* 0x008fc60000000030 */
[----:B------:R2:W-:Y:S01]  /*11d30*/  STG.E.U16 desc[UR10][R94.64], R47 ;  /* 0x0000002f5e007986 */ /* 0x0005e2000c10150a */
[----:B----4-:R-:W-:-:S03]  /*11d40*/  PRMT R52, R52, 0x7632, R52 ;  /* 0x0000763234347816 */ /* 0x010fc60000000034 */
[----:B------:R3:W-:Y:S04]  /*11d50*/  STG.E.U16 desc[UR10][R96.64], R0 ;  /* 0x0000000060007986 */ /* 0x0007e8000c10150a */
[----:B------:R4:W-:Y:S04]  /*11d60*/  STG.E.U16 desc[UR10][R98.64], R36 ;  /* 0x0000002462007986 */ /* 0x0009e8000c10150a */
[----:B------:R0:W-:Y:S04]  /*11d70*/  STG.E.U16 desc[UR10][R100.64], R40 ;  /* 0x0000002864007986 */ /* 0x0001e8000c10150a */
[----:B------:R0:W-:Y:S04]  /*11d80*/  STG.E.U16 desc[UR10][R102.64], R48 ;  /* 0x0000003066007986 */ /* 0x0001e8000c10150a */
[----:B------:R0:W-:Y:S01]  /*11d90*/  STG.E.U16 desc[UR10][R104.64], R52 ;  /* 0x0000003468007986 */ /* 0x0001e2000c10150a */
[----:B------:R-:W-:-:S03]  /*11da0*/  PRMT R61, R21, 0x7632, R61 ;  /* 0x00007632153d7816 */ /* 0x000fc6000000003d */
        /* <DEDUP_REMOVED lines=14> */
[----:B------:R0:W-:Y:S04]  /*11e90*/  STG.E.U16 desc[UR10][R120.64], R53 ;  /* 0x0000003578007986 */ /* 0x0001e8000c10150a */
[----:B------:R0:W-:Y:S04]  /*11ea0*/  STG.E.U16 desc[UR10][R122.64], R61 ;  /* 0x0000003d7a007986 */ /* 0x0001e8000c10150a */
[----:B------:R0:W-:Y:S04]  /*11eb0*/  STG.E.U16 desc[UR10][R124.64], R62 ;  /* 0x0000003e7c007986 */ /* 0x0001e8000c10150a */
[----:B------:R0:W-:Y:S04]  /*11ec0*/  STG.E.U16 desc[UR10][R126.64], R63 ;  /* 0x0000003f7e007986 */ /* 0x0001e8000c10150a */
        /* <DEDUP_REMOVED lines=29> */
[----:B-1----:R-:W-:-:S03]  /*120a0*/  PRMT R93, R23, 0x7632, R93 ;  /* 0x00007632175d7816 */ /* 0x002fc6000000005d */
[----:B------:R1:W-:Y:S01]  /*120b0*/  STG.E.U16 desc[UR10][R170.64], R23 ;  /* 0x00000017aa007986 */ /* 0x0003e2000c10150a */
[----:B--2---:R-:W-:-:S03]  /*120c0*/  PRMT R94, R27, 0x7632, R94 ;  /* 0x000076321b5e7816 */ /* 0x004fc6000000005e */
[----:B------:R1:W-:Y:S01]  /*120d0*/  STG.E.U16 desc[UR10][R172.64], R27 ;  /* 0x0000001bac007986 */ /* 0x0003e2000c10150a */
[----:B------:R-:W-:-:S03]  /*120e0*/  LEA R198, P5, R218, R198, 0x1 ;  /* 0x000000c6dac67211 */ /* 0x000fc600078a08ff */
[----:B------:R1:W-:Y:S01]  /*120f0*/  STG.E.U16 desc[UR10][R174.64], R31 ;  /* 0x0000001fae007986 */ /* 0x0003e2000c10150a */
[----:B------:R-:W-:-:S03]  /*12100*/  PRMT R95, R31, 0x7632, R95 ;  /* 0x000076321f5f7816 */ /* 0x000fc6000000005f */
[----:B------:R1:W-:Y:S01]  /*12110*/  STG.E.U16 desc[UR10][R176.64], R35 ;  /* 0x00000023b0007986 */ /* 0x0003e2000c10150a */
[----:B---3--:R-:W-:-:S03]  /*12120*/  PRMT R96, R35, 0x7632, R96 ;  /* 0x0000763223607816 */ /* 0x008fc60000000060 */
[----:B------:R1:W-:Y:S01]  /*12130*/  STG.E.U16 desc[UR10][R178.64], R39 ;  /* 0x00000027b2007986 */ /* 0x0003e2000c10150a */
[----:B------:R-:W-:-:S03]  /*12140*/  PRMT R97, R39, 0x7632, R97 ;  /* 0x0000763227617816 */ /* 0x000fc60000000061 */
[----:B------:R1:W-:Y:S01]  /*12150*/  STG.E.U16 desc[UR10][R180.64], R43 ;  /* 0x0000002bb4007986 */ /* 0x0003e2000c10150a */
[----:B----4-:R-:W-:-:S03]  /*12160*/  PRMT R98, R43, 0x7632, R98 ;  /* 0x000076322b627816 */ /* 0x010fc60000000062 */
[----:B------:R1:W-:Y:S01]  /*12170*/  STG.E.U16 desc[UR10][R182.64], R51 ;  /* 0x00000033b6007986 */ /* 0x0003e2000c10150a */
[----:B------:R-:W-:-:S03]  /*12180*/  LEA.HI.X.SX32 R199, R218, R199, 0x1, P5 ;  /* 0x000000c7dac77211 */ /* 0x000fc600028f0eff */
        /* <DEDUP_REMOVED lines=10> */
[----:B------:R1:W-:Y:S01]  /*12230*/  STG.E.U16 desc[UR10][R16.64], R8 ;  /* 0x0000000810007986 */ /* 0x0003e2000c10150a */
[----:B------:R-:W-:-:S02]  /*12240*/  FSEL R205, R205, -INF , P4 ;  /* 0xff800000cdcd7808 */ /* 0x000fc40002000000 */
[----:B------:R-:W-:Y:S02]  /*12250*/  FSEL R204, R204, -INF , P3 ;  /* 0xff800000cccc7808 */ /* 0x000fe40001800000 */
[----:B------:R-:W-:Y:S02]  /*12260*/  FSEL R203, R203, -INF , P2 ;  /* 0xff800000cbcb7808 */ /* 0x000fe40001000000 */
[----:B------:R-:W-:Y:S01]  /*12270*/  FSEL R202, R202, -INF , P1 ;  /* 0xff800000caca7808 */ /* 0x000fe20000800000 */
[----:B------:R-:W-:Y:S01]  /*12280*/  FFMA R216, R205, 0.69314718246459960938, R222 ;  /* 0x3f317218cdd87823 */ /* 0x000fe200000000de */
[----:B------:R-:W-:Y:S01]  /*12290*/  FFMA R217, R204, 0.69314718246459960938, R221 ;  /* 0x3f317218ccd97823 */ /* 0x000fe200000000dd */
[----:B------:R-:W-:Y:S02]  /*122a0*/  FFMA R218, R203, 0.69314718246459960938, R220 ;  /* 0x3f317218cbda7823 */ /* 0x000fe400000000dc */
[----:B------:R-:W-:Y:S01]  /*122b0*/  FFMA R219, R202, 0.69314718246459960938, R219 ;  /* 0x3f317218cadb7823 */ /* 0x000fe200000000db */
[----:B------:R-:W-:Y:S01]  /*122c0*/  BAR.SYNC.DEFER_BLOCKING 0x0 ;  /* 0x0000000000007b1d */ /* 0x000fe20000010000 */
[----:B------:R-:W-:Y:S01]  /*122d0*/  UIMAD UR4, UR7, UR4, URZ ;  /* 0x00000004070472a4 */ /* 0x000fe2000f8e023f */
[----:B------:R-:W-:-:S03]  /*122e0*/  SHF.L.U32 R3, R209, 0x2, RZ ;  /* 0x00000002d1037819 */ /* 0x000fc600000006ff */
[----:B------:R-:W-:Y:S01]  /*122f0*/  USHF.L.U32 UR7, UR4, 0x2, URZ ;  /* 0x0000000204077899 */ /* 0x000fe2000800063f */
[----:B------:R1:W-:Y:S01]  /*12300*/  STS.128 [R201+UR6], R216 ;  /* 0x000000d8c9007988 */ /* 0x0003e20008000c06 */
[----:B------:R-:W-:Y:S01]  /*12310*/  UIMAD.WIDE UR4, UR4, 0x4, URZ ;  /* 0x00000004040478a5 */ /* 0x000fe2000f8e023f */
[----:B------:R-:W-:Y:S01]  /*12320*/  IMAD.HI R0, R209, 0x4, RZ ;  /* 0x00000004d1007827 */ /* 0x000fe200078e02ff */
[----:B------:R-:W-:Y:S02]  /*12330*/  BAR.SYNC.DEFER_BLOCKING 0x0 ;  /* 0x0000000000007b1d */ /* 0x000fe40000010000 */
[----:B0-----:R-:W-:-:S04]  /*12340*/  IADD3 R2, P1, P2, R3, UR7, R4 ;  /* 0x0000000703027c10 */ /* 0x001fc8000fa3e004 */
[----:B------:R-:W-:Y:S01]  /*12350*/  IADD3.X R3, R0, UR5, R5, P1, P2 ;  /* 0x0000000500037c10 */ /* 0x000fe20008fe4405 */
[----:B------:R-:W-:Y:S08]  /*12360*/  @P0 EXIT ;  /* 0x000000000000094d */ /* 0x000ff00003800000 */
[----:B------:R-:W0:Y:S04]  /*12370*/  LDS R5, [R200] ;  /* 0x00000000c8057984 */ /* 0x000e280000000800 */
[----:B0-----:R-:W-:Y:S01]  /*12380*/  STG.E desc[UR10][R2.64], R5 ;  /* 0x0000000502007986 */ /* 0x001fe2000c10190a */
[----:B------:R-:W-:Y:S05]  /*12390*/  EXIT ;  /* 0x000000000000794d */ /* 0x000fea0003800000 */
.L_x_2:
[----:B------:R-:W-:-:S00]  /*123a0*/  BRA `(.L_x_2) ;  /* 0xfffffffc00fc7947 */ /* 0x000fc0000383ffff */
[----:B------:R-:W-:-:S00]  /*123b0*/  NOP ;  /* 0x0000000000007918 */ /* 0x000fc00000000000 */
        /* <DEDUP_REMOVED lines=12> */
.L_x_3:


//--------------------- .nv.global.init           --------------------------
	.section	.nv.global.init,"aw",@progbits
.nv.global.init:
	.type		_$_str,@object
	.size		_$_str,(.L_0 - _$_str)
_$_str:
        /*0000*/ 	.byte	0x5f, 0x5f, 0x43, 0x55, 0x44, 0x41, 0x5f, 0x46, 0x54, 0x5a, 0x00
.L_0:


//--------------------- .nv.shared.attn_fwd       --------------------------
	.section	.nv.shared.attn_fwd,"aw",@nobits
	.sectionflags	@""
	.align	16
	.zero		1024


//--------------------- .nv.shared.reserved.0     --------------------------
	.section	.nv.shared.reserved.0,"aw",@nobits
	.weak		__nv_reservedSMEM_offset_0_alias
	.size		__nv_reservedSMEM_offset_0_alias, 0, 0
	.other		__nv_reservedSMEM_offset_0_alias,@"STO_CUDA_RESERVED_SHARED STV_DEFAULT"
__nv_reservedSMEM_offset_0_alias:
	.zero		0


//--------------------- .nv.constant0.attn_fwd    --------------------------
	.section	.nv.constant0.attn_fwd,"a",@progbits
	.sectionflags	@""
	.align	4
.nv.constant0.attn_fwd:
	.zero		664


//--------------------- SYMBOLS --------------------------

	.type		.nv.reservedSmem.offset0,@object
	.size		.nv.reservedSmem.offset0,0x4
